	.target	sm_90a

	.elftype	@"ET_EXEC"


//--------------------- .note.nv.tkinfo           --------------------------
	.section	.note.nv.tkinfo,"",@"SHT_NOTE"
	.sectionflags	@"SHF_NOTE_NV_TKINFO"
	.tkinfo
        /*0018*/ 	.word	0x00000002
        /*0030*/ 	.string	""
        /*0030*/ 	.string	"ptxas"
        /*0030*/ 	.string	"Cuda compilation tools, release 13.0, V13.0.88"
        /*0030*/ 	.string	"Build cuda_13.0.r13.0/compiler.36424714_0"
        /*0030*/ 	.string	"-arch sm_90a -m 64 "



//--------------------- .note.nv.cuinfo           --------------------------
	.section	.note.nv.cuinfo,"",@"SHT_NOTE"
	.sectionflags	@"SHF_NOTE_NV_CUINFO"
        /*0018*/ 	.short	0x0002
        /*001a*/ 	.short	0x005a
        /*001c*/ 	.short	0x0082
	.zero		2


//--------------------- .nv.info                  --------------------------
	.section	.nv.info,"",@"SHT_CUDA_INFO"
	.align	4


	//----- nvinfo : EIATTR_REGCOUNT
	.align		4
        /*0000*/ 	.byte	0x04, 0x2f
        /*0002*/ 	.short	(.L_15 - .L_14)
	.align		4
.L_14:
        /*0004*/ 	.word	index@(_ZN7cutlass13device_kernelINS_4gemm6kernel13GemmUniversalIN4cute5tupleIJiiiiEEENS1_10collective13CollectiveMmaINS1_34MainloopSm90TmaGmmaWarpSpecializedILi4ENS5_IJNS4_1CILi2EEENSA_ILi1EEESC_EEENS1_35KernelTmaWarpSpecializedCooperativeEEENS5_IJNSA_ILi384EEESG_NSA_ILi32EEEEEENS_10bfloat16_tENS5_IJlSC_lEEESJ_SK_NS4_8TiledMMAINS4_8MMA_AtomIJNS4_4SM904GMMA28MMA_64x192x16_F32BF16BF16_SSILNSO_5MajorE0ELSQ_0ELNSO_7ScaleInE1ELSR_1EEEEEENS4_6LayoutISD_NS5_IJSC_NSA_ILi0EEESV_EEEEENS5_IJNS4_10UnderscoreESY_SY_EEEEENS4_13SM90_TMA_LOADENS4_14ComposedLayoutINS4_7SwizzleILi2ELi4ELi3EEENS4_18smem_ptr_flag_bitsILi16EEENSU_INS5_IJNSA_ILi8EEESH_EEENS5_IJSH_SC_EEEEEEEvNS4_8identityENS4_23SM90_TMA_LOAD_MULTICASTES1B_vS1C_EENS_8epilogue10collective6detail29Sm90TmaWarpSpecializedAdapterINS1G_15DefaultEpilogueISJ_SK_SK_NS1F_6thread17LinearCombinationISJ_Li1EffLNS1K_9ScaleType4KindE0ELNS_15FloatRoundStyleE2ESJ_EENS1_15EpilogueDefaultEEEEEvvEEEEvNT_6ParamsE)
        /*0008*/ 	.word	0x000000a8


	//----- nvinfo : EIATTR_FRAME_SIZE
	.align		4
.L_15:
        /*000c*/ 	.byte	0x04, 0x11
        /*000e*/ 	.short	(.L_17 - .L_16)
	.align		4
.L_16:
        /*0010*/ 	.word	index@(_ZN7cutlass13device_kernelINS_4gemm6kernel13GemmUniversalIN4cute5tupleIJiiiiEEENS1_10collective13CollectiveMmaINS1_34MainloopSm90TmaGmmaWarpSpecializedILi4ENS5_IJNS4_1CILi2EEENSA_ILi1EEESC_EEENS1_35KernelTmaWarpSpecializedCooperativeEEENS5_IJNSA_ILi384EEESG_NSA_ILi32EEEEEENS_10bfloat16_tENS5_IJlSC_lEEESJ_SK_NS4_8TiledMMAINS4_8MMA_AtomIJNS4_4SM904GMMA28MMA_64x192x16_F32BF16BF16_SSILNSO_5MajorE0ELSQ_0ELNSO_7ScaleInE1ELSR_1EEEEEENS4_6LayoutISD_NS5_IJSC_NSA_ILi0EEESV_EEEEENS5_IJNS4_10UnderscoreESY_SY_EEEEENS4_13SM90_TMA_LOADENS4_14ComposedLayoutINS4_7SwizzleILi2ELi4ELi3EEENS4_18smem_ptr_flag_bitsILi16EEENSU_INS5_IJNSA_ILi8EEESH_EEENS5_IJSH_SC_EEEEEEEvNS4_8identityENS4_23SM90_TMA_LOAD_MULTICASTES1B_vS1C_EENS_8epilogue10collective6detail29Sm90TmaWarpSpecializedAdapterINS1G_15DefaultEpilogueISJ_SK_SK_NS1F_6thread17LinearCombinationISJ_Li1EffLNS1K_9ScaleType4KindE0ELNS_15FloatRoundStyleE2ESJ_EENS1_15EpilogueDefaultEEEEEvvEEEEvNT_6ParamsE)
        /*0014*/ 	.word	0x00000f30


	//----- nvinfo : EIATTR_MIN_STACK_SIZE
	.align		4
.L_17:
        /*0018*/ 	.byte	0x04, 0x12
        /*001a*/ 	.short	(.L_19 - .L_18)
	.align		4
.L_18:
        /*001c*/ 	.word	index@(_ZN7cutlass13device_kernelINS_4gemm6kernel13GemmUniversalIN4cute5tupleIJiiiiEEENS1_10collective13CollectiveMmaINS1_34MainloopSm90TmaGmmaWarpSpecializedILi4ENS5_IJNS4_1CILi2EEENSA_ILi1EEESC_EEENS1_35KernelTmaWarpSpecializedCooperativeEEENS5_IJNSA_ILi384EEESG_NSA_ILi32EEEEEENS_10bfloat16_tENS5_IJlSC_lEEESJ_SK_NS4_8TiledMMAINS4_8MMA_AtomIJNS4_4SM904GMMA28MMA_64x192x16_F32BF16BF16_SSILNSO_5MajorE0ELSQ_0ELNSO_7ScaleInE1ELSR_1EEEEEENS4_6LayoutISD_NS5_IJSC_NSA_ILi0EEESV_EEEEENS5_IJNS4_10UnderscoreESY_SY_EEEEENS4_13SM90_TMA_LOADENS4_14ComposedLayoutINS4_7SwizzleILi2ELi4ELi3EEENS4_18smem_ptr_flag_bitsILi16EEENSU_INS5_IJNSA_ILi8EEESH_EEENS5_IJSH_SC_EEEEEEEvNS4_8identityENS4_23SM90_TMA_LOAD_MULTICASTES1B_vS1C_EENS_8epilogue10collective6detail29Sm90TmaWarpSpecializedAdapterINS1G_15DefaultEpilogueISJ_SK_SK_NS1F_6thread17LinearCombinationISJ_Li1EffLNS1K_9ScaleType4KindE0ELNS_15FloatRoundStyleE2ESJ_EENS1_15EpilogueDefaultEEEEEvvEEEEvNT_6ParamsE)
        /*0020*/ 	.word	0x00000f30
.L_19:


//--------------------- .nv.compat                --------------------------
	.section	.nv.compat,"",@"SHT_CUDA_COMPAT_INFO"
	.align	4
        /*0000*/ 	.byte	0x02, 0x09, 0x01, 0x00, 0x02, 0x02, 0x04, 0x00, 0x02, 0x05, 0x05, 0x00, 0x03, 0x07, 0x01, 0x01
        /*0010*/ 	.byte	0x02, 0x03, 0x01, 0x00, 0x02, 0x06, 0x01, 0x00, 0x04, 0x0b, 0x08, 0x00, 0x00, 0x00, 0x00, 0x00
        /*0020*/ 	.byte	0x00, 0x00, 0x00, 0x00


//--------------------- .nv.info._ZN7cutlass13device_kernelINS_4gemm6kernel13GemmUniversalIN4cute5tupleIJiiiiEEENS1_10collective13CollectiveMmaINS1_34MainloopSm90TmaGmmaWarpSpecializedILi4ENS5_IJNS4_1CILi2EEENSA_ILi1EEESC_EEENS1_35KernelTmaWarpSpecializedCooperativeEEENS5_IJNSA_ILi384EEESG_NSA_ILi32EEEEEENS_10bfloat16_tENS5_IJlSC_lEEESJ_SK_NS4_8TiledMMAINS4_8MMA_AtomIJNS4_4SM904GMMA28MMA_64x192x16_F32BF16BF16_SSILNSO_5MajorE0ELSQ_0ELNSO_7ScaleInE1ELSR_1EEEEEENS4_6LayoutISD_NS5_IJSC_NSA_ILi0EEESV_EEEEENS5_IJNS4_10UnderscoreESY_SY_EEEEENS4_13SM90_TMA_LOADENS4_14ComposedLayoutINS4_7SwizzleILi2ELi4ELi3EEENS4_18smem_ptr_flag_bitsILi16EEENSU_INS5_IJNSA_ILi8EEESH_EEENS5_IJSH_SC_EEEEEEEvNS4_8identityENS4_23SM90_TMA_LOAD_MULTICASTES1B_vS1C_EENS_8epilogue10collective6detail29Sm90TmaWarpSpecializedAdapterINS1G_15DefaultEpilogueISJ_SK_SK_NS1F_6thread17LinearCombinationISJ_Li1EffLNS1K_9ScaleType4KindE0ELNS_15FloatRoundStyleE2ESJ_EENS1_15EpilogueDefaultEEEEEvvEEEEvNT_6ParamsE --------------------------
	.section	.nv.info._ZN7cutlass13device_kernelINS_4gemm6kernel13GemmUniversalIN4cute5tupleIJiiiiEEENS1_10collective13CollectiveMmaINS1_34MainloopSm90TmaGmmaWarpSpecializedILi4ENS5_IJNS4_1CILi2EEENSA_ILi1EEESC_EEENS1_35KernelTmaWarpSpecializedCooperativeEEENS5_IJNSA_ILi384EEESG_NSA_ILi32EEEEEENS_10bfloat16_tENS5_IJlSC_lEEESJ_SK_NS4_8TiledMMAINS4_8MMA_AtomIJNS4_4SM904GMMA28MMA_64x192x16_F32BF16BF16_SSILNSO_5MajorE0ELSQ_0ELNSO_7ScaleInE1ELSR_1EEEEEENS4_6LayoutISD_NS5_IJSC_NSA_ILi0EEESV_EEEEENS5_IJNS4_10UnderscoreESY_SY_EEEEENS4_13SM90_TMA_LOADENS4_14ComposedLayoutINS4_7SwizzleILi2ELi4ELi3EEENS4_18smem_ptr_flag_bitsILi16EEENSU_INS5_IJNSA_ILi8EEESH_EEENS5_IJSH_SC_EEEEEEEvNS4_8identityENS4_23SM90_TMA_LOAD_MULTICASTES1B_vS1C_EENS_8epilogue10collective6detail29Sm90TmaWarpSpecializedAdapterINS1G_15DefaultEpilogueISJ_SK_SK_NS1F_6thread17LinearCombinationISJ_Li1EffLNS1K_9ScaleType4KindE0ELNS_15FloatRoundStyleE2ESJ_EENS1_15EpilogueDefaultEEEEEvvEEEEvNT_6ParamsE,"",@"SHT_CUDA_INFO"
	.sectionflags	@""
	.align	4


	//----- nvinfo : EIATTR_CUDA_API_VERSION
	.align		4
        /*0000*/ 	.byte	0x04, 0x37
        /*0002*/ 	.short	(.L_21 - .L_20)
.L_20:
        /*0004*/ 	.word	0x00000082


	//----- nvinfo : EIATTR_KPARAM_INFO
	.align		4
.L_21:
        /*0008*/ 	.byte	0x04, 0x17
        /*000a*/ 	.short	(.L_23 - .L_22)
.L_22:
        /*000c*/ 	.word	0x00000000
        /*0010*/ 	.short	0x0000
        /*0012*/ 	.short	0x0070
        /*0014*/ 	.byte	0x00, 0xf0, 0x01, 0x10


	//----- nvinfo : EIATTR_SPARSE_MMA_MASK
	.align		4
.L_23:
        /*0018*/ 	.byte	0x03, 0x50
        /*001a*/ 	.short	0x0000


	//----- nvinfo : EIATTR_MAXREG_COUNT
	.align		4
        /*001c*/ 	.byte	0x03, 0x1b
        /*001e*/ 	.short	0x00a8


	//----- nvinfo : EIATTR_NUM_BARRIERS
	.align		4
        /*0020*/ 	.byte	0x02, 0x4c
        /*0022*/ 	.byte	0x01
	.zero		1


	//----- nvinfo : EIATTR_EXTERNS
	.align		4
        /*0024*/ 	.byte	0x04, 0x0f
        /*0026*/ 	.short	(.L_25 - .L_24)


	//   ....[0]....
	.align		4
.L_24:
        /*0028*/ 	.word	index@(__assertfail)


	//----- nvinfo : EIATTR_ANNOTATIONS
	.align		4
.L_25:
        /*002c*/ 	.byte	0x04, 0x55
        /*002e*/ 	.short	(.L_27 - .L_26)


	//   ....[0]....
.L_26:
        /*0030*/ 	.word	0x00000001
        /*0034*/ 	.byte	0x40, 0x07, 0x00, 0x00, 0x01, 0x00, 0x00, 0x00, 0x20, 0x08, 0x00, 0x00, 0x01, 0x00, 0x00, 0x00
        /* <DEDUP_REMOVED lines=1564> */
        /*6204*/ 	.byte	0x50, 0x66, 0x03, 0x00, 0x01, 0x00, 0x00, 0x00, 0x70, 0x66, 0x03, 0x00


	//----- nvinfo : EIATTR_MERCURY_ISA_VERSION
	.align		4
.L_27:
        /*6210*/ 	.byte	0x03, 0x5f
        /*6212*/ 	.short	0x0101


	//----- nvinfo : EIATTR_INT_WARP_WIDE_INSTR_OFFSETS
	.align		4
        /*6214*/ 	.byte	0x04, 0x31
        /*6216*/ 	.short	(.L_29 - .L_28)


	//   ....[0]....
.L_28:
        /*6218*/ 	.word	0x00000570


	//   ....[1]....
        /*621c*/ 	.word	0x00000580


	//   ....[2]....
        /*6220*/ 	.word	0x000006e0


	//----- nvinfo : EIATTR_COOP_GROUP_MASK_REGIDS
	.align		4
.L_29:
        /*6224*/ 	.byte	0x04, 0x29
        /*6226*/ 	.short	(.L_31 - .L_30)


	//   ....[0]....
.L_30:
        /*6228*/ 	.word	0xffffffff


	//   ....[1]....
        /*622c*/ 	.word	0xffffffff


	//   ....[2]....
        /*6230*/ 	.word	0xffffffff


	//   ....[3]....
        /*6234*/ 	.word	0xffffffff


	//   ....[4]....
        /*6238*/ 	.word	0xffffffff


	//   ....[5]....
        /*623c*/ 	.word	0xffffffff


	//----- nvinfo : EIATTR_COOP_GROUP_INSTR_OFFSETS
	.align		4
.L_31:
        /*6240*/ 	.byte	0x04, 0x28
        /*6242*/ 	.short	(.L_33 - .L_32)


	//   ....[0]....
.L_32:
        /*6244*/ 	.word	0x00000070


	//   ....[1]....
        /*6248*/ 	.word	0x00000080


	//   ....[2]....
        /*624c*/ 	.word	0x000001a0


	//   ....[3]....
        /*6250*/ 	.word	0x000003d0


	//   ....[4]....
        /*6254*/ 	.word	0x00000860


	//   ....[5]....
        /*6258*/ 	.word	0x00001430


	//----- nvinfo : EIATTR_REG_RECONFIG
	.align		4
.L_33:
        /*625c*/ 	.byte	0x01, 0x54
	.zero		2


	//----- nvinfo : EIATTR_SYSCALL_OFFSETS
	.align		4
        /*6260*/ 	.byte	0x04, 0x46
        /*6262*/ 	.short	(.L_35 - .L_34)


	//   ....[0]....
.L_34:
        /*6264*/ 	.word	0x000015e0


	//----- nvinfo : EIATTR_MBARRIER_INSTR_OFFSETS
	.align		4
.L_35:
        /*6268*/ 	.byte	0x04, 0x39
        /*626a*/ 	.short	(.L_37 - .L_36)


	//   ....[0]....
.L_36:
        /*626c*/ 	.word	0x00000320
        /*6270*/ 	.word	0x000000ff
        /*6274*/ 	.word	0x00000000
        /*6278*/ 	.short	0x0100
        /*627a*/ 	.byte	0x08
	.zero		1


	//   ....[1]....
        /*627c*/ 	.word	0x00000330
        /*6280*/ 	.word	0x000000ff
        /*6284*/ 	.word	0x00000020
        /*6288*/ 	.short	0x0100
        /*628a*/ 	.byte	0x08
	.zero		1


	//   ....[2]....
        /*628c*/ 	.word	0x00000340
        /*6290*/ 	.word	0x000000ff
        /*6294*/ 	.word	0x00000008
        /*6298*/ 	.short	0x0100
        /*629a*/ 	.byte	0x08
	.zero		1


	//   ....[3]....
        /*629c*/ 	.word	0x00000350
        /*62a0*/ 	.word	0x000000ff
        /*62a4*/ 	.word	0x00000028
        /*62a8*/ 	.short	0x0100
        /*62aa*/ 	.byte	0x08
	.zero		1


	//   ....[4]....
        /*62ac*/ 	.word	0x00000360
        /*62b0*/ 	.word	0x000000ff
        /*62b4*/ 	.word	0x00000010
        /*62b8*/ 	.short	0x0100
        /*62ba*/ 	.byte	0x08
	.zero		1


	//   ....[5]....
        /*62bc*/ 	.word	0x00000370
        /*62c0*/ 	.word	0x000000ff
        /*62c4*/ 	.word	0x00000030
        /*62c8*/ 	.short	0x0100
        /*62ca*/ 	.byte	0x08
	.zero		1


	//   ....[6]....
        /*62cc*/ 	.word	0x00000380
        /*62d0*/ 	.word	0x000000ff
        /*62d4*/ 	.word	0x00000018
        /*62d8*/ 	.short	0x0100
        /*62da*/ 	.byte	0x08
	.zero		1


	//   ....[7]....
        /*62dc*/ 	.word	0x00000390
        /*62e0*/ 	.word	0x000000ff
        /*62e4*/ 	.word	0x00000038
        /*62e8*/ 	.short	0x0100
        /*62ea*/ 	.byte	0x08
	.zero		1


	//   ....[8]....
        /*62ec*/ 	.word	0x00000760
        /*62f0*/ 	.word	0x000000ff
        /*62f4*/ 	.word	0x00000050
        /*62f8*/ 	.short	0x0100
        /*62fa*/ 	.byte	0x06
	.zero		1


	//   ....[9]....
        /*62fc*/ 	.word	0x000007b0
        /*6300*/ 	.word	0x000000ff
        /*6304*/ 	.word	0x00000058
        /*6308*/ 	.short	0x0100
        /*630a*/ 	.byte	0x06
	.zero		1


	//   ....[10]....
        /*630c*/ 	.word	0x00001680
        /*6310*/ 	.word	0x00000003
        /*6314*/ 	.word	0x00000000
        /*6318*/ 	.short	0x010a
        /*631a*/ 	.byte	0x3f
	.zero		1


	//   ....[11]....
        /*631c*/ 	.word	0x000016c0
        /*6320*/ 	.word	0x00000003
        /*6324*/ 	.word	0x00000000
        /*6328*/ 	.short	0x010a
        /*632a*/ 	.byte	0x3f
	.zero		1


	//   ....[12]....
        /*632c*/ 	.word	0x00006eb0
        /*6330*/ 	.word	0x000000ff
        /*6334*/ 	.word	0x00000000
        /*6338*/ 	.short	0x010a
        /*633a*/ 	.byte	0x04
	.zero		1


	//   ....[13]....
        /*633c*/ 	.word	0x00006ef0
        /*6340*/ 	.word	0x000000ff
        /*6344*/ 	.word	0x00000000
        /*6348*/ 	.short	0x010a
        /*634a*/ 	.byte	0x04
	.zero		1


	//   ....[14]....
        /*634c*/ 	.word	0x0000d940
        /*6350*/ 	.word	0x00000004
        /*6354*/ 	.word	0x00000000
        /*6358*/ 	.short	0x0101
        /*635a*/ 	.byte	0x3f
	.zero		1


	//   ....[15]....
        /*635c*/ 	.word	0x0000db30
        /*6360*/ 	.word	0x00000000
        /*6364*/ 	.word	0x00000000
        /*6368*/ 	.short	0x0101
        /*636a*/ 	.byte	0x3f
	.zero		1


	//   ....[16]....
        /*636c*/ 	.word	0x000361c0
        /*6370*/ 	.word	0x0000000f
        /*6374*/ 	.word	0x00000020
        /*6378*/ 	.short	0x010a
        /*637a*/ 	.byte	0x3f
	.zero		1


	//   ....[17]....
        /*637c*/ 	.word	0x000365e0
        /*6380*/ 	.word	0x00000002
        /*6384*/ 	.word	0x00000058
        /*6388*/ 	.short	0x0101
        /*638a*/ 	.byte	0x3f
	.zero		1


	//   ....[18]....
        /*638c*/ 	.word	0x00036d80
        /*6390*/ 	.word	0x00000005
        /*6394*/ 	.word	0x00000000
        /*6398*/ 	.short	0x010a
        /*639a*/ 	.byte	0x3f
	.zero		1


	//   ....[19]....
        /*639c*/ 	.word	0x00036e10
        /*63a0*/ 	.word	0x00000007
        /*63a4*/ 	.word	0x00000000
        /*63a8*/ 	.short	0x010a
        /*63aa*/ 	.byte	0x3f
	.zero		1


	//   ....[20]....
        /*63ac*/ 	.word	0x00036ea0
        /*63b0*/ 	.word	0x00000007
        /*63b4*/ 	.word	0x00000000
        /*63b8*/ 	.short	0x010a
        /*63ba*/ 	.byte	0x3f
	.zero		1


	//   ....[21]....
        /*63bc*/ 	.word	0x00036f30
        /*63c0*/ 	.word	0x00000003
        /*63c4*/ 	.word	0x00000000
        /*63c8*/ 	.short	0x010a
        /*63ca*/ 	.byte	0x3f
	.zero		1


	//   ....[22]....
        /*63cc*/ 	.word	0x00036f90
        /*63d0*/ 	.word	0x00000003
        /*63d4*/ 	.word	0x00000000
        /*63d8*/ 	.short	0x010a
        /*63da*/ 	.byte	0x3f
	.zero		1


	//   ....[23]....
        /*63dc*/ 	.word	0x00036ff0
        /*63e0*/ 	.word	0x00000006
        /*63e4*/ 	.word	0x00000000
        /*63e8*/ 	.short	0x010a
        /*63ea*/ 	.byte	0x3f
	.zero		1


	//   ....[24]....
        /*63ec*/ 	.word	0x000370c0
        /*63f0*/ 	.word	0x0000000f
        /*63f4*/ 	.word	0x00000020
        /*63f8*/ 	.short	0x010a
        /*63fa*/ 	.byte	0x3f
	.zero		1


	//   ....[25]....
        /*63fc*/ 	.word	0x00037190
        /*6400*/ 	.word	0x00000005
        /*6404*/ 	.word	0x00000000
        /*6408*/ 	.short	0x010a
        /*640a*/ 	.byte	0x3f
	.zero		1


	//   ....[26]....
        /*640c*/ 	.word	0x000371e0
        /*6410*/ 	.word	0x00000007
        /*6414*/ 	.word	0x00000000
        /*6418*/ 	.short	0x010a
        /*641a*/ 	.byte	0x3f
	.zero		1


	//   ....[27]....
        /*641c*/ 	.word	0x00037230
        /*6420*/ 	.word	0x00000007
        /*6424*/ 	.word	0x00000000
        /*6428*/ 	.short	0x010a
        /*642a*/ 	.byte	0x3f
	.zero		1


	//----- nvinfo : EIATTR_NUM_MBARRIERS
	.align		4
.L_37:
        /*642c*/ 	.byte	0x03, 0x38
        /*642e*/ 	.short	0x000a


	//----- nvinfo : EIATTR_EXIT_INSTR_OFFSETS
	.align		4
        /*6430*/ 	.byte	0x04, 0x1c
        /*6432*/ 	.short	(.L_39 - .L_38)


	//   ....[0]....
.L_38:
        /*6434*/ 	.word	0x00000ac0


	//   ....[1]....
        /*6438*/ 	.word	0x00001350


	//   ....[2]....
        /*643c*/ 	.word	0x00035850


	//   ....[3]....
        /*6440*/ 	.word	0x00035e70


	//   ....[4]....
        /*6444*/ 	.word	0x00036f80


	//----- nvinfo : EIATTR_MAX_THREADS
	.align		4
.L_39:
        /*6448*/ 	.byte	0x04, 0x05
        /*644a*/ 	.short	(.L_41 - .L_40)
.L_40:
        /*644c*/ 	.word	0x00000180
        /*6450*/ 	.word	0x00000001
        /*6454*/ 	.word	0x00000001


	//----- nvinfo : EIATTR_CRS_STACK_SIZE
	.align		4
.L_41:
        /*6458*/ 	.byte	0x04, 0x1e
        /*645a*/ 	.short	(.L_43 - .L_42)
.L_42:
        /*645c*/ 	.word	0x00000000


	//----- nvinfo : EIATTR_CBANK_PARAM_SIZE
	.align		4
.L_43:
        /*6460*/ 	.byte	0x03, 0x19
        /*6462*/ 	.short	0x0470


	//----- nvinfo : EIATTR_PARAM_CBANK
	.align		4
        /*6464*/ 	.byte	0x04, 0x0a
        /*6466*/ 	.short	(.L_45 - .L_44)
	.align		4
.L_44:
        /*6468*/ 	.word	index@(.nv.constant0._ZN7cutlass13device_kernelINS_4gemm6kernel13GemmUniversalIN4cute5tupleIJiiiiEEENS1_10collective13CollectiveMmaINS1_34MainloopSm90TmaGmmaWarpSpecializedILi4ENS5_IJNS4_1CILi2EEENSA_ILi1EEESC_EEENS1_35KernelTmaWarpSpecializedCooperativeEEENS5_IJNSA_ILi384EEESG_NSA_ILi32EEEEEENS_10bfloat16_tENS5_IJlSC_lEEESJ_SK_NS4_8TiledMMAINS4_8MMA_AtomIJNS4_4SM904GMMA28MMA_64x192x16_F32BF16BF16_SSILNSO_5MajorE0ELSQ_0ELNSO_7ScaleInE1ELSR_1EEEEEENS4_6LayoutISD_NS5_IJSC_NSA_ILi0EEESV_EEEEENS5_IJNS4_10UnderscoreESY_SY_EEEEENS4_13SM90_TMA_LOADENS4_14ComposedLayoutINS4_7SwizzleILi2ELi4ELi3EEENS4_18smem_ptr_flag_bitsILi16EEENSU_INS5_IJNSA_ILi8EEESH_EEENS5_IJSH_SC_EEEEEEEvNS4_8identityENS4_23SM90_TMA_LOAD_MULTICASTES1B_vS1C_EENS_8epilogue10collective6detail29Sm90TmaWarpSpecializedAdapterINS1G_15DefaultEpilogueISJ_SK_SK_NS1F_6thread17LinearCombinationISJ_Li1EffLNS1K_9ScaleType4KindE0ELNS_15FloatRoundStyleE2ESJ_EENS1_15EpilogueDefaultEEEEEvvEEEEvNT_6ParamsE)
        /*646c*/ 	.short	0x0210
        /*646e*/ 	.short	0x0470


	//----- nvinfo : EIATTR_SW_WAR
	.align		4
.L_45:
        /*6470*/ 	.byte	0x04, 0x36
        /*6472*/ 	.short	(.L_47 - .L_46)
.L_46:
        /*6474*/ 	.word	0x00000008
.L_47:


//--------------------- .nv.callgraph             --------------------------
	.section	.nv.callgraph,"",@"SHT_CUDA_CALLGRAPH"
	.align	4
	.sectionentsize	8
	.align		4
        /*0000*/ 	.word	0x00000000
	.align		4
        /*0004*/ 	.word	0xffffffff
	.align		4
        /*0008*/ 	.word	index@(_ZN7cutlass13device_kernelINS_4gemm6kernel13GemmUniversalIN4cute5tupleIJiiiiEEENS1_10collective13CollectiveMmaINS1_34MainloopSm90TmaGmmaWarpSpecializedILi4ENS5_IJNS4_1CILi2EEENSA_ILi1EEESC_EEENS1_35KernelTmaWarpSpecializedCooperativeEEENS5_IJNSA_ILi384EEESG_NSA_ILi32EEEEEENS_10bfloat16_tENS5_IJlSC_lEEESJ_SK_NS4_8TiledMMAINS4_8MMA_AtomIJNS4_4SM904GMMA28MMA_64x192x16_F32BF16BF16_SSILNSO_5MajorE0ELSQ_0ELNSO_7ScaleInE1ELSR_1EEEEEENS4_6LayoutISD_NS5_IJSC_NSA_ILi0EEESV_EEEEENS5_IJNS4_10UnderscoreESY_SY_EEEEENS4_13SM90_TMA_LOADENS4_14ComposedLayoutINS4_7SwizzleILi2ELi4ELi3EEENS4_18smem_ptr_flag_bitsILi16EEENSU_INS5_IJNSA_ILi8EEESH_EEENS5_IJSH_SC_EEEEEEEvNS4_8identityENS4_23SM90_TMA_LOAD_MULTICASTES1B_vS1C_EENS_8epilogue10collective6detail29Sm90TmaWarpSpecializedAdapterINS1G_15DefaultEpilogueISJ_SK_SK_NS1F_6thread17LinearCombinationISJ_Li1EffLNS1K_9ScaleType4KindE0ELNS_15FloatRoundStyleE2ESJ_EENS1_15EpilogueDefaultEEEEEvvEEEEvNT_6ParamsE)
	.align		4
        /*000c*/ 	.word	index@(__assertfail)
	.align		4
        /*0010*/ 	.word	0x00000000
	.align		4
        /*0014*/ 	.word	0xfffffffe
	.align		4
        /*0018*/ 	.word	0x00000000
	.align		4
        /*001c*/ 	.word	0xfffffffd
	.align		4
        /*0020*/ 	.word	0x00000000
	.align		4
        /*0024*/ 	.word	0xfffffffc


//--------------------- .nv.constant4             --------------------------
	.section	.nv.constant4,"a",@progbits
	.align	8
	.align		8
.nv.constant4:
        /*0000*/ 	.dword	__assertfail
	.align		8
        /*0008*/ 	.dword	__unnamed_1
	.align		8
        /*0010*/ 	.dword	_ZN40_INTERNAL_0f1f022f_4_k_cu_70ed5cdd_129774cuda3std3__45__cpo5beginE
	.align		8
        /*0018*/ 	.dword	_ZN40_INTERNAL_0f1f022f_4_k_cu_70ed5cdd_129774cuda3std3__45__cpo3endE
	.align		8
        /*0020*/ 	.dword	_ZN40_INTERNAL_0f1f022f_4_k_cu_70ed5cdd_129774cuda3std3__45__cpo6cbeginE
	.align		8
        /*0028*/ 	.dword	_ZN40_INTERNAL_0f1f022f_4_k_cu_70ed5cdd_129774cuda3std3__45__cpo4cendE
	.align		8
        /*0030*/ 	.dword	_ZN40_INTERNAL_0f1f022f_4_k_cu_70ed5cdd_129774cuda3std3__442_GLOBAL__N__0f1f022f_4_k_cu_70ed5cdd_129776ignoreE
	.align		8
        /*0038*/ 	.dword	_ZN40_INTERNAL_0f1f022f_4_k_cu_70ed5cdd_129774cuda3std3__419piecewise_constructE
	.align		8
        /*0040*/ 	.dword	_ZN40_INTERNAL_0f1f022f_4_k_cu_70ed5cdd_129774cuda3std3__48in_placeE
	.align		8
        /*0048*/ 	.dword	_ZN40_INTERNAL_0f1f022f_4_k_cu_70ed5cdd_129774cuda3std6ranges3__45__cpo4swapE
	.align		8
        /*0050*/ 	.dword	_ZN40_INTERNAL_0f1f022f_4_k_cu_70ed5cdd_129774cuda3std6ranges3__45__cpo9iter_moveE
	.align		8
        /*0058*/ 	.dword	_ZN40_INTERNAL_0f1f022f_4_k_cu_70ed5cdd_129774cute7productE
	.align		8
        /*0060*/ 	.dword	_ZN40_INTERNAL_0f1f022f_4_k_cu_70ed5cdd_129774cute1_E
	.align		8
        /*0068*/ 	.dword	$str$22
	.align		8
        /*0070*/ 	.dword	$str$23


//--------------------- .text._ZN7cutlass13device_kernelINS_4gemm6kernel13GemmUniversalIN4cute5tupleIJiiiiEEENS1_10collective13CollectiveMmaINS1_34MainloopSm90TmaGmmaWarpSpecializedILi4ENS5_IJNS4_1CILi2EEENSA_ILi1EEESC_EEENS1_35KernelTmaWarpSpecializedCooperativeEEENS5_IJNSA_ILi384EEESG_NSA_ILi32EEEEEENS_10bfloat16_tENS5_IJlSC_lEEESJ_SK_NS4_8TiledMMAINS4_8MMA_AtomIJNS4_4SM904GMMA28MMA_64x192x16_F32BF16BF16_SSILNSO_5MajorE0ELSQ_0ELNSO_7ScaleInE1ELSR_1EEEEEENS4_6LayoutISD_NS5_IJSC_NSA_ILi0EEESV_EEEEENS5_IJNS4_10UnderscoreESY_SY_EEEEENS4_13SM90_TMA_LOADENS4_14ComposedLayoutINS4_7SwizzleILi2ELi4ELi3EEENS4_18smem_ptr_flag_bitsILi16EEENSU_INS5_IJNSA_ILi8EEESH_EEENS5_IJSH_SC_EEEEEEEvNS4_8identityENS4_23SM90_TMA_LOAD_MULTICASTES1B_vS1C_EENS_8epilogue10collective6detail29Sm90TmaWarpSpecializedAdapterINS1G_15DefaultEpilogueISJ_SK_SK_NS1F_6thread17LinearCombinationISJ_Li1EffLNS1K_9ScaleType4KindE0ELNS_15FloatRoundStyleE2ESJ_EENS1_15EpilogueDefaultEEEEEvvEEEEvNT_6ParamsE --------------------------
	.section	.text._ZN7cutlass13device_kernelINS_4gemm6kernel13GemmUniversalIN4cute5tupleIJiiiiEEENS1_10collective13CollectiveMmaINS1_34MainloopSm90TmaGmmaWarpSpecializedILi4ENS5_IJNS4_1CILi2EEENSA_ILi1EEESC_EEENS1_35KernelTmaWarpSpecializedCooperativeEEENS5_IJNSA_ILi384EEESG_NSA_ILi32EEEEEENS_10bfloat16_tENS5_IJlSC_lEEESJ_SK_NS4_8TiledMMAINS4_8MMA_AtomIJNS4_4SM904GMMA28MMA_64x192x16_F32BF16BF16_SSILNSO_5MajorE0ELSQ_0ELNSO_7ScaleInE1ELSR_1EEEEEENS4_6LayoutISD_NS5_IJSC_NSA_ILi0EEESV_EEEEENS5_IJNS4_10UnderscoreESY_SY_EEEEENS4_13SM90_TMA_LOADENS4_14ComposedLayoutINS4_7SwizzleILi2ELi4ELi3EEENS4_18smem_ptr_flag_bitsILi16EEENSU_INS5_IJNSA_ILi8EEESH_EEENS5_IJSH_SC_EEEEEEEvNS4_8identityENS4_23SM90_TMA_LOAD_MULTICASTES1B_vS1C_EENS_8epilogue10collective6detail29Sm90TmaWarpSpecializedAdapterINS1G_15DefaultEpilogueISJ_SK_SK_NS1F_6thread17LinearCombinationISJ_Li1EffLNS1K_9ScaleType4KindE0ELNS_15FloatRoundStyleE2ESJ_EENS1_15EpilogueDefaultEEEEEvvEEEEvNT_6ParamsE,"ax",@progbits
	.align	128
.text._ZN7cutlass13device_kernelINS_4gemm6kernel13GemmUniversalIN4cute5tupleIJiiiiEEENS1_10collective13CollectiveMmaINS1_34MainloopSm90TmaGmmaWarpSpecializedILi4ENS5_IJNS4_1CILi2EEENSA_ILi1EEESC_EEENS1_35KernelTmaWarpSpecializedCooperativeEEENS5_IJNSA_ILi384EEESG_NSA_ILi32EEEEEENS_10bfloat16_tENS5_IJlSC_lEEESJ_SK_NS4_8TiledMMAINS4_8MMA_AtomIJNS4_4SM904GMMA28MMA_64x192x16_F32BF16BF16_SSILNSO_5MajorE0ELSQ_0ELNSO_7ScaleInE1ELSR_1EEEEEENS4_6LayoutISD_NS5_IJSC_NSA_ILi0EEESV_EEEEENS5_IJNS4_10UnderscoreESY_SY_EEEEENS4_13SM90_TMA_LOADENS4_14ComposedLayoutINS4_7SwizzleILi2ELi4ELi3EEENS4_18smem_ptr_flag_bitsILi16EEENSU_INS5_IJNSA_ILi8EEESH_EEENS5_IJSH_SC_EEEEEEEvNS4_8identityENS4_23SM90_TMA_LOAD_MULTICASTES1B_vS1C_EENS_8epilogue10collective6detail29Sm90TmaWarpSpecializedAdapterINS1G_15DefaultEpilogueISJ_SK_SK_NS1F_6thread17LinearCombinationISJ_Li1EffLNS1K_9ScaleType4KindE0ELNS_15FloatRoundStyleE2ESJ_EENS1_15EpilogueDefaultEEEEEvvEEEEvNT_6ParamsE:
        .type           _ZN7cutlass13device_kernelINS_4gemm6kernel13GemmUniversalIN4cute5tupleIJiiiiEEENS1_10collective13CollectiveMmaINS1_34MainloopSm90TmaGmmaWarpSpecializedILi4ENS5_IJNS4_1CILi2EEENSA_ILi1EEESC_EEENS1_35KernelTmaWarpSpecializedCooperativeEEENS5_IJNSA_ILi384EEESG_NSA_ILi32EEEEEENS_10bfloat16_tENS5_IJlSC_lEEESJ_SK_NS4_8TiledMMAINS4_8MMA_AtomIJNS4_4SM904GMMA28MMA_64x192x16_F32BF16BF16_SSILNSO_5MajorE0ELSQ_0ELNSO_7ScaleInE1ELSR_1EEEEEENS4_6LayoutISD_NS5_IJSC_NSA_ILi0EEESV_EEEEENS5_IJNS4_10UnderscoreESY_SY_EEEEENS4_13SM90_TMA_LOADENS4_14ComposedLayoutINS4_7SwizzleILi2ELi4ELi3EEENS4_18smem_ptr_flag_bitsILi16EEENSU_INS5_IJNSA_ILi8EEESH_EEENS5_IJSH_SC_EEEEEEEvNS4_8identityENS4_23SM90_TMA_LOAD_MULTICASTES1B_vS1C_EENS_8epilogue10collective6detail29Sm90TmaWarpSpecializedAdapterINS1G_15DefaultEpilogueISJ_SK_SK_NS1F_6thread17LinearCombinationISJ_Li1EffLNS1K_9ScaleType4KindE0ELNS_15FloatRoundStyleE2ESJ_EENS1_15EpilogueDefaultEEEEEvvEEEEvNT_6ParamsE,@function
        .size           _ZN7cutlass13device_kernelINS_4gemm6kernel13GemmUniversalIN4cute5tupleIJiiiiEEENS1_10collective13CollectiveMmaINS1_34MainloopSm90TmaGmmaWarpSpecializedILi4ENS5_IJNS4_1CILi2EEENSA_ILi1EEESC_EEENS1_35KernelTmaWarpSpecializedCooperativeEEENS5_IJNSA_ILi384EEESG_NSA_ILi32EEEEEENS_10bfloat16_tENS5_IJlSC_lEEESJ_SK_NS4_8TiledMMAINS4_8MMA_AtomIJNS4_4SM904GMMA28MMA_64x192x16_F32BF16BF16_SSILNSO_5MajorE0ELSQ_0ELNSO_7ScaleInE1ELSR_1EEEEEENS4_6LayoutISD_NS5_IJSC_NSA_ILi0EEESV_EEEEENS5_IJNS4_10UnderscoreESY_SY_EEEEENS4_13SM90_TMA_LOADENS4_14ComposedLayoutINS4_7SwizzleILi2ELi4ELi3EEENS4_18smem_ptr_flag_bitsILi16EEENSU_INS5_IJNSA_ILi8EEESH_EEENS5_IJSH_SC_EEEEEEEvNS4_8identityENS4_23SM90_TMA_LOAD_MULTICASTES1B_vS1C_EENS_8epilogue10collective6detail29Sm90TmaWarpSpecializedAdapterINS1G_15DefaultEpilogueISJ_SK_SK_NS1F_6thread17LinearCombinationISJ_Li1EffLNS1K_9ScaleType4KindE0ELNS_15FloatRoundStyleE2ESJ_EENS1_15EpilogueDefaultEEEEEvvEEEEvNT_6ParamsE,(.L_x_1217 - _ZN7cutlass13device_kernelINS_4gemm6kernel13GemmUniversalIN4cute5tupleIJiiiiEEENS1_10collective13CollectiveMmaINS1_34MainloopSm90TmaGmmaWarpSpecializedILi4ENS5_IJNS4_1CILi2EEENSA_ILi1EEESC_EEENS1_35KernelTmaWarpSpecializedCooperativeEEENS5_IJNSA_ILi384EEESG_NSA_ILi32EEEEEENS_10bfloat16_tENS5_IJlSC_lEEESJ_SK_NS4_8TiledMMAINS4_8MMA_AtomIJNS4_4SM904GMMA28MMA_64x192x16_F32BF16BF16_SSILNSO_5MajorE0ELSQ_0ELNSO_7ScaleInE1ELSR_1EEEEEENS4_6LayoutISD_NS5_IJSC_NSA_ILi0EEESV_EEEEENS5_IJNS4_10UnderscoreESY_SY_EEEEENS4_13SM90_TMA_LOADENS4_14ComposedLayoutINS4_7SwizzleILi2ELi4ELi3EEENS4_18smem_ptr_flag_bitsILi16EEENSU_INS5_IJNSA_ILi8EEESH_EEENS5_IJSH_SC_EEEEEEEvNS4_8identityENS4_23SM90_TMA_LOAD_MULTICASTES1B_vS1C_EENS_8epilogue10collective6detail29Sm90TmaWarpSpecializedAdapterINS1G_15DefaultEpilogueISJ_SK_SK_NS1F_6thread17LinearCombinationISJ_Li1EffLNS1K_9ScaleType4KindE0ELNS_15FloatRoundStyleE2ESJ_EENS1_15EpilogueDefaultEEEEEvvEEEEvNT_6ParamsE)
        .other          _ZN7cutlass13device_kernelINS_4gemm6kernel13GemmUniversalIN4cute5tupleIJiiiiEEENS1_10collective13CollectiveMmaINS1_34MainloopSm90TmaGmmaWarpSpecializedILi4ENS5_IJNS4_1CILi2EEENSA_ILi1EEESC_EEENS1_35KernelTmaWarpSpecializedCooperativeEEENS5_IJNSA_ILi384EEESG_NSA_ILi32EEEEEENS_10bfloat16_tENS5_IJlSC_lEEESJ_SK_NS4_8TiledMMAINS4_8MMA_AtomIJNS4_4SM904GMMA28MMA_64x192x16_F32BF16BF16_SSILNSO_5MajorE0ELSQ_0ELNSO_7ScaleInE1ELSR_1EEEEEENS4_6LayoutISD_NS5_IJSC_NSA_ILi0EEESV_EEEEENS5_IJNS4_10UnderscoreESY_SY_EEEEENS4_13SM90_TMA_LOADENS4_14ComposedLayoutINS4_7SwizzleILi2ELi4ELi3EEENS4_18smem_ptr_flag_bitsILi16EEENSU_INS5_IJNSA_ILi8EEESH_EEENS5_IJSH_SC_EEEEEEEvNS4_8identityENS4_23SM90_TMA_LOAD_MULTICASTES1B_vS1C_EENS_8epilogue10collective6detail29Sm90TmaWarpSpecializedAdapterINS1G_15DefaultEpilogueISJ_SK_SK_NS1F_6thread17LinearCombinationISJ_Li1EffLNS1K_9ScaleType4KindE0ELNS_15FloatRoundStyleE2ESJ_EENS1_15EpilogueDefaultEEEEEvvEEEEvNT_6ParamsE,@"STO_CUDA_ENTRY STV_DEFAULT"
_ZN7cutlass13device_kernelINS_4gemm6kernel13GemmUniversalIN4cute5tupleIJiiiiEEENS1_10collective13CollectiveMmaINS1_34MainloopSm90TmaGmmaWarpSpecializedILi4ENS5_IJNS4_1CILi2EEENSA_ILi1EEESC_EEENS1_35KernelTmaWarpSpecializedCooperativeEEENS5_IJNSA_ILi384EEESG_NSA_ILi32EEEEEENS_10bfloat16_tENS5_IJlSC_lEEESJ_SK_NS4_8TiledMMAINS4_8MMA_AtomIJNS4_4SM904GMMA28MMA_64x192x16_F32BF16BF16_SSILNSO_5MajorE0ELSQ_0ELNSO_7ScaleInE1ELSR_1EEEEEENS4_6LayoutISD_NS5_IJSC_NSA_ILi0EEESV_EEEEENS5_IJNS4_10UnderscoreESY_SY_EEEEENS4_13SM90_TMA_LOADENS4_14ComposedLayoutINS4_7SwizzleILi2ELi4ELi3EEENS4_18smem_ptr_flag_bitsILi16EEENSU_INS5_IJNSA_ILi8EEESH_EEENS5_IJSH_SC_EEEEEEEvNS4_8identityENS4_23SM90_TMA_LOAD_MULTICASTES1B_vS1C_EENS_8epilogue10collective6detail29Sm90TmaWarpSpecializedAdapterINS1G_15DefaultEpilogueISJ_SK_SK_NS1F_6thread17LinearCombinationISJ_Li1EffLNS1K_9ScaleType4KindE0ELNS_15FloatRoundStyleE2ESJ_EENS1_15EpilogueDefaultEEEEEvvEEEEvNT_6ParamsE:
[----:B------:R-:W0:Y:S02]  /*0000*/  LDC R1, c[0x0][0x28] ;  /* 0x00000a00ff017b82 */ /* 0x000e240000000800 */
[----:B0-----:R-:W-:Y:S01]  /*0010*/  VIADD R1, R1, 0xfffff0d0 ;  /* 0xfffff0d001017836 */ /* 0x001fe20000000000 */
[----:B------:R-:W0:Y:S01]  /*0020*/  S2R R4, SR_TID.X ;  /* 0x0000000000047919 */ /* 0x000e220000002100 */
[----:B------:R-:W-:Y:S01]  /*0030*/  ELECT P0, URZ, PT ;  /* 0x00000000003f782f */ /* 0x000fe20003800000 */
[----:B------:R-:W-:Y:S01]  /*0040*/  BSSY B0, `(.L_x_0) ;  /* 0x0000015000007945 */ /* 0x000fe20003800000 */
[--C-:B0-----:R-:W-:Y:S02]  /*0050*/  SHF.R.U32.HI R0, RZ, 0x5, R4.reuse ;  /* 0x00000005ff007819 */ /* 0x101fe40000011604 */
[----:B------:R-:W-:-:S03]  /*0060*/  SHF.R.U32.HI R2, RZ, 0x7, R4 ;  /* 0x00000007ff027819 */ /* 0x000fc60000011604 */
[----:B------:R-:W0:Y:S04]  /*0070*/  SHFL.IDX PT, R3, R0, RZ, 0x1f ;  /* 0x00001fff00037589 */ /* 0x000e2800000e0000 */
[----:B------:R-:W1:Y:S01]  /*0080*/  SHFL.IDX PT, R2, R2, RZ, 0x1f ;  /* 0x00001fff02027589 */ /* 0x000e6200000e0000 */
[----:B0-----:R-:W-:Y:S02]  /*0090*/  R2UR UR9, R3 ;  /* 0x00000000030972ca */ /* 0x001fe400000e0000 */
[----:B-1----:R-:W-:-:S11]  /*00a0*/  R2UR UR5, R2 ;  /* 0x00000000020572ca */ /* 0x002fd600000e0000 */
[----:B------:R-:W-:Y:S02]  /*00b0*/  USHF.R.S32.HI UR4, URZ, 0x1f, UR9 ;  /* 0x0000001f3f047899 */ /* 0x000fe40008011409 */
[----:B------:R-:W-:Y:S02]  /*00c0*/  ISETP.NE.OR P0, PT, RZ, UR9, !P0 ;  /* 0x00000009ff007c0c */ /* 0x000fe4000c705670 */
[----:B------:R-:W-:-:S04]  /*00d0*/  ULEA.HI UR4, UR4, UR9, URZ, 0x2 ;  /* 0x0000000904047291 */ /* 0x000fc8000f8f103f */
[----:B------:R-:W-:-:S04]  /*00e0*/  ULOP3.LUT UR4, UR4, 0xfffffffc, URZ, 0xc0, !UPT ;  /* 0xfffffffc04047892 */ /* 0x000fc8000f8ec03f */
[----:B------:R-:W-:-:S03]  /*00f0*/  UIADD3 UR9, UR9, -UR4, URZ ;  /* 0x8000000409097290 */ /* 0x000fc6000fffe03f */
[----:B------:R-:W-:Y:S09]  /*0100*/  @P0 BRA `(.L_x_1) ;  /* 0x0000000000200947 */ /* 0x000ff20003800000 */
[----:B------:R-:W-:Y:S02]  /*0110*/  ULDC.64 UR6, c[0x0][0x198] ;  /* 0x0000660000067ab9 */ /* 0x000fe40000000a00 */
[----:B------:R-:W-:Y:S02]  /*0120*/  UIADD3 UR10, UP0, UR6, 0xf0, URZ ;  /* 0x000000f0060a7890 */ /* 0x000fe4000ff1e03f */
[----:B------:R-:W-:Y:S02]  /*0130*/  UIADD3 UR6, UP1, UR6, 0x1f0, URZ ;  /* 0x000001f006067890 */ /* 0x000fe4000ff3e03f */
[----:B------:R-:W-:Y:S02]  /*0140*/  UIADD3.X UR11, URZ, UR7, URZ, UP0, !UPT ;  /* 0x000000073f0b7290 */ /* 0x000fe400087fe43f */
[----:B------:R-:W-:-:S07]  /*0150*/  UIADD3.X UR7, URZ, UR7, URZ, UP1, !UPT ;  /* 0x000000073f077290 */ /* 0x000fce0008ffe43f */
[----:B------:R0:W-:Y:S02]  /*0160*/  UTMACCTL.PF [UR10] ;  /* 0x000000000a0079b9 */ /* 0x0001e40008040000 */
[----:B------:R0:W-:Y:S02]  /*0170*/  UTMACCTL.PF [UR6] ;  /* 0x00000000060079b9 */ /* 0x0001e40008040000 */
[----:B0-----:R-:W-:Y:S01]  /*0180*/  NOP ;  /* 0x0000000000007918 */ /* 0x001fe20000000000 */
.L_x_1:
[----:B------:R-:W-:Y:S05]  /*0190*/  BSYNC B0 ;  /* 0x0000000000007941 */ /* 0x000fea0003800000 */
.L_x_0:
[----:B------:R-:W0:Y:S01]  /*01a0*/  SHFL.IDX PT, R2, R0, RZ, 0x1f ;  /* 0x00001fff00027589 */ /* 0x000e2200000e0000 */
[----:B------:R-:W-:Y:S01]  /*01b0*/  UISETP.NE.AND UP0, UPT, UR9, 0x3, UPT ;  /* 0x000000030900788c */ /* 0x000fe2000bf05270 */
[----:B------:R-:W-:Y:S01]  /*01c0*/  ISETP.NE.AND P1, PT, RZ, UR5, PT ;  /* 0x00000005ff007c0c */ /* 0x000fe2000bf25270 */
[----:B------:R-:W-:Y:S02]  /*01d0*/  UIADD3 UR16, UR5, -0x1, URZ ;  /* 0xffffffff05107890 */ /* 0x000fe4000fffe03f */
[----:B------:R-:W-:Y:S02]  /*01e0*/  UISETP.EQ.OR UP0, UPT, UR9, URZ, !UP0 ;  /* 0x0000003f0900728c */ /* 0x000fe4000c702670 */
[----:B------:R-:W-:Y:S02]  /*01f0*/  UISETP.GE.U32.AND UP1, UPT, UR16, 0x2, UPT ;  /* 0x000000021000788c */ /* 0x000fe4000bf26070 */
[----:B------:R-:W-:-:S04]  /*0200*/  UISETP.EQ.AND UP0, UPT, UR5, URZ, UP0 ;  /* 0x0000003f0500728c */ /* 0x000fc80008702270 */
[----:B------:R-:W-:-:S04]  /*0210*/  USEL UR40, URZ, 0x1, !UP0 ;  /* 0x000000013f287887 */ /* 0x000fc8000c000000 */
[----:B------:R-:W-:Y:S01]  /*0220*/  USEL UR40, UR40, 0x2, UP1 ;  /* 0x0000000228287887 */ /* 0x000fe20008800000 */
[----:B0-----:R-:W-:-:S13]  /*0230*/  ISETP.NE.AND P0, PT, R2, RZ, PT ;  /* 0x000000ff0200720c */ /* 0x001fda0003f05270 */
[----:B------:R-:W-:Y:S05]  /*0240*/  @P0 BRA `(.L_x_2) ;  /* 0x0000000000580947 */ /* 0x000fea0003800000 */
[----:B------:R-:W0:Y:S01]  /*0250*/  S2UR UR8, SR_CgaCtaId ;  /* 0x00000000000879c3 */ /* 0x000e220000008800 */
[----:B------:R-:W-:Y:S01]  /*0260*/  UMOV UR4, 0x400 ;  /* 0x0000040000047882 */ /* 0x000fe20000000000 */
[----:B------:R-:W-:Y:S01]  /*0270*/  UMOV UR5, 0x1 ;  /* 0x0000000100057882 */ /* 0x000fe20000000000 */
[----:B------:R-:W-:Y:S01]  /*0280*/  UMOV UR6, 0x4 ;  /* 0x0000000400067882 */ /* 0x000fe20000000000 */
[----:B------:R-:W-:Y:S01]  /*0290*/  ELECT P0, URZ, PT ;  /* 0x00000000003f782f */ /* 0x000fe20003800000 */
[----:B------:R-:W-:-:S04]  /*02a0*/  UIADD3 UR6, -UR6, 0x100000, URZ ;  /* 0x0010000006067890 */ /* 0x000fc8000fffe13f */
[----:B------:R-:W-:Y:S02]  /*02b0*/  USHF.L.U32 UR7, UR6, 0xb, URZ ;  /* 0x0000000b06077899 */ /* 0x000fe4000800063f */
[----:B------:R-:W-:Y:S02]  /*02c0*/  USHF.L.U32 UR6, UR6, 0x1, URZ ;  /* 0x0000000106067899 */ /* 0x000fe4000800063f */
[----:B0-----:R-:W-:Y:S02]  /*02d0*/  ULEA UR8, UR8, UR4, 0x18 ;  /* 0x0000000408087291 */ /* 0x001fe4000f8ec03f */
[----:B------:R-:W-:-:S04]  /*02e0*/  UIADD3 UR4, -UR5, 0x100000, URZ ;  /* 0x0010000005047890 */ /* 0x000fc8000fffe13f */
[----:B------:R-:W-:Y:S02]  /*02f0*/  USHF.L.U32 UR5, UR4, 0xb, URZ ;  /* 0x0000000b04057899 */ /* 0x000fe4000800063f */
[----:B------:R-:W-:Y:S01]  /*0300*/  USHF.L.U32 UR4, UR4, 0x1, URZ ;  /* 0x0000000104047899 */ /* 0x000fe2000800063f */
[----:B------:R-:W0:Y:S11]  /*0310*/  FENCE.VIEW.ASYNC.S ;  /* 0x00000000000073c6 */ /* 0x000e360000000000 */
[----:B0-----:R0:W1:Y:S01]  /*0320*/  SYNCS.EXCH.64 URZ, [UR8], UR4 ;  /* 0x00000004083f75b2 */ /* 0x0010620008000100 */
[----:B------:R0:W2:Y:S01]  /*0330*/  SYNCS.EXCH.64 URZ, [UR8+0x20], UR6 ;  /* 0x00002006083f75b2 */ /* 0x0000a20008000100 */
[----:B------:R0:W3:Y:S01]  /*0340*/  SYNCS.EXCH.64 URZ, [UR8+0x8], UR4 ;  /* 0x00000804083f75b2 */ /* 0x0000e20008000100 */
[----:B------:R0:W4:Y:S01]  /*0350*/  SYNCS.EXCH.64 URZ, [UR8+0x28], UR6 ;  /* 0x00002806083f75b2 */ /* 0x0001220008000100 */
[----:B------:R0:W0:Y:S01]  /*0360*/  SYNCS.EXCH.64 URZ, [UR8+0x10], UR4 ;  /* 0x00001004083f75b2 */ /* 0x0000220008000100 */
[----:B------:R0:W0:Y:S01]  /*0370*/  SYNCS.EXCH.64 URZ, [UR8+0x30], UR6 ;  /* 0x00003006083f75b2 */ /* 0x0000220008000100 */
[----:B------:R0:W0:Y:S01]  /*0380*/  SYNCS.EXCH.64 URZ, [UR8+0x18], UR4 ;  /* 0x00001804083f75b2 */ /* 0x0000220008000100 */
[----:B------:R0:W0:Y:S01]  /*0390*/  SYNCS.EXCH.64 URZ, [UR8+0x38], UR6 ;  /* 0x00003806083f75b2 */ /* 0x0000220008000100 */
[----:B------:R-:W-:Y:S01]  /*03a0*/  NOP ;  /* 0x0000000000007918 */ /* 0x000fe20000000000 */
.L_x_2:
[----:B------:R-:W5:Y:S01]  /*03b0*/  S2UR UR13, SR_CTAID.X ;  /* 0x00000000000d79c3 */ /* 0x000f620000002500 */
[----:B------:R-:W-:Y:S01]  /*03c0*/  SHF.R.S32.HI R3, RZ, 0x1f, R4 ;  /* 0x0000001fff037819 */ /* 0x000fe20000011404 */
[----:B------:R5:W1:Y:S01]  /*03d0*/  SHFL.IDX PT, R6, R0, RZ, 0x1f ;  /* 0x00001fff00067589 */ /* 0x000a6200000e0000 */
[----:B0-----:R-:W-:Y:S01]  /*03e0*/  ULDC UR4, c[0x0][0x150] ;  /* 0x0000540000047ab9 */ /* 0x001fe20000000800 */
[----:B------:R-:W-:Y:S02]  /*03f0*/  ELECT P0, URZ, PT ;  /* 0x00000000003f782f */ /* 0x000fe40003800000 */
[----:B------:R-:W-:Y:S01]  /*0400*/  LEA.HI R3, R3, R4, RZ, 0x7 ;  /* 0x0000000403037211 */ /* 0x000fe200078f38ff */
[----:B------:R-:W-:Y:S01]  /*0410*/  ULDC UR5, c[0x0][0x154] ;  /* 0x0000550000057ab9 */ /* 0x000fe20000000800 */
[----:B------:R-:W-:Y:S01]  /*0420*/  SHF.R.S32.HI R7, RZ, 0x1f, R2 ;  /* 0x0000001fff077819 */ /* 0x000fe20000011402 */
[----:B------:R-:W0:Y:S01]  /*0430*/  S2UR UR10, SR_CTAID.Y ;  /* 0x00000000000a79c3 */ /* 0x000e220000002600 */
[----:B------:R-:W-:Y:S01]  /*0440*/  LOP3.LUT R3, R3, 0xffffff80, RZ, 0xc0, !PT ;  /* 0xffffff8003037812 */ /* 0x000fe200078ec0ff */
[----:B------:R-:W-:Y:S01]  /*0450*/  ULDC UR8, c[0x0][0x144] ;  /* 0x0000510000087ab9 */ /* 0x000fe20000000800 */
[----:B------:R-:W-:Y:S01]  /*0460*/  LEA.HI R7, R7, R2, RZ, 0x2 ;  /* 0x0000000207077211 */ /* 0x000fe200078f10ff */
[----:B------:R-:W-:Y:S01]  /*0470*/  NOP ;  /* 0x0000000000007918 */ /* 0x000fe20000000000 */
[----:B------:R-:W-:Y:S01]  /*0480*/  NOP ;  /* 0x0000000000007918 */ /* 0x000fe20000000000 */
[----:B------:R-:W-:Y:S01]  /*0490*/  IMAD.IADD R3, R4, 0x1, -R3 ;  /* 0x0000000104037824 */ /* 0x000fe200078e0a03 */
[----:B------:R-:W-:Y:S01]  /*04a0*/  LOP3.LUT R7, R7, 0x3ffffffc, RZ, 0xc0, !PT ;  /* 0x3ffffffc07077812 */ /* 0x000fe200078ec0ff */
[----:B------:R-:W-:-:S03]  /*04b0*/  ULDC UR11, c[0x0][0x148] ;  /* 0x00005200000b7ab9 */ /* 0x000fc60000000800 */
[----:B------:R-:W-:Y:S01]  /*04c0*/  SHF.R.S32.HI R4, RZ, 0x1f, R3 ;  /* 0x0000001fff047819 */ /* 0x000fe20000011403 */
[----:B------:R-:W-:-:S03]  /*04d0*/  IMAD.IADD R2, R2, 0x1, -R7 ;  /* 0x0000000102027824 */ /* 0x000fc600078e0a07 */
[----:B------:R-:W-:Y:S02]  /*04e0*/  LEA.HI R4, R4, R3, RZ, 0x3 ;  /* 0x0000000304047211 */ /* 0x000fe400078f18ff */
[----:B-----5:R-:W-:Y:S02]  /*04f0*/  I2FP.F32.U32 R5, UR13 ;  /* 0x0000000d00057c45 */ /* 0x020fe40008201000 */
[--C-:B------:R-:W-:Y:S02]  /*0500*/  SHF.R.S32.HI R0, RZ, 0x3, R4.reuse ;  /* 0x00000003ff007819 */ /* 0x100fe40000011404 */
[----:B-1----:R-:W-:Y:S01]  /*0510*/  ISETP.NE.OR P0, PT, R6, RZ, !P0 ;  /* 0x000000ff0600720c */ /* 0x002fe20004705670 */
[----:B------:R-:W-:Y:S01]  /*0520*/  FMUL R8, R5, UR4 ;  /* 0x0000000405087c20 */ /* 0x000fe20008400000 */
[----:B------:R-:W-:-:S04]  /*0530*/  SHF.R.S32.HI R5, RZ, 0x1f, R4 ;  /* 0x0000001fff057819 */ /* 0x000fc80000011404 */
[----:B------:R-:W-:Y:S01]  /*0540*/  LEA.HI R5, R5, R0, RZ, 0x2 ;  /* 0x0000000005057211 */ /* 0x000fe200078f10ff */
[----:B------:R-:W1:Y:S03]  /*0550*/  F2I.U32.TRUNC.NTZ R8, R8 ;  /* 0x0000000800087305 */ /* 0x000e66000020f000 */
[----:B------:R-:W-:-:S03]  /*0560*/  LOP3.LUT R5, R5, 0xfffffffc, RZ, 0xc0, !PT ;  /* 0xfffffffc05057812 */ /* 0x000fc600078ec0ff */
[----:B------:R-:W-:Y:S01]  /*0570*/  VOTEU.ALL UP0, P0 ;  /* 0x00000000003f7886 */ /* 0x000fe20000000000 */
[----:B------:R-:W-:Y:S01]  /*0580*/  VOTEU.ALL UP1, P0 ;  /* 0x00000000003f7886 */ /* 0x000fe20000020000 */
[----:B------:R-:W-:Y:S01]  /*0590*/  IMAD.IADD R5, R0, 0x1, -R5 ;  /* 0x0000000100057824 */ /* 0x000fe200078e0a05 */
[----:B0-----:R-:W-:Y:S02]  /*05a0*/  I2FP.F32.U32 R0, UR10 ;  /* 0x0000000a00007c45 */ /* 0x001fe40008201000 */
[----:B------:R-:W0:Y:S01]  /*05b0*/  @!UP0 S2UR UR7, SR_CgaCtaId ;  /* 0x00000000000789c3 */ /* 0x000e220000008800 */
[----:B------:R-:W-:Y:S01]  /*05c0*/  IMAD R2, R2, 0x4, R5 ;  /* 0x0000000402027824 */ /* 0x000fe200078e0205 */
[----:B------:R-:W-:Y:S01]  /*05d0*/  @!UP0 UMOV UR6, 0x400 ;  /* 0x0000040000068882 */ /* 0x000fe20000000000 */
[----:B------:R-:W-:Y:S01]  /*05e0*/  FMUL R4, R0, UR5 ;  /* 0x0000000500047c20 */ /* 0x000fe20008400000 */
[----:B-1----:R-:W-:Y:S02]  /*05f0*/  R2UR UR4, R8 ;  /* 0x00000000080472ca */ /* 0x002fe400000e0000 */
[----:B------:R-:W-:-:S03]  /*0600*/  LEA.HI R0, R2, R2, RZ, 0x1 ;  /* 0x0000000202007211 */ /* 0x000fc600078f08ff */
[----:B------:R-:W1:Y:S01]  /*0610*/  F2I.U32.TRUNC.NTZ R4, R4 ;  /* 0x0000000400047305 */ /* 0x000e62000020f000 */
[----:B------:R-:W-:-:S05]  /*0620*/  LOP3.LUT R5, R0, 0xfffffffe, RZ, 0xc0, !PT ;  /* 0xfffffffe00057812 */ /* 0x000fca00078ec0ff */
[----:B------:R-:W-:Y:S02]  /*0630*/  IMAD.IADD R5, R2, 0x1, -R5 ;  /* 0x0000000102057824 */ /* 0x000fe400078e0a05 */
[----:B------:R-:W-:-:S04]  /*0640*/  UIADD3 UR4, -UR4, URZ, URZ ;  /* 0x0000003f04047290 */ /* 0x000fc8000fffe13f */
[----:B------:R-:W-:Y:S01]  /*0650*/  UIMAD UR8, UR8, UR4, UR13 ;  /* 0x00000004080872a4 */ /* 0x000fe2000f8e020d */
[----:B-1----:R-:W-:Y:S02]  /*0660*/  R2UR UR12, R4 ;  /* 0x00000000040c72ca */ /* 0x002fe400000e0000 */
[----:B------:R-:W-:Y:S01]  /*0670*/  UMOV UR4, 0x20 ;  /* 0x0000002000047882 */ /* 0x000fe20000000000 */
[----:B0-----:R-:W-:Y:S02]  /*0680*/  @!UP0 ULEA UR6, UR7, UR6, 0x18 ;  /* 0x0000000607068291 */ /* 0x001fe4000f8ec03f */
[----:B------:R-:W-:Y:S01]  /*0690*/  ISETP.NE.AND P3, PT, R5, UR8, PT ;  /* 0x0000000805007c0c */ /* 0x000fe2000bf65270 */
[----:B------:R-:W-:-:S04]  /*06a0*/  @!UP0 UIADD3 UR4, -UR4, 0x100000, URZ ;  /* 0x0010000004048890 */ /* 0x000fc8000fffe13f */
[----:B------:R-:W-:Y:S02]  /*06b0*/  @!UP0 USHF.L.U32 UR5, UR4, 0xb, URZ ;  /* 0x0000000b04058899 */ /* 0x000fe4000800063f */
[----:B------:R-:W-:Y:S01]  /*06c0*/  @!UP0 USHF.L.U32 UR4, UR4, 0x1, URZ ;  /* 0x0000000104048899 */ /* 0x000fe2000800063f */
[C---:B------:R-:W-:Y:S01]  /*06d0*/  IMAD.SHL.U32 R5, R2.reuse, 0x4, RZ ;  /* 0x0000000402057824 */ /* 0x040fe200078e00ff */
[----:B------:R-:W-:Y:S01]  /*06e0*/  VOTEU.ALL UP0, P0 ;  /* 0x00000000003f7886 */ /* 0x000fe20000000000 */
[----:B------:R-:W0:Y:S01]  /*06f0*/  LDC R4, c[0x0][0x140] ;  /* 0x00005000ff047b82 */ /* 0x000e220000000800 */
[----:B------:R-:W-:Y:S02]  /*0700*/  LOP3.LUT P0, RZ, R3, 0x7, RZ, 0xc0, !PT ;  /* 0x0000000703ff7812 */ /* 0x000fe4000780c0ff */
[----:B------:R-:W-:Y:S01]  /*0710*/  LOP3.LUT R9, R2, 0xc, R5, 0x78, !PT ;  /* 0x0000000c02097812 */ /* 0x000fe200078e7805 */
[----:B------:R-:W-:-:S03]  /*0720*/  UIADD3 UR12, -UR12, URZ, URZ ;  /* 0x0000003f0c0c7290 */ /* 0x000fc6000fffe13f */
[C---:B------:R-:W-:Y:S01]  /*0730*/  ISETP.LT.U32.AND P0, PT, R9.reuse, 0x2, !P0 ;  /* 0x000000020900780c */ /* 0x040fe20004701070 */
[----:B------:R1:W-:Y:S04]  /*0740*/  STL [R1+0x604], R9 ;  /* 0x0006040901007387 */ /* 0x0003e80000100800 */
[----:B------:R-:W5:Y:S02]  /*0750*/  FENCE.VIEW.ASYNC.S ;  /* 0x00000000000073c6 */ /* 0x000f640000000000 */
[----:B-----5:R-:W0:Y:S01]  /*0760*/  @!UP0 SYNCS.EXCH.64 URZ, [UR6+0x50], UR4 ;  /* 0x00005004063f85b2 */ /* 0x020e220008000100 */
[----:B------:R-:W-:Y:S02]  /*0770*/  @P3 LEA.HI R0, R9, R9, RZ, 0x1 ;  /* 0x0000000909003211 */ /* 0x000fe400078f08ff */
[----:B------:R-:W-:-:S02]  /*0780*/  SEL R3, RZ, 0x1, !P0 ;  /* 0x00000001ff037807 */ /* 0x000fc40004000000 */
[----:B------:R-:W-:Y:S02]  /*0790*/  @P3 SHF.R.S32.HI R0, RZ, 0x1, R0 ;  /* 0x00000001ff003819 */ /* 0x000fe40000011400 */
[----:B0-----:R-:W-:Y:S01]  /*07a0*/  ISETP.EQ.U32.AND P2, PT, R4, 0x1, PT ;  /* 0x000000010400780c */ /* 0x001fe20003f42070 */
[----:B------:R0:W1:Y:S01]  /*07b0*/  @!UP1 SYNCS.EXCH.64 URZ, [UR6+0x58], UR4 ;  /* 0x00005804063f95b2 */ /* 0x0000620008000100 */
[----:B------:R-:W-:Y:S01]  /*07c0*/  NOP ;  /* 0x0000000000007918 */ /* 0x000fe20000000000 */
[----:B0-----:R-:W-:-:S06]  /*07d0*/  UIMAD UR4, UR11, UR12, UR10 ;  /* 0x0000000c0b0472a4 */ /* 0x001fcc000f8e020a */
[----:B------:R-:W-:Y:S01]  /*07e0*/  @P3 ISETP.NE.AND P4, PT, R0, UR4, PT ;  /* 0x0000000400003c0c */ /* 0x000fe2000bf85270 */
[----:B------:R-:W-:-:S03]  /*07f0*/  IMAD.MOV.U32 R0, RZ, RZ, 0x1 ;  /* 0x00000001ff007424 */ /* 0x000fc600078e00ff */
[----:B------:R-:W-:-:S04]  /*0800*/  @P3 SEL R0, RZ, 0x1, P4 ;  /* 0x00000001ff003807 */ /* 0x000fc80002000000 */
[----:B------:R-:W-:-:S05]  /*0810*/  LOP3.LUT R0, R0, R3, RZ, 0xc0, !PT ;  /* 0x0000000300007212 */ /* 0x000fca00078ec0ff */
[----:B------:R0:W-:Y:S01]  /*0820*/  STL [R1+0x600], R0 ;  /* 0x0006000001007387 */ /* 0x0001e20000100800 */
[----:B------:R-:W-:Y:S05]  /*0830*/  @!P2 BRA `(.L_x_3) ;  /* 0x000000000008a947 */ /* 0x000fea0003800000 */
[----:B-1234-:R-:W-:Y:S01]  /*0840*/  UCGABAR_ARV ;  /* 0x00000000000079c7 */ /* 0x01efe20008000000 */
[----:B------:R-:W-:Y:S05]  /*0850*/  BRA `(.L_x_4) ;  /* 0x0000000000047947 */ /* 0x000fea0003800000 */
.L_x_3:
[----:B-1234-:R-:W-:Y:S01]  /*0860*/  NOP ;  /* 0x0000000000007918 */ /* 0x01efe20000000000 */
.L_x_4:
[----:B------:R-:W-:Y:S01]  /*0870*/  ULDC UR4, c[0x0][0x65c] ;  /* 0x0001970000047ab9 */ /* 0x000fe20000000800 */
[----:B------:R-:W-:Y:S01]  /*0880*/  UMOV UR5, URZ ;  /* 0x0000003f00057c82 */ /* 0x000fe20008000000 */
[----:B------:R-:W-:-:S03]  /*0890*/  UISETP.NE.AND UP0, UPT, UR4, 0x1, UPT ;  /* 0x000000010400788c */ /* 0x000fc6000bf05270 */
[----:B------:R-:W-:Y:S01]  /*08a0*/  UMOV UR4, UR13 ;  /* 0x0000000d00047c82 */ /* 0x000fe20008000000 */
[----:B------:R-:W-:Y:S02]  /*08b0*/  UP2UR UR41, UPR, URZ, 0x1 ;  /* 0x000000013f297883 */ /* 0x000fe40008000000 */
[----:B------:R-:W-:Y:S02]  /*08c0*/  PLOP3.LUT P0, PT, PT, PT, UP0, 0x80, 0x0 ;  /* 0x000000000000781c */ /* 0x000fe40003f0f008 */
[----:B------:R-:W-:Y:S02]  /*08d0*/  PLOP3.LUT P3, PT, PT, PT, UP0, 0x80, 0x0 ;  /* 0x000000000000781c */ /* 0x000fe40003f6f008 */
[----:B------:R-:W-:Y:S01]  /*08e0*/  PLOP3.LUT P5, PT, PT, PT, UP0, 0x80, 0x0 ;  /* 0x000000000000781c */ /* 0x000fe20003faf008 */
[----:B------:R-:W-:Y:S01]  /*08f0*/  @UP0 ULDC UR14, c[0x0][0x10] ;  /* 0x00000400000e0ab9 */ /* 0x000fe20000000800 */
[----:B------:R-:W-:Y:S01]  /*0900*/  @UP0 UMOV UR6, UR10 ;  /* 0x0000000a00060c82 */ /* 0x000fe20008000000 */
[----:B------:R-:W-:Y:S01]  /*0910*/  @UP0 UMOV UR7, URZ ;  /* 0x0000003f00070c82 */ /* 0x000fe20008000000 */
[----:B------:R-:W-:Y:S01]  /*0920*/  PLOP3.LUT P4, PT, PT, PT, UP0, 0x80, 0x0 ;  /* 0x000000000000781c */ /* 0x000fe20003f8f008 */
[----:B------:R-:W-:-:S03]  /*0930*/  @UP0 UIMAD.WIDE.U32 UR14, UR13, UR14, UR6 ;  /* 0x0000000e0d0e02a5 */ /* 0x000fc6000f8e0006 */
[----:B------:R-:W-:Y:S01]  /*0940*/  @!UP0 ULDC UR7, c[0x0][0xc] ;  /* 0x0000030000078ab9 */ /* 0x000fe20000000800 */
[----:B------:R-:W-:Y:S01]  /*0950*/  @UP0 UMOV UR6, URZ ;  /* 0x0000003f00060c82 */ /* 0x000fe20008000000 */
[----:B------:R-:W-:Y:S01]  /*0960*/  @!UP0 UIMAD.WIDE.U32 UR4, UR10, UR7, UR4 ;  /* 0x000000070a0482a5 */ /* 0x000fe2000f8e0004 */
[----:B------:R-:W-:Y:S01]  /*0970*/  IMAD.U32 R2, RZ, RZ, UR14 ;  /* 0x0000000eff027e24 */ /* 0x000fe2000f8e00ff */
[----:B------:R-:W-:Y:S02]  /*0980*/  @UP0 UIADD3 UR6, UR15, UR6, URZ ;  /* 0x000000060f060290 */ /* 0x000fe4000fffe03f */
[----:B------:R-:W-:Y:S02]  /*0990*/  IMAD.U32 R3, RZ, RZ, UR15 ;  /* 0x0000000fff037e24 */ /* 0x000fe4000f8e00ff */
[----:B------:R-:W-:Y:S02]  /*09a0*/  @P0 IMAD.MOV.U32 R7, RZ, RZ, R2 ;  /* 0x000000ffff070224 */ /* 0x000fe400078e0002 */
[----:B------:R-:W-:-:S02]  /*09b0*/  IMAD.U32 R5, RZ, RZ, UR5 ;  /* 0x00000005ff057e24 */ /* 0x000fc4000f8e00ff */
[----:B------:R-:W-:Y:S02]  /*09c0*/  IMAD.U32 R2, RZ, RZ, UR4 ;  /* 0x00000004ff027e24 */ /* 0x000fe4000f8e00ff */
[----:B------:R-:W-:Y:S02]  /*09d0*/  @P3 IMAD.U32 R6, RZ, RZ, UR6 ;  /* 0x00000006ff063e24 */ /* 0x000fe4000f8e00ff */
[----:B------:R-:W-:Y:S02]  /*09e0*/  @!P5 IMAD.MOV.U32 R6, RZ, RZ, R5 ;  /* 0x000000ffff06d224 */ /* 0x000fe400078e0005 */
[----:B------:R-:W-:Y:S02]  /*09f0*/  @!P4 IMAD.MOV.U32 R7, RZ, RZ, R2 ;  /* 0x000000ffff07c224 */ /* 0x000fe400078e0002 */
[----:B------:R-:W-:Y:S01]  /*0a00*/  IMAD.U32 R3, RZ, RZ, UR5 ;  /* 0x00000005ff037e24 */ /* 0x000fe2000f8e00ff */
[----:B------:R1:W-:Y:S01]  /*0a10*/  STL [R1+0x608], R6 ;  /* 0x0006080601007387 */ /* 0x0003e20000100800 */
[----:B------:R-:W-:-:S03]  /*0a20*/  IMAD.U32 R4, RZ, RZ, UR4 ;  /* 0x00000004ff047e24 */ /* 0x000fc6000f8e00ff */
[----:B------:R1:W-:Y:S01]  /*0a30*/  STL [R1+0x60c], R7 ;  /* 0x00060c0701007387 */ /* 0x0003e20000100800 */
[----:B------:R-:W-:Y:S05]  /*0a40*/  @!P2 BRA `(.L_x_5) ;  /* 0x00000000000ca947 */ /* 0x000fea0003800000 */
[----:B------:R-:W-:Y:S01]  /*0a50*/  UCGABAR_WAIT ;  /* 0x0000000000007dc7 */ /* 0x000fe20008000000 */
[----:B------:R-:W-:Y:S01]  /*0a60*/  CCTL.IVALL ;  /* 0x00000000ff00798f */ /* 0x000fe20002000000 */
[----:B------:R-:W-:Y:S05]  /*0a70*/  BRA `(.L_x_6) ;  /* 0x0000000000047947 */ /* 0x000fea0003800000 */
.L_x_5:
[----:B------:R-:W-:Y:S06]  /*0a80*/  BAR.SYNC.DEFER_BLOCKING 0x0 ;  /* 0x0000000000007b1d */ /* 0x000fec0000010000 */
.L_x_6:
[----:B------:R-:W-:Y:S05]  /*0a90*/  @!P1 BRA `(.L_x_7) ;  /* 0x0000034c00709947 */ /* 0x000fea0003800000 */
[----:B------:R-:W-:-:S06]  /*0aa0*/  UISETP.GT.U32.AND UP0, UPT, UR16, 0x1, UPT ;  /* 0x000000011000788c */ /* 0x000fcc000bf04070 */
[----:B------:R-:W-:-:S13]  /*0ab0*/  PLOP3.LUT P0, PT, PT, PT, UP0, 0x80, 0x0 ;  /* 0x000000000000781c */ /* 0x000fda0003f0f008 */
[----:B------:R-:W-:Y:S05]  /*0ac0*/  @P0 EXIT ;  /* 0x000000000000094d */ /* 0x000fea0003800000 */
[----:B------:R-:W-:Y:S01]  /*0ad0*/  ULDC.64 UR4, c[0x0][0x650] ;  /* 0x0001940000047ab9 */ /* 0x000fe20000000a00 */
[----:B------:R-:W-:Y:S01]  /*0ae0*/  UMOV UR42, 0xffffffff ;  /* 0xffffffff002a7882 */ /* 0x000fe20000000000 */
[----:B------:R-:W-:Y:S01]  /*0af0*/  ISETP.GE.U32.AND P0, PT, R7, UR4, PT ;  /* 0x0000000407007c0c */ /* 0x000fe2000bf06070 */
[----:B------:R-:W-:Y:S01]  /*0b00*/  UMOV UR43, 0xffffffff ;  /* 0xffffffff002b7882 */ /* 0x000fe20000000000 */
[----:B------:R-:W-:Y:S01]  /*0b10*/  UMOV UR44, 0xffffffff ;  /* 0xffffffff002c7882 */ /* 0x000fe20000000000 */
[----:B0-----:R-:W-:Y:S02]  /*0b20*/  PRMT R0, RZ, 0x7610, R0 ;  /* 0x00007610ff007816 */ /* 0x001fe40000000000 */
[----:B------:R-:W-:-:S13]  /*0b30*/  ISETP.GE.U32.AND.EX P0, PT, R6, UR5, PT, P0 ;  /* 0x0000000506007c0c */ /* 0x000fda000bf06100 */
[----:B------:R-:W-:Y:S05]  /*0b40*/  @P0 BRA `(.L_x_8) ;  /* 0x0000000400480947 */ /* 0x000fea0003800000 */
[----:B------:R-:W-:Y:S01]  /*0b50*/  ULDC.64 UR16, c[0x0][0x628] ;  /* 0x00018a0000107ab9 */ /* 0x000fe20000000a00 */
[C---:B------:R-:W-:Y:S01]  /*0b60*/  R2UR UR19, R7.reuse ;  /* 0x00000000071372ca */ /* 0x040fe200000e0000 */
[----:B------:R-:W-:Y:S01]  /*0b70*/  ULDC UR18, c[0x0][0x630] ;  /* 0x00018c0000127ab9 */ /* 0x000fe20000000800 */
[----:B------:R-:W-:Y:S02]  /*0b80*/  ISETP.NE.U32.AND P0, PT, RZ, UR16, PT ;  /* 0x00000010ff007c0c */ /* 0x000fe4000bf05070 */
[----:B------:R-:W-:Y:S02]  /*0b90*/  R2UR UR4, R7 ;  /* 0x00000000070472ca */ /* 0x000fe400000e0000 */
[----:B------:R-:W-:Y:S02]  /*0ba0*/  ISETP.NE.AND.EX P0, PT, RZ, UR17, PT, P0 ;  /* 0x00000011ff007c0c */ /* 0x000fe4000bf05300 */
[----:B------:R-:W-:-:S11]  /*0bb0*/  R2UR UR5, R6 ;  /* 0x00000000060572ca */ /* 0x000fd600000e0000 */
[----:B------:R-:W-:Y:S05]  /*0bc0*/  @!P0 BRA `(.L_x_9) ;  /* 0x0000000000308947 */ /* 0x000fea0003800000 */
[----:B------:R-:W-:Y:S01]  /*0bd0*/  R2UR UR4, R7 ;  /* 0x00000000070472ca */ /* 0x000fe200000e0000 */
[----:B------:R-:W-:Y:S01]  /*0be0*/  ULDC UR9, c[0x0][0x634] ;  /* 0x00018d0000097ab9 */ /* 0x000fe20000000800 */
[----:B------:R-:W-:-:S11]  /*0bf0*/  R2UR UR13, R6 ;  /* 0x00000000060d72ca */ /* 0x000fd600000e0000 */
[----:B------:R-:W-:-:S04]  /*0c00*/  UIADD3 UR9, UP0, UR4, UR9, URZ ;  /* 0x0000000904097290 */ /* 0x000fc8000ff1e03f */
[----:B------:R-:W-:-:S04]  /*0c10*/  UIADD3.X UR13, URZ, UR13, URZ, UP0, !UPT ;  /* 0x0000000d3f0d7290 */ /* 0x000fc800087fe43f */
[----:B------:R-:W-:-:S04]  /*0c20*/  UIMAD.WIDE.U32 UR4, UR13, UR16, URZ ;  /* 0x000000100d0472a5 */ /* 0x000fc8000f8e003f */
[----:B------:R-:W-:Y:S02]  /*0c30*/  UIMAD.WIDE.U32 UR6, UP0, UR9, UR17, UR4 ;  /* 0x00000011090672a5 */ /* 0x000fe4000f800004 */
[----:B------:R-:W-:Y:S02]  /*0c40*/  UIMAD.WIDE.U32 UR4, UR9, UR16, URZ ;  /* 0x00000010090472a5 */ /* 0x000fe4000f8e003f */
[----:B------:R-:W-:Y:S02]  /*0c50*/  UIADD3.X UR15, URZ, URZ, URZ, UP0, !UPT ;  /* 0x0000003f3f0f7290 */ /* 0x000fe400087fe43f */
[----:B------:R-:W-:Y:S01]  /*0c60*/  UIADD3 URZ, UP0, UR5, UR6, URZ ;  /* 0x00000006053f7290 */ /* 0x000fe2000ff1e03f */
[----:B------:R-:W-:-:S03]  /*0c70*/  UMOV UR14, UR7 ;  /* 0x00000007000e7c82 */ /* 0x000fc60008000000 */
[----:B------:R-:W-:-:S12]  /*0c80*/  UIMAD.WIDE.U32.X UR4, UR13, UR17, UR14, UP0 ;  /* 0x000000110d0472a5 */ /* 0x000fd800080e040e */
.L_x_9:
[----:B------:R-:W-:Y:S01]  /*0c90*/  USHF.R.U64 UR44, UR4, UR18, UR5 ;  /* 0x00000012042c7299 */ /* 0x000fe20008001205 */
[----:B------:R-:W-:Y:S01]  /*0ca0*/  R2UR UR7, R6 ;  /* 0x00000000060772ca */ /* 0x000fe200000e0000 */
[----:B------:R-:W-:Y:S02]  /*0cb0*/  USHF.R.U32.HI UR4, URZ, UR18, UR5 ;  /* 0x000000123f047299 */ /* 0x000fe40008011605 */
[----:B------:R-:W-:Y:S01]  /*0cc0*/  UIADD3 UR5, UP0, URZ, -UR44, URZ ;  /* 0x8000002c3f057290 */ /* 0x000fe2000ff1e03f */
[----:B------:R-:W-:Y:S01]  /*0cd0*/  ULDC.64 UR14, c[0x0][0x620] ;  /* 0x00018800000e7ab9 */ /* 0x000fe20000000a00 */
[----:B------:R-:W-:Y:S02]  /*0ce0*/  UMOV UR6, UR19 ;  /* 0x0000001300067c82 */ /* 0x000fe40008000000 */
[----:B------:R-:W-:Y:S01]  /*0cf0*/  UIADD3.X UR4, URZ, ~UR4, URZ, UP0, !UPT ;  /* 0x800000043f047290 */ /* 0x000fe200087fe43f */
[----:B------:R-:W-:Y:S01]  /*0d00*/  ULDC UR9, c[0x0][0x618] ;  /* 0x0001860000097ab9 */ /* 0x000fe20000000800 */
[----:B------:R-:W-:-:S02]  /*0d10*/  UIMAD UR12, UR11, UR12, UR10 ;  /* 0x0000000c0b0c72a4 */ /* 0x000fc4000f8e020a */
[----:B------:R-:W-:Y:S02]  /*0d20*/  UIMAD UR4, UR4, UR14, URZ ;  /* 0x0000000e040472a4 */ /* 0x000fe4000f8e023f */
[----:B------:R-:W-:Y:S02]  /*0d30*/  UIMAD.WIDE.U32 UR6, UR5, UR14, UR6 ;  /* 0x0000000e050672a5 */ /* 0x000fe4000f8e0006 */
[----:B------:R-:W-:Y:S01]  /*0d40*/  UIMAD UR4, UR5, UR15, UR4 ;  /* 0x0000000f050472a4 */ /* 0x000fe2000f8e0204 */
[----:B------:R-:W-:Y:S01]  /*0d50*/  ULDC UR10, c[0x0][0x608] ;  /* 0x00018200000a7ab9 */ /* 0x000fe20000000800 */
[----:B------:R-:W-:Y:S02]  /*0d60*/  ULDC UR18, c[0x0][0x658] ;  /* 0x0001960000127ab9 */ /* 0x000fe40000000800 */
[----:B------:R-:W-:Y:S01]  /*0d70*/  UIADD3 UR7, UR7, UR4, URZ ;  /* 0x0000000407077290 */ /* 0x000fe2000fffe03f */
[----:B------:R-:W-:Y:S02]  /*0d80*/  UMOV UR11, 0xffffffff ;  /* 0xffffffff000b7882 */ /* 0x000fe40000000000 */
[----:B------:R-:W-:Y:S01]  /*0d90*/  ULDC.64 UR4, c[0x0][0x640] ;  /* 0x0001900000047ab9 */ /* 0x000fe20000000a00 */
[----:B------:R-:W-:Y:S01]  /*0da0*/  USHF.R.U64 UR16, UR6, UR9, UR7 ;  /* 0x0000000906107299 */ /* 0x000fe20008001207 */
[----:B------:R-:W-:Y:S01]  /*0db0*/  ISETP.NE.U32.AND P0, PT, RZ, UR4, PT ;  /* 0x00000004ff007c0c */ /* 0x000fe2000bf05070 */
[----:B------:R-:W-:-:S02]  /*0dc0*/  USHF.R.U32.HI UR7, URZ, UR9, UR7 ;  /* 0x000000093f077299 */ /* 0x000fc40008011607 */
[----:B------:R-:W-:Y:S01]  /*0dd0*/  USHF.L.U32 UR6, UR11, UR18, URZ ;  /* 0x000000120b067299 */ /* 0x000fe2000800063f */
[----:B------:R-:W-:Y:S01]  /*0de0*/  ISETP.NE.AND.EX P0, PT, RZ, UR5, PT, P0 ;  /* 0x00000005ff007c0c */ /* 0x000fe2000bf05300 */
[----:B------:R-:W-:Y:S02]  /*0df0*/  USHF.R.U64 UR22, UR16, UR10, UR7 ;  /* 0x0000000a10167299 */ /* 0x000fe40008001207 */
[----:B------:R-:W-:Y:S02]  /*0e00*/  USHF.R.U32.HI UR7, URZ, UR10, UR7 ;  /* 0x0000000a3f077299 */ /* 0x000fe40008011607 */
[----:B------:R-:W-:Y:S02]  /*0e10*/  UISETP.NE.AND UP1, UPT, UR41, URZ, UPT ;  /* 0x0000003f2900728c */ /* 0x000fe4000bf25270 */
[----:B------:R-:W-:Y:S01]  /*0e20*/  USHF.R.U64 UR23, UR22, UR18, UR7 ;  /* 0x0000001216177299 */ /* 0x000fe20008001207 */
[----:B------:R-:W-:Y:S01]  /*0e30*/  ULDC UR17, c[0x0][0x600] ;  /* 0x0001800000117ab9 */ /* 0x000fe20000000800 */
[----:B------:R-:W-:-:S02]  /*0e40*/  ULOP3.LUT UR13, URZ, UR6, URZ, 0x33, !UPT ;  /* 0x000000063f0d7292 */ /* 0x000fc4000f8e333f */
[----:B------:R-:W-:Y:S02]  /*0e50*/  UIADD3 UR15, UR17, -0x1, URZ ;  /* 0xffffffff110f7890 */ /* 0x000fe4000fffe03f */
[----:B------:R-:W-:Y:S02]  /*0e60*/  USEL UR12, UR8, UR12, !UP1 ;  /* 0x0000000c080c7287 */ /* 0x000fe4000c800000 */
[----:B------:R-:W-:Y:S01]  /*0e70*/  USHF.R.U32.HI UR7, URZ, UR18, UR7 ;  /* 0x000000123f077299 */ /* 0x000fe20008011607 */
[----:B------:R-:W-:Y:S01]  /*0e80*/  ULDC UR19, c[0x0][0x648] ;  /* 0x0001920000137ab9 */ /* 0x000fe20000000800 */
[----:B------:R-:W-:Y:S01]  /*0e90*/  ULDC UR20, c[0x0][0x638] ;  /* 0x00018e0000147ab9 */ /* 0x000fe20000000800 */
[----:B------:R-:W-:Y:S01]  /*0ea0*/  UMOV UR21, 0x1 ;  /* 0x0000000100157882 */ /* 0x000fe20000000000 */
[----:B------:R-:W-:Y:S01]  /*0eb0*/  UMOV UR6, UR23 ;  /* 0x0000001700067c82 */ /* 0x000fe20008000000 */
[----:B------:R-:W-:Y:S07]  /*0ec0*/  @!P0 BRA `(.L_x_10) ;  /* 0x0000000000308947 */ /* 0x000fee0003800000 */
[----:B------:R-:W-:Y:S02]  /*0ed0*/  ULDC UR10, c[0x0][0x64c] ;  /* 0x00019300000a7ab9 */ /* 0x000fe40000000800 */
        /* <DEDUP_REMOVED lines=8> */
[----:B------:R-:W-:-:S07]  /*0f60*/  UIMAD.WIDE.U32.X UR4, UR14, UR5, UR10, UP0 ;  /* 0x000000050e0472a5 */ /* 0x000fce00080e040a */
[----:B------:R-:W-:Y:S01]  /*0f70*/  UMOV UR6, UR4 ;  /* 0x0000000400067c82 */ /* 0x000fe20008000000 */
[----:B------:R-:W-:-:S05]  /*0f80*/  UMOV UR7, UR5 ;  /* 0x0000000500077c82 */ /* 0x000fca0008000000 */
.L_x_10:
[----:B------:R-:W-:Y:S01]  /*0f90*/  USHF.R.U64 UR5, UR6, UR19, UR7 ;  /* 0x0000001306057299 */ /* 0x000fe20008001207 */
[----:B------:R-:W-:Y:S01]  /*0fa0*/  IMAD.MOV.U32 R0, RZ, RZ, 0x1 ;  /* 0x00000001ff007424 */ /* 0x000fe200078e00ff */
[----:B------:R-:W-:Y:S02]  /*0fb0*/  USHF.L.U32 UR4, UR21, UR18, URZ ;  /* 0x0000001215047299 */ /* 0x000fe4000800063f */
[----:B------:R-:W-:Y:S02]  /*0fc0*/  ULOP3.LUT UR13, UR22, UR13, URZ, 0xc0, !UPT ;  /* 0x0000000d160d7292 */ /* 0x000fe4000f8ec03f */
[----:B------:R-:W-:Y:S02]  /*0fd0*/  UIADD3 UR6, -UR5, URZ, URZ ;  /* 0x0000003f05067290 */ /* 0x000fe4000fffe13f */
[----:B------:R-:W-:Y:S02]  /*0fe0*/  UIMAD UR13, UR4, UR5, UR13 ;  /* 0x00000005040d72a4 */ /* 0x000fe4000f8e020d */
[----:B------:R-:W-:-:S02]  /*0ff0*/  ULOP3.LUT UR15, UR16, UR15, URZ, 0xc0, !UPT ;  /* 0x0000000f100f7292 */ /* 0x000fc4000f8ec03f */
[----:B------:R-:W-:Y:S01]  /*1000*/  UIMAD UR4, UR6, UR20, UR23 ;  /* 0x00000014060472a4 */ /* 0x000fe2000f8e0217 */
[----:B------:R-:W-:Y:S01]  /*1010*/  ULDC UR5, c[0x0][0x610] ;  /* 0x0001840000057ab9 */ /* 0x000fe20000000800 */
[----:B------:R-:W-:Y:S02]  /*1020*/  UISETP.NE.AND UP0, UPT, UR41, URZ, UPT ;  /* 0x0000003f2900728c */ /* 0x000fe4000bf05270 */
[----:B------:R-:W-:Y:S02]  /*1030*/  UIMAD UR12, UR13, UR5, UR12 ;  /* 0x000000050d0c72a4 */ /* 0x000fe4000f8e020c */
[----:B------:R-:W-:-:S04]  /*1040*/  UIMAD UR4, UR4, UR17, UR15 ;  /* 0x00000011040472a4 */ /* 0x000fc8000f8e020f */
[----:B------:R-:W-:Y:S02]  /*1050*/  USEL UR43, UR4, UR12, !UP0 ;  /* 0x0000000c042b7287 */ /* 0x000fe4000c000000 */
[----:B------:R-:W-:-:S12]  /*1060*/  USEL UR42, UR12, UR4, !UP0 ;  /* 0x000000040c2a7287 */ /* 0x000fd8000c000000 */
.L_x_8:
[----:B------:R-:W-:-:S08]  /*1070*/  NOP ;  /* 0x0000000000007918 */ /* 0x000fd00000000000 */
[----:B------:R-:W0:Y:S02]  /*1080*/  USETMAXREG.TRY_ALLOC.CTAPOOL UP0, 0xf0 ;  /* 0x000000f0000079c8 */ /* 0x000e240008000600 */
[----:B0-----:R-:W-:-:S13]  /*1090*/  PLOP3.LUT P0, PT, PT, PT, UP0, 0x80, 0x0 ;  /* 0x000000000000781c */ /* 0x001fda0003f0f008 */
[----:B------:R-:W-:Y:S05]  /*10a0*/  @!P0 BRA `(.L_x_8) ;  /* 0xfffffffc00f08947 */ /* 0x000fea000383ffff */
[----:B------:R-:W-:Y:S01]  /*10b0*/  ULDC.64 UR4, c[0x0][0x598] ;  /* 0x0001660000047ab9 */ /* 0x000fe20000000a00 */
[----:B------:R-:W-:Y:S01]  /*10c0*/  ULDC.64 UR36, c[0x0][0x208] ;  /* 0x0000820000247ab9 */ /* 0x000fe20000000a00 */
[----:B------:R-:W-:-:S04]  /*10d0*/  ISETP.NE.U32.AND P0, PT, RZ, UR4, PT ;  /* 0x00000004ff007c0c */ /* 0x000fc8000bf05070 */
[----:B------:R-:W-:-:S13]  /*10e0*/  ISETP.NE.AND.EX P0, PT, RZ, UR5, PT, P0 ;  /* 0x00000005ff007c0c */ /* 0x000fda000bf05300 */
[----:B------:R-:W-:Y:S05]  /*10f0*/  @!P0 BRA `(.L_x_11) ;  /* 0x00000000001c8947 */ /* 0x000fea0003800000 */
[----:B------:R-:W0:Y:S02]  /*1100*/  LDC.64 R2, c[0x0][0x598] ;  /* 0x00016600ff027b82 */ /* 0x000e240000000a00 */
[----:B0-----:R-:W2:Y:S02]  /*1110*/  LDG.E.64 R2, desc[UR36][R2.64] ;  /* 0x0000002402027981 */ /* 0x001ea4000c1e1b00 */
[----:B--2---:R-:W-:-:S04]  /*1120*/  ISETP.NE.U32.AND P0, PT, R2, RZ, PT ;  /* 0x000000ff0200720c */ /* 0x004fc80003f05070 */
[----:B------:R-:W-:-:S13]  /*1130*/  ISETP.NE.AND.EX P0, PT, R3, RZ, PT, P0 ;  /* 0x000000ff0300720c */ /* 0x000fda0003f05300 */
[----:B------:R-:W-:Y:S05]  /*1140*/  @!P0 BRA `(.L_x_11) ;  /* 0x0000000000088947 */ /* 0x000fea0003800000 */
[----:B------:R0:W5:Y:S01]  /*1150*/  LD.E R2, desc[UR36][R2.64] ;  /* 0x0000002402027980 */ /* 0x000162000c101900 */
[----:B------:R-:W-:Y:S05]  /*1160*/  BRA `(.L_x_12) ;  /* 0x0000000000247947 */ /* 0x000fea0003800000 */
.L_x_11:
[----:B------:R-:W-:Y:S02]  /*1170*/  ULDC.64 UR4, c[0x0][0x588] ;  /* 0x0001620000047ab9 */ /* 0x000fe40000000a00 */
[----:B------:R-:W-:-:S04]  /*1180*/  ISETP.NE.U32.AND P0, PT, RZ, UR4, PT ;  /* 0x00000004ff007c0c */ /* 0x000fc8000bf05070 */
[----:B------:R-:W-:-:S13]  /*1190*/  ISETP.NE.AND.EX P0, PT, RZ, UR5, PT, P0 ;  /* 0x00000005ff007c0c */ /* 0x000fda000bf05300 */
[----:B------:R-:W-:Y:S05]  /*11a0*/  @!P0 BRA `(.L_x_13) ;  /* 0x00000000000c8947 */ /* 0x000fea0003800000 */
[----:B------:R-:W0:Y:S02]  /*11b0*/  LDC.64 R2, c[0x0][0x588] ;  /* 0x00016200ff027b82 */ /* 0x000e240000000a00 */
[----:B0-----:R2:W5:Y:S01]  /*11c0*/  LDG.E R2, desc[UR36][R2.64] ;  /* 0x0000002402027981 */ /* 0x001562000c1e1900 */
[----:B------:R-:W-:Y:S05]  /*11d0*/  BRA `(.L_x_12) ;  /* 0x0000000000087947 */ /* 0x000fea0003800000 */
.L_x_13:
[----:B------:R-:W-:Y:S02]  /*11e0*/  ULDC UR4, c[0x0][0x580] ;  /* 0x0001600000047ab9 */ /* 0x000fe40000000800 */
[----:B------:R-:W-:-:S07]  /*11f0*/  IMAD.U32 R2, RZ, RZ, UR4 ;  /* 0x00000004ff027e24 */ /* 0x000fce000f8e00ff */
.L_x_12:
[----:B------:R-:W-:Y:S02]  /*1200*/  ULDC.64 UR4, c[0x0][0x5a0] ;  /* 0x0001680000047ab9 */ /* 0x000fe40000000a00 */
[----:B------:R-:W-:-:S04]  /*1210*/  ISETP.NE.U32.AND P0, PT, RZ, UR4, PT ;  /* 0x00000004ff007c0c */ /* 0x000fc8000bf05070 */
[----:B------:R-:W-:-:S13]  /*1220*/  ISETP.NE.AND.EX P0, PT, RZ, UR5, PT, P0 ;  /* 0x00000005ff007c0c */ /* 0x000fda000bf05300 */
[----:B------:R-:W-:Y:S05]  /*1230*/  @!P0 BRA `(.L_x_14) ;  /* 0x00000000001c8947 */ /* 0x000fea0003800000 */
[----:B------:R-:W3:Y:S02]  /*1240*/  LDC.64 R4, c[0x0][0x5a0] ;  /* 0x00016800ff047b82 */ /* 0x000ee40000000a00 */
[----:B---3--:R-:W3:Y:S02]  /*1250*/  LDG.E.64 R4, desc[UR36][R4.64] ;  /* 0x0000002404047981 */ /* 0x008ee4000c1e1b00 */
[----:B---3--:R-:W-:-:S04]  /*1260*/  ISETP.NE.U32.AND P0, PT, R4, RZ, PT ;  /* 0x000000ff0400720c */ /* 0x008fc80003f05070 */
[----:B------:R-:W-:-:S13]  /*1270*/  ISETP.NE.AND.EX P0, PT, R5, RZ, PT, P0 ;  /* 0x000000ff0500720c */ /* 0x000fda0003f05300 */
[----:B------:R-:W-:Y:S05]  /*1280*/  @!P0 BRA `(.L_x_14) ;  /* 0x0000000000088947 */ /* 0x000fea0003800000 */
[----:B------:R3:W5:Y:S01]  /*1290*/  LD.E R16, desc[UR36][R4.64] ;  /* 0x0000002404107980 */ /* 0x000762000c101900 */
[----:B------:R-:W-:Y:S05]  /*12a0*/  BRA `(.L_x_15) ;  /* 0x0000000000247947 */ /* 0x000fea0003800000 */
.L_x_14:
[----:B------:R-:W-:Y:S02]  /*12b0*/  ULDC.64 UR4, c[0x0][0x590] ;  /* 0x0001640000047ab9 */ /* 0x000fe40000000a00 */
[----:B------:R-:W-:-:S04]  /*12c0*/  ISETP.NE.U32.AND P0, PT, RZ, UR4, PT ;  /* 0x00000004ff007c0c */ /* 0x000fc8000bf05070 */
[----:B------:R-:W-:-:S13]  /*12d0*/  ISETP.NE.AND.EX P0, PT, RZ, UR5, PT, P0 ;  /* 0x00000005ff007c0c */ /* 0x000fda000bf05300 */
[----:B------:R-:W-:Y:S05]  /*12e0*/  @!P0 BRA `(.L_x_16) ;  /* 0x00000000000c8947 */ /* 0x000fea0003800000 */
[----:B------:R-:W3:Y:S02]  /*12f0*/  LDC.64 R16, c[0x0][0x590] ;  /* 0x00016400ff107b82 */ /* 0x000ee40000000a00 */
[----:B---3--:R4:W5:Y:S01]  /*1300*/  LDG.E R16, desc[UR36][R16.64] ;  /* 0x0000002410107981 */ /* 0x008962000c1e1900 */
[----:B------:R-:W-:Y:S05]  /*1310*/  BRA `(.L_x_15) ;  /* 0x0000000000087947 */ /* 0x000fea0003800000 */
.L_x_16:
[----:B------:R-:W-:Y:S02]  /*1320*/  ULDC UR4, c[0x0][0x584] ;  /* 0x0001610000047ab9 */ /* 0x000fe40000000800 */
[----:B------:R-:W-:-:S07]  /*1330*/  IMAD.U32 R16, RZ, RZ, UR4 ;  /* 0x00000004ff107e24 */ /* 0x000fce000f8e00ff */
.L_x_15:
[----:B------:R-:W-:-:S13]  /*1340*/  LOP3.LUT P0, RZ, R0, 0xff, RZ, 0xc0, !PT ;  /* 0x000000ff00ff7812 */ /* 0x000fda000780c0ff */
[----:B------:R-:W-:Y:S05]  /*1350*/  @!P0 EXIT ;  /* 0x000000000000894d */ /* 0x000fea0003800000 */
[----:B------:R-:W-:Y:S01]  /*1360*/  ULDC UR4, c[0x0][0x28c] ;  /* 0x0000a30000047ab9 */ /* 0x000fe20000000800 */
[----:B------:R-:W-:Y:S01]  /*1370*/  UMOV UR38, URZ ;  /* 0x0000003f00267c82 */ /* 0x000fe20008000000 */
[----:B------:R-:W-:Y:S01]  /*1380*/  UIADD3 UR4, UR4, 0x1f, URZ ;  /* 0x0000001f04047890 */ /* 0x000fe2000fffe03f */
[----:B------:R-:W-:-:S03]  /*1390*/  UMOV UR39, URZ ;  /* 0x0000003f00277c82 */ /* 0x000fc60008000000 */
[----:B------:R-:W-:-:S04]  /*13a0*/  USHF.R.S32.HI UR5, URZ, 0x1f, UR4 ;  /* 0x0000001f3f057899 */ /* 0x000fc80008011404 */
[----:B------:R-:W-:-:S04]  /*13b0*/  ULEA.HI UR5, UR5, UR4, URZ, 0x5 ;  /* 0x0000000405057291 */ /* 0x000fc8000f8f283f */
[----:B------:R-:W-:-:S12]  /*13c0*/  USHF.R.S32.HI UR45, URZ, 0x5, UR5 ;  /* 0x000000053f2d7899 */ /* 0x000fd80008011405 */
.L_x_1182:
[----:B------:R-:W0:Y:S01]  /*13d0*/  S2R R0, SR_TID.X ;  /* 0x0000000000007919 */ /* 0x000e220000002100 */
[----:B------:R-:W1:Y:S01]  /*13e0*/  S2UR UR6, SR_CgaCtaId ;  /* 0x00000000000679c3 */ /* 0x000e620000008800 */
[----:B------:R-:W-:Y:S02]  /*13f0*/  UMOV UR46, 0x400 ;  /* 0x00000400002e7882 */ /* 0x000fe40000000000 */
[----:B-1----:R-:W-:Y:S01]  /*1400*/  ULEA UR46, UR6, UR46, 0x18 ;  /* 0x0000002e062e7291 */ /* 0x002fe2000f8ec03f */
[----:B0-----:R-:W-:-:S04]  /*1410*/  LOP3.LUT R0, R0, 0x80, RZ, 0xc0, !PT ;  /* 0x0000008000007812 */ /* 0x001fc800078ec0ff */
[----:B------:R-:W-:-:S06]  /*1420*/  SHF.R.U32.HI R0, RZ, 0x7, R0 ;  /* 0x00000007ff007819 */ /* 0x000fcc0000011600 */
[----:B------:R-:W0:Y:S02]  /*1430*/  SHFL.IDX PT, R0, R0, RZ, 0x1f ;  /* 0x00001fff00007589 */ /* 0x000e2400000e0000 */
[----:B0-----:R-:W-:-:S13]  /*1440*/  R2UR UR4, R0 ;  /* 0x00000000000472ca */ /* 0x001fda00000e0000 */
[----:B------:R-:W-:-:S04]  /*1450*/  ULEA.HI UR5, UR4, UR4, URZ, 0x1 ;  /* 0x0000000404057291 */ /* 0x000fc8000f8f083f */
[----:B------:R-:W-:-:S04]  /*1460*/  ULOP3.LUT UR5, UR5, 0xffffe, URZ, 0xc0, !UPT ;  /* 0x000ffffe05057892 */ /* 0x000fc8000f8ec03f */
[----:B------:R-:W-:-:S03]  /*1470*/  UIADD3 UR5, UR4, -UR5, URZ ;  /* 0x8000000504057290 */ /* 0x000fc6000fffe03f */
[----:B------:R-:W-:Y:S01]  /*1480*/  ULDC UR4, c[0x0][0x28c] ;  /* 0x0000a30000047ab9 */ /* 0x000fe20000000800 */
[----:B------:R-:W-:Y:S01]  /*1490*/  ULEA UR5, UR5, UR46, 0xc ;  /* 0x0000002e05057291 */ /* 0x000fe2000f8e603f */
[----:B------:R-:W-:-:S03]  /*14a0*/  ISETP.LT.AND P0, PT, RZ, UR4, PT ;  /* 0x00000004ff007c0c */ /* 0x000fc6000bf01270 */
[----:B------:R-:W-:-:S04]  /*14b0*/  UIADD3 UR5, UR5, 0x100, URZ ;  /* 0x0000010005057890 */ /* 0x000fc8000fffe03f */
[----:B------:R-:W-:-:S04]  /*14c0*/  USHF.R.U32.HI UR5, URZ, 0x4, UR5 ;  /* 0x000000043f057899 */ /* 0x000fc80008011605 */
[----:B------:R-:W-:Y:S02]  /*14d0*/  ULOP3.LUT UR47, UR5, 0x3fff, URZ, 0xc0, !UPT ;  /* 0x00003fff052f7892 */ /* 0x000fe4000f8ec03f */
[----:B---345:R-:W-:Y:S10]  /*14e0*/  @P0 BRA `(.L_x_17) ;  /* 0x0000000000400947 */ /* 0x038ff40003800000 */
[----:B------:R-:W-:Y:S01]  /*14f0*/  MOV R0, 0x0 ;  /* 0x0000000000007802 */ /* 0x000fe20000000f00 */
[----:B------:R-:W-:Y:S01]  /*1500*/  ULDC.64 UR4, c[0x4][0x68] ;  /* 0x01001a0000047ab9 */ /* 0x000fe20000000a00 */
[----:B------:R-:W-:Y:S01]  /*1510*/  ULDC.64 UR6, c[0x4][0x8] ;  /* 0x0100020000067ab9 */ /* 0x000fe20000000a00 */
[----:B---3--:R-:W-:Y:S01]  /*1520*/  IMAD.U32 R4, RZ, RZ, UR4 ;  /* 0x00000004ff047e24 */ /* 0x008fe2000f8e00ff */
[----:B------:R0:W1:Y:S01]  /*1530*/  LDC.64 R14, c[0x4][R0] ;  /* 0x01000000000e7b82 */ /* 0x0000620000000a00 */
[----:B------:R-:W-:Y:S01]  /*1540*/  IMAD.U32 R5, RZ, RZ, UR5 ;  /* 0x00000005ff057e24 */ /* 0x000fe2000f8e00ff */
[----:B------:R-:W-:Y:S01]  /*1550*/  ULDC.64 UR4, c[0x4][0x70] ;  /* 0x01001c0000047ab9 */ /* 0x000fe20000000a00 */
[----:B------:R-:W-:Y:S02]  /*1560*/  IMAD.U32 R10, RZ, RZ, UR6 ;  /* 0x00000006ff0a7e24 */ /* 0x000fe4000f8e00ff */
[----:B------:R-:W-:Y:S02]  /*1570*/  IMAD.U32 R6, RZ, RZ, UR4 ;  /* 0x00000004ff067e24 */ /* 0x000fe4000f8e00ff */
[----:B------:R-:W-:-:S02]  /*1580*/  IMAD.U32 R7, RZ, RZ, UR5 ;  /* 0x00000005ff077e24 */ /* 0x000fc4000f8e00ff */
[----:B------:R-:W-:Y:S02]  /*1590*/  IMAD.U32 R11, RZ, RZ, UR7 ;  /* 0x00000007ff0b7e24 */ /* 0x000fe4000f8e00ff */
[----:B------:R-:W-:Y:S02]  /*15a0*/  IMAD.MOV.U32 R8, RZ, RZ, 0x1e1 ;  /* 0x000001e1ff087424 */ /* 0x000fe400078e00ff */
[----:B------:R-:W-:Y:S02]  /*15b0*/  IMAD.MOV.U32 R12, RZ, RZ, 0x1 ;  /* 0x00000001ff0c7424 */ /* 0x000fe400078e00ff */
[----:B0-----:R-:W-:-:S07]  /*15c0*/  IMAD.MOV.U32 R13, RZ, RZ, RZ ;  /* 0x000000ffff0d7224 */ /* 0x001fce00078e00ff */
[----:B------:R-:W-:-:S07]  /*15d0*/  LEPC R20, `(.L_x_17) ;  /* 0x000000001014794e */ /* 0x000fce0000000000 */
[----:B-12-45:R-:W-:Y:S05]  /*15e0*/  CALL.ABS.NOINC R14 ;  /* 0x000000000e007343 */ /* 0x036fea0003c00000 */
.L_x_17:
[----:B------:R-:W-:-:S06]  /*15f0*/  ULOP3.LUT UR4, UR40, 0x1, URZ, 0xfc, !UPT ;  /* 0x0000000128047892 */ /* 0x000fcc000f8efc3f */
[----:B------:R-:W-:-:S05]  /*1600*/  IMAD.U32 R0, RZ, RZ, UR4 ;  /* 0x00000004ff007e24 */ /* 0x000fca000f8e00ff */
[----:B------:R-:W-:-:S13]  /*1610*/  ISETP.NE.AND P0, PT, R0, 0x3, PT ;  /* 0x000000030000780c */ /* 0x000fda0003f05270 */
[----:B------:R-:W-:Y:S05]  /*1620*/  @!P0 BRA `(.L_x_18) ;  /* 0x0000000000048947 */ /* 0x000fea0003800000 */
[----:B------:R-:W-:Y:S01]  /*1630*/  BPT.TRAP 0x1 ;  /* 0x000000040000795c */ /* 0x000fe20000300000 */
.L_x_18:
[----:B--2---:R-:W-:Y:S02]  /*1640*/  IMAD.U32 R3, RZ, RZ, UR39 ;  /* 0x00000027ff037e24 */ /* 0x004fe4000f8e00ff */
[----:B------:R-:W-:-:S03]  /*1650*/  IMAD.U32 R0, RZ, RZ, UR38 ;  /* 0x00000026ff007e24 */ /* 0x000fc6000f8e00ff */
[----:B------:R-:W-:Y:S02]  /*1660*/  LEA R3, R3, UR46, 0x3 ;  /* 0x0000002e03037c11 */ /* 0x000fe4000f8e18ff */
[----:B------:R-:W-:-:S04]  /*1670*/  SHF.L.U32 R0, R0, 0x1f, RZ ;  /* 0x0000001f00007819 */ /* 0x000fc800000006ff */
[----:B------:R0:W1:Y:S01]  /*1680*/  SYNCS.PHASECHK.TRANS64.TRYWAIT P1, [R3+URZ], R0 ;  /* 0x00000000030075a7 */ /* 0x000062000802017f */
[----:B------:R-:W-:Y:S05]  /*1690*/  @!P0 BRA `(.L_x_19) ;  /* 0x0000000000048947 */ /* 0x000fea0003800000 */
[----:B------:R-:W-:Y:S01]  /*16a0*/  BPT.TRAP 0x1 ;  /* 0x000000040000795c */ /* 0x000fe20000300000 */
.L_x_19:
[----:B-1----:R-:W-:Y:S05]  /*16b0*/  @P1 BRA `(.L_x_20) ;  /* 0x0000000000081947 */ /* 0x002fea0003800000 */
[----:B------:R-:W1:Y:S02]  /*16c0*/  SYNCS.PHASECHK.TRANS64.TRYWAIT P1, [R3+URZ], R0 ;  /* 0x00000000030075a7 */ /* 0x000e64000802017f */
[----:B-1----:R-:W-:Y:S05]  /*16d0*/  @!P1 BRA `(.L_x_21) ;  /* 0x00000358002c9947 */ /* 0x002fea0003800000 */
.L_x_20:
[----:B------:R-:W-:-:S04]  /*16e0*/  UISETP.LT.AND UP0, UPT, UR45, 0x1, UPT ;  /* 0x000000012d00788c */ /* 0x000fc8000bf01270 */
[----:B------:R-:W-:-:S06]  /*16f0*/  USEL UR4, UR45, 0x1, UP0 ;  /* 0x000000012d047887 */ /* 0x000fcc0008000000 */
[----:B---3--:R-:W-:Y:S01]  /*1700*/  IMAD.U32 R5, RZ, RZ, UR4 ;  /* 0x00000004ff057e24 */ /* 0x008fe2000f8e00ff */
[----:B------:R-:W-:Y:S05]  /*1710*/  WARPSYNC.ALL ;  /* 0x0000000000007948 */ /* 0x000fea0003800000 */
[----:B------:R-:W-:-:S04]  /*1720*/  IADD3 R5, -R5, UR45, RZ ;  /* 0x0000002d05057c10 */ /* 0x000fc8000fffe1ff */
[----:B------:R-:W-:Y:S01]  /*1730*/  ISETP.GE.AND P1, PT, R5, 0x1, PT ;  /* 0x000000010500780c */ /* 0x000fe20003f26270 */
[----:B------:R-:W-:Y:S01]  /*1740*/  UIADD3 UR4, UR46, 0x18100, URZ ;  /* 0x000181002e047890 */ /* 0x000fe2000fffe03f */
[----:B------:R-:W-:Y:S01]  /*1750*/  WARPGROUP.ARRIVE ;  /* 0x00000000000079c5 */ /* 0x000fe20000000000 */
[----:B------:R-:W-:Y:S01]  /*1760*/  ULOP3.LUT UR12, UR47, 0x10000, URZ, 0xfc, !UPT ;  /* 0x000100002f0c7892 */ /* 0x000fe2000f8efc3f */
[----:B------:R-:W-:Y:S01]  /*1770*/  STL [R1+0xbd4], R17 ;  /* 0x000bd41101007387 */ /* 0x000fe20000100800 */
[----:B------:R-:W-:Y:S02]  /*1780*/  USHF.R.U32.HI UR4, URZ, 0x4, UR4 ;  /* 0x000000043f047899 */ /* 0x000fe40008011604 */
[----:B------:R-:W-:Y:S01]  /*1790*/  UIMAD UR14, UR39, 0x600, UR12 ;  /* 0x00000600270e78a4 */ /* 0x000fe2000f8e020c */
[----:B-----5:R-:W-:Y:S01]  /*17a0*/  STL [R1+0xbd0], R16 ;  /* 0x000bd01001007387 */ /* 0x020fe20000100800 */
[----:B------:R-:W-:Y:S01]  /*17b0*/  ULOP3.LUT UR4, UR4, 0x3fff, URZ, 0xc0, !UPT ;  /* 0x00003fff04047892 */ /* 0x000fe2000f8ec03f */
[----:B------:R-:W-:Y:S01]  /*17c0*/  UMOV UR5, 0x80000020 ;  /* 0x8000002000057882 */ /* 0x000fe20000000000 */
[----:B------:R-:W-:-:S02]  /*17d0*/  UMOV UR7, 0x80000020 ;  /* 0x8000002000077882 */ /* 0x000fc40000000000 */
[----:B------:R-:W-:Y:S01]  /*17e0*/  ULOP3.LUT UR13, UR4, 0x10000, URZ, 0xfc, !UPT ;  /* 0x00010000040d7892 */ /* 0x000fe2000f8efc3f */
[----:B------:R-:W-:Y:S01]  /*17f0*/  STL [R1+0xbcc], R5 ;  /* 0x000bcc0501007387 */ /* 0x000fe20000100800 */
[----:B------:R-:W-:Y:S01]  /*1800*/  UMOV UR9, UR5 ;  /* 0x0000000500097c82 */ /* 0x000fe20008000000 */
[----:B------:R-:W-:Y:S01]  /*1810*/  UMOV UR4, UR14 ;  /* 0x0000000e00047c82 */ /* 0x000fe20008000000 */
[----:B------:R-:W-:Y:S01]  /*1820*/  UIMAD UR15, UR39, 0x600, UR13 ;  /* 0x00000600270f78a4 */ /* 0x000fe2000f8e020d */
[----:B------:R-:W-:Y:S01]  /*1830*/  STL [R1+0xbc8], R2 ;  /* 0x000bc80201007387 */ /* 0x000fe20000100800 */
[----:B------:R-:W-:Y:S01]  /*1840*/  UMOV UR8, UR4 ;  /* 0x0000000400087c82 */ /* 0x000fe20008000000 */
[----:B------:R-:W-:Y:S01]  /*1850*/  UMOV UR11, 0x80000020 ;  /* 0x80000020000b7882 */ /* 0x000fe20000000000 */
[----:B------:R-:W-:-:S03]  /*1860*/  UIADD3 UR10, UR15, 0x300, URZ ;  /* 0x000003000f0a7890 */ /* 0x000fc6000fffe03f */
[----:B------:R-:W-:Y:S02]  /*1870*/  UMOV UR6, UR15 ;  /* 0x0000000f00067c82 */ /* 0x000fe40008000000 */
[----:B------:R-:W-:Y:S03]  /*1880*/  HGMMA.64x192x16.F32.BF16 R24, gdesc[UR4], RZ, !UPT, gsb0 ;  /* 0x02e00000041879f0 */ /* 0x000fe6000c0018ff */
[----:B------:R-:W-:Y:S02]  /*1890*/  WARPGROUP.DEPBAR.LE gsb0, 0x0 ;  /* 0x00008000000079c5 */ /* 0x000fe40000010000 */
[----:B------:R-:W-:Y:S04]  /*18a0*/  STL.64 [R1+0x480], R24 ;  /* 0x0004801801007387 */ /* 0x000fe80000100a00 */
        /* <DEDUP_REMOVED lines=46> */
[----:B------:R2:W-:Y:S02]  /*1b90*/  STL.64 [R1+0x5f8], R118 ;  /* 0x0005f87601007387 */ /* 0x0005e40000100a00 */
[----:B--2---:R-:W-:-:S06]  /*1ba0*/  WARPGROUP.ARRIVE ;  /* 0x00000000000079c5 */ /* 0x004fcc0000000000 */
[----:B------:R-:W-:Y:S01]  /*1bb0*/  HGMMA.64x192x16.F32.BF16 R56, gdesc[UR8], RZ, !UPT, gsb0 ;  /* 0x02e00000083879f0 */ /* 0x000fe2000c0018ff */
[----:B------:R-:W-:Y:S01]  /*1bc0*/  UIADD3 UR8, UR14, 0x200, URZ ;  /* 0x000002000e087890 */ /* 0x000fe2000fffe03f */
[----:B------:R-:W-:Y:S02]  /*1bd0*/  UMOV UR9, 0x80000020 ;  /* 0x8000002000097882 */ /* 0x000fe40000000000 */
[----:B------:R-:W-:-:S04]  /*1be0*/  UMOV UR5, UR9 ;  /* 0x0000000900057c82 */ /* 0x000fc80008000000 */
[----:B------:R-:W-:Y:S01]  /*1bf0*/  UMOV UR4, UR8 ;  /* 0x0000000800047c82 */ /* 0x000fe20008000000 */
[----:B------:R-:W-:Y:S02]  /*1c00*/  WARPGROUP.DEPBAR.LE gsb0, 0x0 ;  /* 0x00008000000079c5 */ /* 0x000fe40000010000 */
[----:B------:R-:W-:Y:S01]  /*1c10*/  STL.64 [R1+0x78], R86 ;  /* 0x0000785601007387 */ /* 0x000fe20000100a00 */
[----:B------:R-:W-:Y:S02]  /*1c20*/  IMAD.MOV.U32 R216, RZ, RZ, R132 ;  /* 0x000000ffffd87224 */ /* 0x000fe400078e0084 */
[----:B------:R-:W-:Y:S01]  /*1c30*/  IMAD.MOV.U32 R217, RZ, RZ, R133 ;  /* 0x000000ffffd97224 */ /* 0x000fe200078e0085 */
[----:B------:R-:W-:Y:S01]  /*1c40*/  STL.64 [R1+0x80], R88 ;  /* 0x0000805801007387 */ /* 0x000fe20000100a00 */
[----:B------:R-:W-:Y:S02]  /*1c50*/  IMAD.MOV.U32 R219, RZ, RZ, R135 ;  /* 0x000000ffffdb7224 */ /* 0x000fe400078e0087 */
[----:B------:R-:W-:Y:S01]  /*1c60*/  IMAD.MOV.U32 R220, RZ, RZ, R136 ;  /* 0x000000ffffdc7224 */ /* 0x000fe200078e0088 */
[----:B------:R-:W-:Y:S01]  /*1c70*/  STL.64 [R1+0x88], R90 ;  /* 0x0000885a01007387 */ /* 0x000fe20000100a00 */
[----:B------:R-:W-:-:S02]  /*1c80*/  IMAD.MOV.U32 R221, RZ, RZ, R137 ;  /* 0x000000ffffdd7224 */ /* 0x000fc400078e0089 */
[----:B------:R-:W-:Y:S01]  /*1c90*/  IMAD.MOV.U32 R222, RZ, RZ, R138 ;  /* 0x000000ffffde7224 */ /* 0x000fe200078e008a */
        /* <DEDUP_REMOVED lines=60> */
[----:B------:R2:W-:Y:S01]  /*2060*/  STL [R1+0x138], R134 ;  /* 0x0001388601007387 */ /* 0x0005e20000100800 */
[----:B------:R-:W-:-:S02]  /*2070*/  IMAD.MOV.U32 R26, RZ, RZ, R84 ;  /* 0x000000ffff1a7224 */ /* 0x000fc400078e0054 */
[----:B------:R-:W-:Y:S01]  /*2080*/  IMAD.MOV.U32 R25, RZ, RZ, R85 ;  /* 0x000000ffff197224 */ /* 0x000fe200078e0055 */
[----:B------:R-:W-:Y:S01]  /*2090*/  STL [R1+0xc20], R235 ;  /* 0x000c20eb01007387 */ /* 0x000fe20000100800 */
[----:B------:R-:W-:-:S03]  /*20a0*/  IMAD.MOV.U32 R24, RZ, RZ, R56 ;  /* 0x000000ffff187224 */ /* 0x000fc600078e0038 */
[----:B------:R-:W-:Y:S01]  /*20b0*/  STL [R1+0xc1c], R234 ;  /* 0x000c1cea01007387 */ /* 0x000fe20000100800 */
[----:B--2---:R-:W-:-:S03]  /*20c0*/  WARPGROUP.ARRIVE ;  /* 0x00000000000079c5 */ /* 0x004fc60000000000 */
[----:B------:R-:W-:Y:S03]  /*20d0*/  STL [R1+0xc18], R233 ;  /* 0x000c18e901007387 */ /* 0x000fe60000100800 */
[----:B------:R-:W-:Y:S01]  /*20e0*/  HGMMA.64x192x16.F32.BF16 R120, gdesc[UR8], RZ, !UPT, gsb0 ;  /* 0x02e00000087879f0 */ /* 0x000fe2000c0018ff */
[----:B------:R-:W-:Y:S04]  /*20f0*/  STL [R1+0xc14], R232 ;  /* 0x000c14e801007387 */ /* 0x000fe80000100800 */
        /* <DEDUP_REMOVED lines=14> */
[----:B------:R-:W-:Y:S01]  /*21e0*/  STL [R1+0xbd8], R216 ;  /* 0x000bd8d801007387 */ /* 0x000fe20000100800 */
[----:B------:R-:W-:-:S03]  /*21f0*/  WARPGROUP.DEPBAR.LE gsb0, 0x0 ;  /* 0x00008000000079c5 */ /* 0x000fc60000010000 */
        /* <DEDUP_REMOVED lines=20> */
[----:B------:R2:W-:Y:S04]  /*2340*/  STL [R1+0xa40], R218 ;  /* 0x000a40da01007387 */ /* 0x0005e80000100800 */
[----:B------:R3:W-:Y:S04]  /*2350*/  STL.64 [R1+0xa38], R214 ;  /* 0x000a38d601007387 */ /* 0x0007e80000100a00 */
[----:B------:R0:W-:Y:S01]  /*2360*/  STL.64 [R1+0xa30], R212 ;  /* 0x000a30d401007387 */ /* 0x0001e20000100a00 */
[----:B--2---:R-:W-:-:S03]  /*2370*/  IMAD.MOV.U32 R218, RZ, RZ, R25 ;  /* 0x000000ffffda7224 */ /* 0x004fc600078e0019 */
[----:B------:R2:W-:Y:S04]  /*2380*/  STL.64 [R1+0xa28], R210 ;  /* 0x000a28d201007387 */ /* 0x0005e80000100a00 */
[----:B------:R1:W-:Y:S01]  /*2390*/  STL.64 [R1+0xa20], R208 ;  /* 0x000a20d001007387 */ /* 0x0003e20000100a00 */
[----:B---3--:R-:W-:Y:S02]  /*23a0*/  IMAD.MOV.U32 R214, RZ, RZ, R27 ;  /* 0x000000ffffd67224 */ /* 0x008fe400078e001b */
[----:B------:R-:W-:Y:S01]  /*23b0*/  IMAD.MOV.U32 R215, RZ, RZ, R26 ;  /* 0x000000ffffd77224 */ /* 0x000fe200078e001a */
[----:B------:R3:W-:Y:S01]  /*23c0*/  STL.64 [R1+0xa18], R206 ;  /* 0x000a18ce01007387 */ /* 0x0007e20000100a00 */
[----:B0-----:R-:W-:Y:S02]  /*23d0*/  IMAD.MOV.U32 R212, RZ, RZ, R29 ;  /* 0x000000ffffd47224 */ /* 0x001fe400078e001d */
[----:B------:R-:W-:Y:S01]  /*23e0*/  IMAD.MOV.U32 R213, RZ, RZ, R28 ;  /* 0x000000ffffd57224 */ /* 0x000fe200078e001c */
[----:B------:R0:W-:Y:S01]  /*23f0*/  STL.64 [R1+0xa10], R204 ;  /* 0x000a10cc01007387 */ /* 0x0001e20000100a00 */
[----:B--2---:R-:W-:-:S02]  /*2400*/  IMAD.MOV.U32 R210, RZ, RZ, R31 ;  /* 0x000000ffffd27224 */ /* 0x004fc400078e001f */
[----:B------:R-:W-:Y:S01]  /*2410*/  IMAD.MOV.U32 R211, RZ, RZ, R30 ;  /* 0x000000ffffd37224 */ /* 0x000fe200078e001e */
[----:B------:R2:W-:Y:S01]  /*2420*/  STL.64 [R1+0xa08], R202 ;  /* 0x000a08ca01007387 */ /* 0x0005e20000100a00 */
[----:B-1----:R-:W-:Y:S02]  /*2430*/  IMAD.MOV.U32 R208, RZ, RZ, R33 ;  /* 0x000000ffffd07224 */ /* 0x002fe400078e0021 */
[----:B------:R-:W-:Y:S01]  /*2440*/  IMAD.MOV.U32 R209, RZ, RZ, R32 ;  /* 0x000000ffffd17224 */ /* 0x000fe200078e0020 */
[----:B------:R1:W-:Y:S01]  /*2450*/  STL.64 [R1+0xa00], R200 ;  /* 0x000a00c801007387 */ /* 0x0003e20000100a00 */
[----:B---3--:R-:W-:Y:S02]  /*2460*/  IMAD.MOV.U32 R206, RZ, RZ, R35 ;  /* 0x000000ffffce7224 */ /* 0x008fe400078e0023 */
[----:B------:R-:W-:Y:S01]  /*2470*/  IMAD.MOV.U32 R207, RZ, RZ, R34 ;  /* 0x000000ffffcf7224 */ /* 0x000fe200078e0022 */
[----:B------:R3:W-:Y:S01]  /*2480*/  STL.64 [R1+0x9f8], R198 ;  /* 0x0009f8c601007387 */ /* 0x0007e20000100a00 */
[----:B0-----:R-:W-:-:S02]  /*2490*/  IMAD.MOV.U32 R204, RZ, RZ, R37 ;  /* 0x000000ffffcc7224 */ /* 0x001fc400078e0025 */
[----:B------:R-:W-:Y:S01]  /*24a0*/  IMAD.MOV.U32 R205, RZ, RZ, R36 ;  /* 0x000000ffffcd7224 */ /* 0x000fe200078e0024 */
[----:B------:R0:W-:Y:S01]  /*24b0*/  STL.64 [R1+0x9f0], R196 ;  /* 0x0009f0c401007387 */ /* 0x0001e20000100a00 */
[----:B--2---:R-:W-:Y:S02]  /*24c0*/  IMAD.MOV.U32 R202, RZ, RZ, R39 ;  /* 0x000000ffffca7224 */ /* 0x004fe400078e0027 */
[----:B------:R-:W-:Y:S01]  /*24d0*/  IMAD.MOV.U32 R203, RZ, RZ, R38 ;  /* 0x000000ffffcb7224 */ /* 0x000fe200078e0026 */
[----:B------:R2:W-:Y:S01]  /*24e0*/  STL.64 [R1+0x9e8], R194 ;  /* 0x0009e8c201007387 */ /* 0x0005e20000100a00 */
[----:B-1----:R-:W-:Y:S02]  /*24f0*/  IMAD.MOV.U32 R200, RZ, RZ, R41 ;  /* 0x000000ffffc87224 */ /* 0x002fe400078e0029 */
[----:B------:R-:W-:Y:S01]  /*2500*/  IMAD.MOV.U32 R201, RZ, RZ, R40 ;  /* 0x000000ffffc97224 */ /* 0x000fe200078e0028 */
[----:B------:R1:W-:Y:S01]  /*2510*/  STL.64 [R1+0x9e0], R192 ;  /* 0x0009e0c001007387 */ /* 0x0003e20000100a00 */
[----:B---3--:R-:W-:-:S02]  /*2520*/  IMAD.MOV.U32 R198, RZ, RZ, R43 ;  /* 0x000000ffffc67224 */ /* 0x008fc400078e002b */
[----:B------:R-:W-:Y:S01]  /*2530*/  IMAD.MOV.U32 R199, RZ, RZ, R42 ;  /* 0x000000ffffc77224 */ /* 0x000fe200078e002a */
[----:B------:R3:W-:Y:S01]  /*2540*/  STL.64 [R1+0x9d8], R190 ;  /* 0x0009d8be01007387 */ /* 0x0007e20000100a00 */
[----:B0-----:R-:W-:Y:S02]  /*2550*/  IMAD.MOV.U32 R196, RZ, RZ, R45 ;  /* 0x000000ffffc47224 */ /* 0x001fe400078e002d */
[----:B------:R-:W-:Y:S01]  /*2560*/  IMAD.MOV.U32 R197, RZ, RZ, R44 ;  /* 0x000000ffffc57224 */ /* 0x000fe200078e002c */
[----:B------:R0:W-:Y:S01]  /*2570*/  STL.64 [R1+0x9d0], R188 ;  /* 0x0009d0bc01007387 */ /* 0x0001e20000100a00 */
[----:B--2---:R-:W-:Y:S02]  /*2580*/  IMAD.MOV.U32 R194, RZ, RZ, R47 ;  /* 0x000000ffffc27224 */ /* 0x004fe400078e002f */
[----:B------:R-:W-:Y:S01]  /*2590*/  IMAD.MOV.U32 R195, RZ, RZ, R46 ;  /* 0x000000ffffc37224 */ /* 0x000fe200078e002e */
[----:B------:R2:W-:Y:S01]  /*25a0*/  STL.64 [R1+0x9c8], R186 ;  /* 0x0009c8ba01007387 */ /* 0x0005e20000100a00 */
[----:B-1----:R-:W-:-:S02]  /*25b0*/  IMAD.MOV.U32 R192, RZ, RZ, R49 ;  /* 0x000000ffffc07224 */ /* 0x002fc400078e0031 */
[----:B------:R-:W-:Y:S01]  /*25c0*/  IMAD.MOV.U32 R193, RZ, RZ, R48 ;  /* 0x000000ffffc17224 */ /* 0x000fe200078e0030 */
[----:B------:R-:W-:Y:S01]  /*25d0*/  STL.64 [R1+0x9c0], R184 ;  /* 0x0009c0b801007387 */ /* 0x000fe20000100a00 */
[----:B---3--:R-:W-:Y:S02]  /*25e0*/  IMAD.MOV.U32 R190, RZ, RZ, R51 ;  /* 0x000000ffffbe7224 */ /* 0x008fe400078e0033 */
[----:B------:R-:W-:Y:S01]  /*25f0*/  IMAD.MOV.U32 R191, RZ, RZ, R50 ;  /* 0x000000ffffbf7224 */ /* 0x000fe200078e0032 */
[----:B------:R-:W-:Y:S01]  /*2600*/  STL.64 [R1+0x9b8], R182 ;  /* 0x0009b8b601007387 */ /* 0x000fe20000100a00 */
[----:B0-----:R-:W-:Y:S02]  /*2610*/  IMAD.MOV.U32 R188, RZ, RZ, R53 ;  /* 0x000000ffffbc7224 */ /* 0x001fe400078e0035 */
[----:B------:R-:W-:Y:S01]  /*2620*/  IMAD.MOV.U32 R189, RZ, RZ, R52 ;  /* 0x000000ffffbd7224 */ /* 0x000fe200078e0034 */
[----:B------:R-:W-:Y:S01]  /*2630*/  STL.64 [R1+0x9b0], R180 ;  /* 0x0009b0b401007387 */ /* 0x000fe20000100a00 */
[----:B--2---:R-:W-:-:S03]  /*2640*/  IMAD.MOV.U32 R187, RZ, RZ, R24 ;  /* 0x000000ffffbb7224 */ /* 0x004fc600078e0018 */
        /* <DEDUP_REMOVED lines=20> */
[----:B0-----:R-:W-:-:S06]  /*2790*/  WARPGROUP.ARRIVE ;  /* 0x00000000000079c5 */ /* 0x001fcc0000000000 */
[----:B------:R-:W-:Y:S01]  /*27a0*/  HGMMA.64x192x16.F32.BF16 R56, gdesc[UR4], RZ, !UPT, gsb0 ;  /* 0x02e00000043879f0 */ /* 0x000fe2000c0018ff */
[----:B------:R-:W-:Y:S01]  /*27b0*/  UIADD3 UR4, UR14, 0x400, URZ ;  /* 0x000004000e047890 */ /* 0x000fe2000fffe03f */
[----:B------:R-:W-:Y:S01]  /*27c0*/  UMOV UR5, 0x80000020 ;  /* 0x8000002000057882 */ /* 0x000fe20000000000 */
[----:B------:R-:W-:Y:S02]  /*27d0*/  WARPGROUP.DEPBAR.LE gsb0, 0x0 ;  /* 0x00008000000079c5 */ /* 0x000fe40000010000 */
[----:B------:R-:W-:Y:S01]  /*27e0*/  STL.64 [R1+0x300], R56 ;  /* 0x0003003801007387 */ /* 0x000fe20000100a00 */
[----:B----4-:R-:W-:Y:S02]  /*27f0*/  IMAD.MOV.U32 R17, RZ, RZ, R129 ;  /* 0x000000ffff117224 */ /* 0x010fe400078e0081 */
        /* <DEDUP_REMOVED lines=32> */
[----:B------:R-:W-:-:S03]  /*2a00*/  IMAD.MOV.U32 R0, RZ, RZ, R151 ;  /* 0x000000ffff007224 */ /* 0x000fc600078e0097 */
        /* <DEDUP_REMOVED lines=19> */
[----:B------:R0:W-:Y:S04]  /*2b40*/  STL.64 [R1+0x3f8], R118 ;  /* 0x0003f87601007387 */ /* 0x0001e80000100a00 */
[----:B------:R1:W-:Y:S04]  /*2b50*/  STL.64 [R1+0x400], R120 ;  /* 0x0004007801007387 */ /* 0x0003e80000100a00 */
[----:B------:R2:W-:Y:S01]  /*2b60*/  STL.64 [R1+0x408], R122 ;  /* 0x0004087a01007387 */ /* 0x0005e20000100a00 */
[----:B0-----:R-:W-:-:S03]  /*2b70*/  WARPGROUP.ARRIVE ;  /* 0x00000000000079c5 */ /* 0x001fc60000000000 */
[----:B------:R0:W-:Y:S04]  /*2b80*/  STL.64 [R1+0x410], R124 ;  /* 0x0004107c01007387 */ /* 0x0001e80000100a00 */
[----:B------:R3:W-:Y:S01]  /*2b90*/  STL.64 [R1+0x418], R126 ;  /* 0x0004187e01007387 */ /* 0x0007e20000100a00 */
[----:B------:R-:W-:Y:S01]  /*2ba0*/  HGMMA.64x192x16.F32.BF16 R24, gdesc[UR4], RZ, !UPT, gsb0 ;  /* 0x02e00000041879f0 */ /* 0x000fe2000c0018ff */
[----:B------:R-:W-:Y:S01]  /*2bb0*/  UMOV UR6, UR10 ;  /* 0x0000000a00067c82 */ /* 0x000fe20008000000 */
[----:B------:R-:W-:Y:S01]  /*2bc0*/  UMOV UR7, UR11 ;  /* 0x0000000b00077c82 */ /* 0x000fe20008000000 */
[----:B------:R4:W-:Y:S01]  /*2bd0*/  STL [R1+0x420], R128 ;  /* 0x0004208001007387 */ /* 0x0009e20000100800 */
[----:B------:R-:W-:-:S03]  /*2be0*/  WARPGROUP.DEPBAR.LE gsb0, 0x0 ;  /* 0x00008000000079c5 */ /* 0x000fc60000010000 */
[----:B------:R-:W-:Y:S01]  /*2bf0*/  STL.64 [R1+0x180], R24 ;  /* 0x0001801801007387 */ /* 0x000fe20000100a00 */
[----:B-1----:R-:W-:Y:S02]  /*2c00*/  IMAD.MOV.U32 R120, RZ, RZ, R34 ;  /* 0x000000ffff787224 */ /* 0x002fe400078e0022 */
[----:B------:R-:W-:Y:S01]  /*2c10*/  IMAD.MOV.U32 R121, RZ, RZ, R35 ;  /* 0x000000ffff797224 */ /* 0x000fe200078e0023 */
[----:B------:R-:W-:Y:S01]  /*2c20*/  STL.64 [R1+0x188], R26 ;  /* 0x0001881a01007387 */ /* 0x000fe20000100a00 */
[----:B--2---:R-:W-:Y:S02]  /*2c30*/  IMAD.MOV.U32 R122, RZ, RZ, R36 ;  /* 0x000000ffff7a7224 */ /* 0x004fe400078e0024 */
[----:B------:R-:W-:Y:S01]  /*2c40*/  IMAD.MOV.U32 R123, RZ, RZ, R37 ;  /* 0x000000ffff7b7224 */ /* 0x000fe200078e0025 */
[----:B------:R-:W-:Y:S01]  /*2c50*/  STL.64 [R1+0x190], R28 ;  /* 0x0001901c01007387 */ /* 0x000fe20000100a00 */
[----:B0-----:R-:W-:Y:S02]  /*2c60*/  IMAD.MOV.U32 R124, RZ, RZ, R38 ;  /* 0x000000ffff7c7224 */ /* 0x001fe400078e0026 */
[----:B------:R-:W-:Y:S01]  /*2c70*/  IMAD.MOV.U32 R125, RZ, RZ, R39 ;  /* 0x000000ffff7d7224 */ /* 0x000fe200078e0027 */
[----:B------:R-:W-:Y:S01]  /*2c80*/  STL.64 [R1+0x198], R30 ;  /* 0x0001981e01007387 */ /* 0x000fe20000100a00 */
[----:B---3--:R-:W-:-:S02]  /*2c90*/  IMAD.MOV.U32 R126, RZ, RZ, R40 ;  /* 0x000000ffff7e7224 */ /* 0x008fc400078e0028 */
[----:B------:R-:W-:Y:S01]  /*2ca0*/  IMAD.MOV.U32 R127, RZ, RZ, R41 ;  /* 0x000000ffff7f7224 */ /* 0x000fe200078e0029 */
[----:B------:R0:W-:Y:S01]  /*2cb0*/  STL.64 [R1+0x1a0], R32 ;  /* 0x0001a02001007387 */ /* 0x0001e20000100a00 */
[----:B----4-:R-:W-:Y:S02]  /*2cc0*/  IMAD.MOV.U32 R128, RZ, RZ, R42 ;  /* 0x000000ffff807224 */ /* 0x010fe400078e002a */
[----:B------:R-:W-:Y:S02]  /*2cd0*/  IMAD.MOV.U32 R129, RZ, RZ, R43 ;  /* 0x000000ffff817224 */ /* 0x000fe400078e002b */
[----:B------:R-:W-:Y:S02]  /*2ce0*/  IMAD.MOV.U32 R130, RZ, RZ, R44 ;  /* 0x000000ffff827224 */ /* 0x000fe400078e002c */
[----:B------:R-:W-:Y:S02]  /*2cf0*/  IMAD.MOV.U32 R131, RZ, RZ, R45 ;  /* 0x000000ffff837224 */ /* 0x000fe400078e002d */
[----:B------:R-:W-:-:S02]  /*2d00*/  IMAD.MOV.U32 R132, RZ, RZ, R46 ;  /* 0x000000ffff847224 */ /* 0x000fc400078e002e */
[----:B------:R-:W-:Y:S02]  /*2d10*/  IMAD.MOV.U32 R133, RZ, RZ, R47 ;  /* 0x000000ffff857224 */ /* 0x000fe400078e002f */
[----:B------:R-:W-:Y:S02]  /*2d20*/  IMAD.MOV.U32 R134, RZ, RZ, R48 ;  /* 0x000000ffff867224 */ /* 0x000fe400078e0030 */
        /* <DEDUP_REMOVED lines=71> */
[----:B0-----:R-:W-:-:S06]  /*31a0*/  WARPGROUP.ARRIVE ;  /* 0x00000000000079c5 */ /* 0x001fcc0000000000 */
        /* <DEDUP_REMOVED lines=45> */
[----:B------:R-:W-:Y:S04]  /*3480*/  STL.64 [R1+0x630], R32 ;  /* 0x0006302001007387 */ /* 0x000fe80000100a00 */
[----:B------:R-:W-:Y:S04]  /*3490*/  STL.64 [R1+0x628], R30 ;  /* 0x0006281e01007387 */ /* 0x000fe80000100a00 */
[----:B------:R-:W-:Y:S04]  /*34a0*/  STL.64 [R1+0x620], R28 ;  /* 0x0006201c01007387 */ /* 0x000fe80000100a00 */
[----:B------:R-:W-:Y:S04]  /*34b0*/  STL.64 [R1+0x618], R26 ;  /* 0x0006181a01007387 */ /* 0x000fe80000100a00 */
[----:B------:R1:W-:Y:S01]  /*34c0*/  STL.64 [R1+0x610], R24 ;  /* 0x0006101801007387 */ /* 0x0003e20000100a00 */
[----:B0-----:R-:W-:-:S03]  /*34d0*/  IMAD.MOV.U32 R34, RZ, RZ, R120 ;  /* 0x000000ffff227224 */ /* 0x001fc600078e0078 */
[----:B-1----:R-:W2:Y:S04]  /*34e0*/  LDL.LU R24, [R1+0x180] ;  /* 0x0001800001187983 */ /* 0x002ea80000300800 */
[----:B------:R-:W2:Y:S04]  /*34f0*/  LDL.LU R25, [R1+0x184] ;  /* 0x0001840001197983 */ /* 0x000ea80000300800 */
[----:B------:R-:W3:Y:S04]  /*3500*/  LDL.LU R26, [R1+0x188] ;  /* 0x00018800011a7983 */ /* 0x000ee80000300800 */
[----:B------:R-:W3:Y:S04]  /*3510*/  LDL.LU R27, [R1+0x18c] ;  /* 0x00018c00011b7983 */ /* 0x000ee80000300800 */
[----:B------:R-:W4:Y:S04]  /*3520*/  LDL.LU R28, [R1+0x190] ;  /* 0x00019000011c7983 */ /* 0x000f280000300800 */
[----:B------:R-:W4:Y:S04]  /*3530*/  LDL.LU R29, [R1+0x194] ;  /* 0x00019400011d7983 */ /* 0x000f280000300800 */
[----:B------:R-:W2:Y:S01]  /*3540*/  LDL.LU R30, [R1+0x198] ;  /* 0x00019800011e7983 */ /* 0x000ea20000300800 */
[----:B------:R-:W-:-:S03]  /*3550*/  IMAD.MOV.U32 R35, RZ, RZ, R121 ;  /* 0x000000ffff237224 */ /* 0x000fc600078e0079 */
[----:B------:R-:W2:Y:S01]  /*3560*/  LDL.LU R31, [R1+0x19c] ;  /* 0x00019c00011f7983 */ /* 0x000ea20000300800 */
[----:B------:R-:W-:-:S03]  /*3570*/  IMAD.MOV.U32 R36, RZ, RZ, R122 ;  /* 0x000000ffff247224 */ /* 0x000fc600078e007a */
[----:B------:R-:W3:Y:S01]  /*3580*/  LDL.LU R32, [R1+0x1a0] ;  /* 0x0001a00001207983 */ /* 0x000ee20000300800 */
[----:B------:R-:W-:-:S03]  /*3590*/  IMAD.MOV.U32 R37, RZ, RZ, R123 ;  /* 0x000000ffff257224 */ /* 0x000fc600078e007b */
[----:B------:R-:W3:Y:S01]  /*35a0*/  LDL.LU R33, [R1+0x1a4] ;  /* 0x0001a40001217983 */ /* 0x000ee20000300800 */
[----:B------:R-:W-:-:S03]  /*35b0*/  IMAD.MOV.U32 R38, RZ, RZ, R124 ;  /* 0x000000ffff267224 */ /* 0x000fc600078e007c */
[----:B------:R-:W4:Y:S01]  /*35c0*/  LDL.LU R120, [R1+0xc70] ;  /* 0x000c700001787983 */ /* 0x000f220000300800 */
[----:B------:R-:W-:-:S03]  /*35d0*/  IMAD.MOV.U32 R39, RZ, RZ, R125 ;  /* 0x000000ffff277224 */ /* 0x000fc600078e007d */
[----:B------:R-:W4:Y:S01]  /*35e0*/  LDL.LU R121, [R1+0xc6c] ;  /* 0x000c6c0001797983 */ /* 0x000f220000300800 */
[----:B------:R-:W-:-:S03]  /*35f0*/  IMAD.MOV.U32 R40, RZ, RZ, R126 ;  /* 0x000000ffff287224 */ /* 0x000fc600078e007e */
        /* <DEDUP_REMOVED lines=73> */
[----:B------:R-:W-:Y:S02]  /*3a90*/  IMAD.MOV.U32 R85, RZ, RZ, R174 ;  /* 0x000000ffff557224 */ /* 0x000fe400078e00ae */
[----:B------:R-:W-:Y:S01]  /*3aa0*/  IMAD.MOV.U32 R84, RZ, RZ, R175 ;  /* 0x000000ffff547224 */ /* 0x000fe200078e00af */
[----:B------:R-:W3:Y:S01]  /*3ab0*/  LDL.LU R170, [R1+0x78] ;  /* 0x0000780001aa7983 */ /* 0x000ee20000300800 */
[----:B------:R-:W-:Y:S02]  /*3ac0*/  IMAD.MOV.U32 R83, RZ, RZ, R176 ;  /* 0x000000ffff537224 */ /* 0x000fe400078e00b0 */
[----:B------:R-:W-:Y:S01]  /*3ad0*/  IMAD.MOV.U32 R82, RZ, RZ, R177 ;  /* 0x000000ffff527224 */ /* 0x000fe200078e00b1 */
[----:B------:R-:W3:Y:S01]  /*3ae0*/  LDL.LU R171, [R1+0x7c] ;  /* 0x00007c0001ab7983 */ /* 0x000ee20000300800 */
[----:B------:R-:W-:Y:S02]  /*3af0*/  IMAD.MOV.U32 R81, RZ, RZ, R178 ;  /* 0x000000ffff517224 */ /* 0x000fe400078e00b2 */
[----:B------:R-:W-:Y:S01]  /*3b00*/  IMAD.MOV.U32 R80, RZ, RZ, R179 ;  /* 0x000000ffff507224 */ /* 0x000fe200078e00b3 */
[----:B------:R-:W4:Y:S01]  /*3b10*/  LDL.LU R172, [R1+0x80] ;  /* 0x0000800001ac7983 */ /* 0x000f220000300800 */
[----:B------:R-:W-:-:S02]  /*3b20*/  IMAD.MOV.U32 R79, RZ, RZ, R180 ;  /* 0x000000ffff4f7224 */ /* 0x000fc400078e00b4 */
[----:B------:R-:W-:Y:S01]  /*3b30*/  IMAD.MOV.U32 R78, RZ, RZ, R181 ;  /* 0x000000ffff4e7224 */ /* 0x000fe200078e00b5 */
[----:B------:R-:W4:Y:S01]  /*3b40*/  LDL.LU R173, [R1+0x84] ;  /* 0x0000840001ad7983 */ /* 0x000f220000300800 */
[----:B------:R-:W-:Y:S02]  /*3b50*/  IMAD.MOV.U32 R77, RZ, RZ, R182 ;  /* 0x000000ffff4d7224 */ /* 0x000fe400078e00b6 */
[----:B------:R-:W-:Y:S01]  /*3b60*/  IMAD.MOV.U32 R76, RZ, RZ, R183 ;  /* 0x000000ffff4c7224 */ /* 0x000fe200078e00b7 */
[----:B------:R-:W2:Y:S01]  /*3b70*/  LDL.LU R174, [R1+0x88] ;  /* 0x0000880001ae7983 */ /* 0x000ea20000300800 */
[----:B------:R-:W-:Y:S02]  /*3b80*/  IMAD.MOV.U32 R75, RZ, RZ, R184 ;  /* 0x000000ffff4b7224 */ /* 0x000fe400078e00b8 */
[----:B------:R-:W-:Y:S01]  /*3b90*/  IMAD.MOV.U32 R74, RZ, RZ, R185 ;  /* 0x000000ffff4a7224 */ /* 0x000fe200078e00b9 */
[----:B------:R-:W2:Y:S01]  /*3ba0*/  LDL.LU R175, [R1+0x8c] ;  /* 0x00008c0001af7983 */ /* 0x000ea20000300800 */
[----:B------:R-:W-:-:S02]  /*3bb0*/  IMAD.MOV.U32 R73, RZ, RZ, R186 ;  /* 0x000000ffff497224 */ /* 0x000fc400078e00ba */
        /* <DEDUP_REMOVED lines=89> */
[----:B------:R-:W-:-:S03]  /*4150*/  IMAD.MOV.U32 R169, RZ, RZ, R218 ;  /* 0x000000ffffa97224 */ /* 0x000fc600078e00da */
[----:B------:R-:W3:Y:S04]  /*4160*/  LDL.LU R206, [R1+0x108] ;  /* 0x0001080001ce7983 */ /* 0x000ee80000300800 */
[----:B------:R-:W3:Y:S04]  /*4170*/  LDL.LU R207, [R1+0x10c] ;  /* 0x00010c0001cf7983 */ /* 0x000ee80000300800 */
[----:B------:R-:W4:Y:S04]  /*4180*/  LDL.LU R208, [R1+0x110] ;  /* 0x0001100001d07983 */ /* 0x000f280000300800 */
[----:B------:R-:W4:Y:S04]  /*4190*/  LDL.LU R209, [R1+0x114] ;  /* 0x0001140001d17983 */ /* 0x000f280000300800 */
[----:B------:R-:W2:Y:S04]  /*41a0*/  LDL.LU R210, [R1+0x118] ;  /* 0x0001180001d27983 */ /* 0x000ea80000300800 */
[----:B------:R-:W2:Y:S04]  /*41b0*/  LDL.LU R211, [R1+0x11c] ;  /* 0x00011c0001d37983 */ /* 0x000ea80000300800 */
[----:B------:R-:W3:Y:S04]  /*41c0*/  LDL.LU R212, [R1+0x120] ;  /* 0x0001200001d47983 */ /* 0x000ee80000300800 */
[----:B------:R-:W3:Y:S04]  /*41d0*/  LDL.LU R213, [R1+0x124] ;  /* 0x0001240001d57983 */ /* 0x000ee80000300800 */
[----:B------:R-:W4:Y:S04]  /*41e0*/  LDL.LU R214, [R1+0x128] ;  /* 0x0001280001d67983 */ /* 0x000f280000300800 */
[----:B------:R-:W4:Y:S04]  /*41f0*/  LDL.LU R215, [R1+0x12c] ;  /* 0x00012c0001d77983 */ /* 0x000f280000300800 */
[----:B----4-:R-:W-:Y:S04]  /*4200*/  STL.64 [R1+0xbc0], R214 ;  /* 0x000bc0d601007387 */ /* 0x010fe80000100a00 */
[----:B---3--:R-:W-:Y:S04]  /*4210*/  STL.64 [R1+0xbb8], R212 ;  /* 0x000bb8d401007387 */ /* 0x008fe80000100a00 */
[----:B--2---:R-:W-:Y:S04]  /*4220*/  STL.64 [R1+0xbb0], R210 ;  /* 0x000bb0d201007387 */ /* 0x004fe80000100a00 */
        /* <DEDUP_REMOVED lines=45> */
[----:B------:R-:W2:Y:S04]  /*4500*/  LDL.LU R218, [R1+0x138] ;  /* 0x0001380001da7983 */ /* 0x000ea80000300800 */
[----:B0-----:R-:W3:Y:S04]  /*4510*/  LDL.LU R120, [R1+0x480] ;  /* 0x0004800001787983 */ /* 0x001ee80000300800 */
[----:B------:R-:W3:Y:S04]  /*4520*/  LDL.LU R121, [R1+0x484] ;  /* 0x0004840001797983 */ /* 0x000ee80000300800 */
        /* <DEDUP_REMOVED lines=93> */
[----:B------:R-:W3:Y:S01]  /*4b00*/  LDL.LU R215, [R1+0x5fc] ;  /* 0x0005fc0001d77983 */ /* 0x000ee20000300800 */
[----:B------:R-:W-:-:S02]  /*4b10*/  UIADD3 UR4, UR14, 0x2, URZ ;  /* 0x000000020e047890 */ /* 0x000fc4000fffe03f */
[----:B------:R-:W-:Y:S01]  /*4b20*/  UIADD3 UR6, UR15, 0x2, URZ ;  /* 0x000000020f067890 */ /* 0x000fe2000fffe03f */
[----:B------:R-:W-:Y:S01]  /*4b30*/  UMOV UR5, 0x80000020 ;  /* 0x8000002000057882 */ /* 0x000fe20000000000 */
[----:B------:R-:W-:Y:S01]  /*4b40*/  UMOV UR7, 0x80000020 ;  /* 0x8000002000077882 */ /* 0x000fe20000000000 */
        /* <DEDUP_REMOVED lines=48> */
[----:B0-----:R-:W4:Y:S04]  /*4e50*/  LDL.LU R24, [R1+0x300] ;  /* 0x0003000001187983 */ /* 0x001f280000300800 */
[----:B------:R-:W4:Y:S04]  /*4e60*/  LDL.LU R25, [R1+0x304] ;  /* 0x0003040001197983 */ /* 0x000f280000300800 */
        /* <DEDUP_REMOVED lines=21> */
[----:B------:R-:W4:Y:S01]  /*4fc0*/  LDL.LU R47, [R1+0x35c] ;  /* 0x00035c00012f7983 */ /* 0x000f220000300800 */
[----:B---3--:R-:W-:-:S03]  /*4fd0*/  WARPGROUP.ARRIVE ;  /* 0x00000000000079c5 */ /* 0x008fc60000000000 */
[----:B------:R-:W4:Y:S03]  /*4fe0*/  LDL.LU R48, [R1+0x360] ;  /* 0x0003600001307983 */ /* 0x000f260000300800 */
[----:B------:R-:W-:Y:S01]  /*4ff0*/  HGMMA.64x192x16.F32.BF16 R120, gdesc[UR4], R120, gsb0 ;  /* 0x02e00000047879f0 */ /* 0x000fe20008001878 */
        /* <DEDUP_REMOVED lines=44> */
[----:B------:R-:W-:-:S03]  /*52c0*/  IMAD.MOV.U32 R97, RZ, RZ, R17 ;  /* 0x000000ffff617224 */ /* 0x000fc600078e0011 */
[----:B------:R-:W4:Y:S01]  /*52d0*/  LDL.LU R93, [R1+0x414] ;  /* 0x00041400015d7983 */ /* 0x000f220000300800 */
[----:B------:R-:W-:-:S03]  /*52e0*/  IMAD.MOV.U32 R98, RZ, RZ, R16 ;  /* 0x000000ffff627224 */ /* 0x000fc600078e0010 */
[----:B------:R-:W4:Y:S01]  /*52f0*/  LDL.LU R94, [R1+0x418] ;  /* 0x00041800015e7983 */ /* 0x000f220000300800 */
[----:B------:R-:W-:-:S03]  /*5300*/  IMAD.MOV.U32 R99, RZ, RZ, R5 ;  /* 0x000000ffff637224 */ /* 0x000fc600078e0005 */
[----:B------:R-:W4:Y:S01]  /*5310*/  LDL.LU R95, [R1+0x41c] ;  /* 0x00041c00015f7983 */ /* 0x000f220000300800 */
[----:B------:R-:W-:-:S03]  /*5320*/  IMAD.MOV.U32 R100, RZ, RZ, R2 ;  /* 0x000000ffff647224 */ /* 0x000fc600078e0002 */
[----:B------:R-:W4:Y:S04]  /*5330*/  LDL.LU R96, [R1+0x420] ;  /* 0x0004200001607983 */ /* 0x000f280000300800 */
[----:B------:R0:W5:Y:S04]  /*5340*/  LDL.LU R17, [R1+0xbd4] ;  /* 0x000bd40001117983 */ /* 0x0001680000300800 */
[----:B------:R0:W5:Y:S01]  /*5350*/  LDL.LU R16, [R1+0xbd0] ;  /* 0x000bd00001107983 */ /* 0x0001620000300800 */
[----:B------:R-:W-:-:S03]  /*5360*/  WARPGROUP.DEPBAR.LE gsb0, 0x0 ;  /* 0x00008000000079c5 */ /* 0x000fc60000010000 */
[----:B------:R0:W5:Y:S04]  /*5370*/  LDL.LU R5, [R1+0xbcc] ;  /* 0x000bcc0001057983 */ /* 0x0001680000300800 */
[----:B------:R0:W5:Y:S04]  /*5380*/  LDL.LU R2, [R1+0xbc8] ;  /* 0x000bc80001027983 */ /* 0x0001680000300800 */
        /* <DEDUP_REMOVED lines=48> */
[----:B-1----:R-:W2:Y:S04]  /*5690*/  LDL.LU.64 R214, [R1+0xbc0] ;  /* 0x000bc00001d67983 */ /* 0x002ea80000300a00 */
[----:B------:R-:W2:Y:S04]  /*56a0*/  LDL.LU.64 R212, [R1+0xbb8] ;  /* 0x000bb80001d47983 */ /* 0x000ea80000300a00 */
        /* <DEDUP_REMOVED lines=35> */
[----:B------:R-:W2:Y:S01]  /*58e0*/  LDL.LU.64 R140, [R1+0xa98] ;  /* 0x000a9800018c7983 */ /* 0x000ea20000300a00 */
[----:B------:R-:W-:Y:S01]  /*58f0*/  UIADD3 UR10, UR15, 0x302, URZ ;  /* 0x000003020f0a7890 */ /* 0x000fe2000fffe03f */
[----:B------:R-:W-:Y:S01]  /*5900*/  UMOV UR8, UR4 ;  /* 0x0000000400087c82 */ /* 0x000fe20008000000 */
[----:B------:R-:W-:Y:S01]  /*5910*/  UMOV UR9, UR5 ;  /* 0x0000000500097c82 */ /* 0x000fe20008000000 */
[----:B------:R-:W-:Y:S01]  /*5920*/  UMOV UR11, 0x80000020 ;  /* 0x80000020000b7882 */ /* 0x000fe20000000000 */
[----:B------:R-:W3:Y:S04]  /*5930*/  LDL.LU.64 R138, [R1+0xa90] ;  /* 0x000a9000018a7983 */ /* 0x000ee80000300a00 */
        /* <DEDUP_REMOVED lines=8> */
[----:B------:R-:W3:Y:S01]  /*59c0*/  LDL.LU.64 R120, [R1+0xa48] ;  /* 0x000a480001787983 */ /* 0x000ee20000300a00 */
[----:B--2---:R-:W-:-:S06]  /*59d0*/  WARPGROUP.ARRIVE ;  /* 0x00000000000079c5 */ /* 0x004fcc0000000000 */
[----:B------:R-:W-:Y:S03]  /*59e0*/  HGMMA.64x192x16.F32.BF16 R140, gdesc[UR8], R140, gsb0 ;  /* 0x02e00000088c79f0 */ /* 0x000fe6000800188c */
[----:B------:R-:W-:Y:S02]  /*59f0*/  WARPGROUP.DEPBAR.LE gsb0, 0x0 ;  /* 0x00008000000079c5 */ /* 0x000fe40000010000 */
[----:B------:R-:W-:Y:S04]  /*5a00*/  STL.64 [R1], R140 ;  /* 0x0000008c01007387 */ /* 0x000fe80000100a00 */
        /* <DEDUP_REMOVED lines=47> */
[----:B-1----:R0:W5:Y:S04]  /*5d00*/  LDL.LU R218, [R1+0xa40] ;  /* 0x000a400001da7983 */ /* 0x0021680000300800 */
        /* <DEDUP_REMOVED lines=38> */
[----:B------:R-:W-:Y:S01]  /*5f70*/  UIADD3 UR8, UR14, 0x202, URZ ;  /* 0x000002020e087890 */ /* 0x000fe2000fffe03f */
[----:B------:R-:W-:Y:S01]  /*5f80*/  UMOV UR9, 0x80000020 ;  /* 0x8000002000097882 */ /* 0x000fe20000000000 */
        /* <DEDUP_REMOVED lines=18> */
[----:B------:R-:W-:Y:S01]  /*60b0*/  IMAD.MOV.U32 R119, RZ, RZ, R0 ;  /* 0x000000ffff777224 */ /* 0x000fe200078e0000 */
[----:B------:R-:W-:Y:S01]  /*60c0*/  UMOV UR4, UR8 ;  /* 0x0000000800047c82 */ /* 0x000fe20008000000 */
[----:B------:R-:W-:Y:S01]  /*60d0*/  UMOV UR5, UR9 ;  /* 0x0000000900057c82 */ /* 0x000fe20008000000 */
[----:B---3--:R-:W-:-:S06]  /*60e0*/  WARPGROUP.ARRIVE ;  /* 0x00000000000079c5 */ /* 0x008fcc0000000000 */
[----:B------:R-:W-:Y:S03]  /*60f0*/  HGMMA.64x192x16.F32.BF16 R120, gdesc[UR8], R120, gsb0 ;  /* 0x02e00000087879f0 */ /* 0x000fe60008001878 */
[----:B------:R-:W-:Y:S02]  /*6100*/  WARPGROUP.DEPBAR.LE gsb0, 0x0 ;  /* 0x00008000000079c5 */ /* 0x000fe40000010000 */
[----:B----4-:R-:W-:-:S15]  /*6110*/  WARPGROUP.ARRIVE ;  /* 0x00000000000079c5 */ /* 0x010fde0000000000 */
[----:B------:R-:W-:Y:S03]  /*6120*/  HGMMA.64x192x16.F32.BF16 R24, gdesc[UR4], R24, gsb0 ;  /* 0x02e00000041879f0 */ /* 0x000fe60008001818 */
        /* <DEDUP_REMOVED lines=98> */
[----:B------:R-:W-:Y:S01]  /*6750*/  UMOV UR5, 0x80000020 ;  /* 0x8000002000057882 */ /* 0x000fe20000000000 */
[----:B--2---:R-:W-:-:S07]  /*6760*/  WARPGROUP.ARRIVE ;  /* 0x00000000000079c5 */ /* 0x004fce0000000000 */
        /* <DEDUP_REMOVED lines=98> */
[----:B------:R-:W-:Y:S01]  /*6d90*/  UMOV UR6, UR10 ;  /* 0x0000000a00067c82 */ /* 0x000fe20008000000 */
[----:B------:R-:W-:Y:S01]  /*6da0*/  UMOV UR7, UR11 ;  /* 0x0000000b00077c82 */ /* 0x000fe20008000000 */
[----:B--2---:R-:W-:-:S06]  /*6db0*/  WARPGROUP.ARRIVE ;  /* 0x00000000000079c5 */ /* 0x004fcc0000000000 */
[----:B------:R-:W-:Y:S03]  /*6dc0*/  HGMMA.64x192x16.F32.BF16 R24, gdesc[UR4], R24, gsb0 ;  /* 0x02e00000041879f0 */ /* 0x000fe60008001818 */
[----:B------:R-:W-:Y:S02]  /*6dd0*/  WARPGROUP.DEPBAR.LE gsb0, 0x0 ;  /* 0x00008000000079c5 */ /* 0x000fe40000010000 */
[----:B0-----:R-:W-:Y:S05]  /*6de0*/  @!P1 BRA `(.L_x_22) ;  /* 0x0000006c00109947 */ /* 0x001fea0003800000 */
[----:B------:R-:W-:Y:S01]  /*6df0*/  UIADD3 UR15, UR39, 0x1, URZ ;  /* 0x00000001270f7890 */ /* 0x000fe2000fffe03f */
[----:B-----5:R-:W-:Y:S01]  /*6e00*/  IMAD.MOV.U32 R0, RZ, RZ, R5 ;  /* 0x000000ffff007224 */ /* 0x020fe200078e0005 */
[----:B------:R-:W-:Y:S02]  /*6e10*/  UMOV UR14, UR39 ;  /* 0x00000027000e7c82 */ /* 0x000fe40008000000 */
[----:B------:R-:W-:-:S04]  /*6e20*/  UISETP.NE.AND UP0, UPT, UR15, 0x4, UPT ;  /* 0x000000040f00788c */ /* 0x000fc8000bf05270 */
[----:B------:R-:W-:Y:S02]  /*6e30*/  USEL UR4, URZ, 0x1, UP0 ;  /* 0x000000013f047887 */ /* 0x000fe40008000000 */
[----:B------:R-:W-:Y:S02]  /*6e40*/  USEL UR15, UR15, URZ, UP0 ;  /* 0x0000003f0f0f7287 */ /* 0x000fe40008000000 */
[----:B------:R-:W-:-:S06]  /*6e50*/  ULOP3.LUT UR4, UR38, UR4, URZ, 0x3c, !UPT ;  /* 0x0000000426047292 */ /* 0x000fcc000f8e3c3f */
[----:B------:R-:W-:-:S07]  /*6e60*/  IMAD.U32 R3, RZ, RZ, UR4 ;  /* 0x00000004ff037e24 */ /* 0x000fce000f8e00ff */
.L_x_29:
[----:B------:R-:W-:Y:S05]  /*6e70*/  @!P0 BRA `(.L_x_23) ;  /* 0x0000000000048947 */ /* 0x000fea0003800000 */
[----:B------:R-:W-:Y:S01]  /*6e80*/  BPT.TRAP 0x1 ;  /* 0x000000040000795c */ /* 0x000fe20000300000 */
.L_x_23:
[----:B------:R-:W-:Y:S01]  /*6e90*/  ULEA UR4, UR15, UR46, 0x3 ;  /* 0x0000002e0f047291 */ /* 0x000fe2000f8e183f */
[----:B------:R-:W-:-:S08]  /*6ea0*/  SHF.L.U32 R4, R3, 0x1f, RZ ;  /* 0x0000001f03047819 */ /* 0x000fd000000006ff */
[----:B------:R0:W1:Y:S01]  /*6eb0*/  SYNCS.PHASECHK.TRANS64.TRYWAIT P1, [UR4], R4 ;  /* 0x00000004ff0075a7 */ /* 0x0000620008020144 */
[----:B------:R-:W-:Y:S05]  /*6ec0*/  @!P0 BRA `(.L_x_24) ;  /* 0x0000000000048947 */ /* 0x000fea0003800000 */
[----:B------:R-:W-:Y:S01]  /*6ed0*/  BPT.TRAP 0x1 ;  /* 0x000000040000795c */ /* 0x000fe20000300000 */
.L_x_24:
[----:B-1----:R-:W-:Y:S05]  /*6ee0*/  @P1 BRA `(.L_x_25) ;  /* 0x0000000000081947 */ /* 0x002fea0003800000 */
[----:B------:R-:W1:Y:S02]  /*6ef0*/  SYNCS.PHASECHK.TRANS64.TRYWAIT P1, [UR4], R4 ;  /* 0x00000004ff0075a7 */ /* 0x000e640008020144 */
[----:B-1----:R-:W-:Y:S05]  /*6f00*/  @!P1 BRA `(.L_x_26) ;  /* 0x0000030000349947 */ /* 0x002fea0003800000 */
.L_x_25:
        /* <DEDUP_REMOVED lines=48> */
[----:B--2---:R-:W2:Y:S04]  /*7210*/  LDL.LU.64 R120, [R1+0x480] ;  /* 0x0004800001787983 */ /* 0x004ea80000300a00 */
        /* <DEDUP_REMOVED lines=47> */
[----:B------:R-:W-:-:S02]  /*7510*/  UIMAD UR16, UR15, 0x600, UR12 ;  /* 0x000006000f1078a4 */ /* 0x000fc4000f8e020c */
[----:B------:R-:W-:Y:S01]  /*7520*/  UIMAD UR17, UR15, 0x600, UR13 ;  /* 0x000006000f1178a4 */ /* 0x000fe2000f8e020d */
[----:B------:R-:W-:Y:S04]  /*7530*/  STL.64 [R1+0xda8], R118 ;  /* 0x000da87601007387 */ /* 0x000fe80000100a00 */
[----:B------:R-:W-:Y:S01]  /*7540*/  STL.64 [R1+0xda0], R116 ;  /* 0x000da07401007387 */ /* 0x000fe20000100a00 */
[----:B------:R-:W-:-:S03]  /*7550*/  UMOV UR8, UR16 ;  /* 0x0000001000087c82 */ /* 0x000fc60008000000 */
[----:B------:R-:W-:Y:S01]  /*7560*/  STL.64 [R1+0xd98], R114 ;  /* 0x000d987201007387 */ /* 0x000fe20000100a00 */
[----:B------:R-:W-:Y:S01]  /*7570*/  UMOV UR9, 0x80000020 ;  /* 0x8000002000097882 */ /* 0x000fe20000000000 */
[----:B------:R-:W-:Y:S02]  /*7580*/  UMOV UR10, UR17 ;  /* 0x00000011000a7c82 */ /* 0x000fe40008000000 */
[----:B------:R-:W-:Y:S01]  /*7590*/  STL.64 [R1+0xd90], R112 ;  /* 0x000d907001007387 */ /* 0x000fe20000100a00 */
[----:B------:R-:W-:-:S03]  /*75a0*/  UMOV UR11, 0x80000020 ;  /* 0x80000020000b7882 */ /* 0x000fc60000000000 */
        /* <DEDUP_REMOVED lines=44> */
[----:B------:R-:W4:Y:S04]  /*7870*/  LDL.LU.64 R20, [R1] ;  /* 0x0000000001147983 */ /* 0x000f280000300a00 */
[----:B------:R-:W4:Y:S04]  /*7880*/  LDL.LU.64 R22, [R1+0x8] ;  /* 0x0000080001167983 */ /* 0x000f280000300a00 */
[----:B---3--:R-:W4:Y:S04]  /*7890*/  LDL.LU.64 R24, [R1+0x10] ;  /* 0x0000100001187983 */ /* 0x008f280000300a00 */
[----:B------:R-:W4:Y:S04]  /*78a0*/  LDL.LU.64 R26, [R1+0x18] ;  /* 0x00001800011a7983 */ /* 0x000f280000300a00 */
        /* <DEDUP_REMOVED lines=21> */
[----:B------:R-:W4:Y:S01]  /*7a00*/  LDL.LU.64 R70, [R1+0xc8] ;  /* 0x0000c80001467983 */ /* 0x000f220000300a00 */
[----:B--2---:R-:W-:-:S03]  /*7a10*/  WARPGROUP.ARRIVE ;  /* 0x00000000000079c5 */ /* 0x004fc60000000000 */
[----:B------:R-:W4:Y:S04]  /*7a20*/  LDL.LU.64 R72, [R1+0xd0] ;  /* 0x0000d00001487983 */ /* 0x000f280000300a00 */
[----:B------:R-:W4:Y:S01]  /*7a30*/  LDL.LU.64 R74, [R1+0xd8] ;  /* 0x0000d800014a7983 */ /* 0x000f220000300a00 */
[----:B------:R-:W-:Y:S03]  /*7a40*/  HGMMA.64x192x16.F32.BF16 R120, gdesc[UR8], R120, gsb0 ;  /* 0x02e00000087879f0 */ /* 0x000fe60008001878 */
        /* <DEDUP_REMOVED lines=20> */
[----:B------:R-:W-:Y:S04]  /*7b90*/  STL [R1+0xbdc], R17 ;  /* 0x000bdc1101007387 */ /* 0x000fe80000100800 */
[----:B------:R-:W-:Y:S04]  /*7ba0*/  STL [R1+0xbd8], R16 ;  /* 0x000bd81001007387 */ /* 0x000fe80000100800 */
[----:B------:R-:W-:Y:S04]  /*7bb0*/  STL [R1+0xbd4], R5 ;  /* 0x000bd40501007387 */ /* 0x000fe80000100800 */
[----:B------:R-:W-:Y:S04]  /*7bc0*/  STL [R1+0xbd0], R3 ;  /* 0x000bd00301007387 */ /* 0x000fe80000100800 */
[----:B------:R-:W-:Y:S04]  /*7bd0*/  STL [R1+0xbcc], R2 ;  /* 0x000bcc0201007387 */ /* 0x000fe80000100800 */
[----:B------:R-:W-:Y:S01]  /*7be0*/  STL [R1+0xbc8], R0 ;  /* 0x000bc80001007387 */ /* 0x000fe20000100800 */
[----:B------:R-:W-:-:S03]  /*7bf0*/  WARPGROUP.DEPBAR.LE gsb0, 0x0 ;  /* 0x00008000000079c5 */ /* 0x000fc60000010000 */
        /* <DEDUP_REMOVED lines=97> */
[----:B----4-:R-:W-:Y:S01]  /*8210*/  WARPGROUP.ARRIVE ;  /* 0x00000000000079c5 */ /* 0x010fe20000000000 */
[----:B------:R-:W-:Y:S01]  /*8220*/  UMOV UR4, UR8 ;  /* 0x0000000800047c82 */ /* 0x000fe20008000000 */
[----:B------:R-:W-:Y:S01]  /*8230*/  UMOV UR5, UR9 ;  /* 0x0000000900057c82 */ /* 0x000fe20008000000 */
[----:B------:R-:W-:-:S05]  /*8240*/  UMOV UR7, 0x80000020 ;  /* 0x8000002000077882 */ /* 0x000fca0000000000 */
[----:B------:R-:W-:Y:S01]  /*8250*/  HGMMA.64x192x16.F32.BF16 R20, gdesc[UR4], R20, gsb0 ;  /* 0x02e00000041479f0 */ /* 0x000fe20008001814 */
[----:B------:R-:W-:Y:S01]  /*8260*/  UIADD3 UR4, UR16, 0x200, URZ ;  /* 0x0000020010047890 */ /* 0x000fe2000fffe03f */
[----:B------:R-:W-:Y:S01]  /*8270*/  UMOV UR5, 0x80000020 ;  /* 0x8000002000057882 */ /* 0x000fe20000000000 */
[----:B------:R-:W-:Y:S02]  /*8280*/  WARPGROUP.DEPBAR.LE gsb0, 0x0 ;  /* 0x00008000000079c5 */ /* 0x000fe40000010000 */
[----:B------:R-:W-:Y:S01]  /*8290*/  STL.64 [R1], R20 ;  /* 0x0000001401007387 */ /* 0x000fe20000100a00 */
[----:B------:R-:W-:Y:S02]  /*82a0*/  IMAD.MOV.U32 R216, RZ, RZ, R96 ;  /* 0x000000ffffd87224 */ /* 0x000fe400078e0060 */
[----:B------:R-:W-:Y:S01]  /*82b0*/  IMAD.MOV.U32 R217, RZ, RZ, R97 ;  /* 0x000000ffffd97224 */ /* 0x000fe200078e0061 */
[----:B------:R-:W-:Y:S01]  /*82c0*/  STL.64 [R1+0x8], R22 ;  /* 0x0000081601007387 */ /* 0x000fe20000100a00 */
[----:B------:R-:W-:-:S02]  /*82d0*/  IMAD.MOV.U32 R219, RZ, RZ, R99 ;  /* 0x000000ffffdb7224 */ /* 0x000fc400078e0063 */
[----:B------:R-:W-:Y:S01]  /*82e0*/  IMAD.MOV.U32 R220, RZ, RZ, R100 ;  /* 0x000000ffffdc7224 */ /* 0x000fe200078e0064 */
[----:B------:R3:W-:Y:S01]  /*82f0*/  STL.64 [R1+0x10], R24 ;  /* 0x0000101801007387 */ /* 0x0007e20000100a00 */
[----:B------:R-:W-:Y:S02]  /*8300*/  IMAD.MOV.U32 R221, RZ, RZ, R101 ;  /* 0x000000ffffdd7224 */ /* 0x000fe400078e0065 */
[----:B------:R-:W-:Y:S01]  /*8310*/  IMAD.MOV.U32 R222, RZ, RZ, R102 ;  /* 0x000000ffffde7224 */ /* 0x000fe200078e0066 */
[----:B------:R4:W-:Y:S01]  /*8320*/  STL.64 [R1+0x18], R26 ;  /* 0x0000181a01007387 */ /* 0x0009e20000100a00 */
[----:B------:R-:W-:Y:S02]  /*8330*/  IMAD.MOV.U32 R223, RZ, RZ, R103 ;  /* 0x000000ffffdf7224 */ /* 0x000fe400078e0067 */
[----:B------:R-:W-:Y:S01]  /*8340*/  IMAD.MOV.U32 R224, RZ, RZ, R104 ;  /* 0x000000ffffe07224 */ /* 0x000fe200078e0068 */
[----:B------:R0:W-:Y:S01]  /*8350*/  STL.64 [R1+0x20], R28 ;  /* 0x0000201c01007387 */ /* 0x0001e20000100a00 */
        /* <DEDUP_REMOVED lines=15> */
[----:B------:R-:W-:-:S03]  /*8450*/  IMAD.MOV.U32 R234, RZ, RZ, R114 ;  /* 0x000000ffffea7224 */ /* 0x000fc600078e0072 */
[----:B------:R1:W-:Y:S04]  /*8460*/  STL.64 [R1+0x50], R40 ;  /* 0x0000502801007387 */ /* 0x0003e80000100a00 */
        /* <DEDUP_REMOVED lines=11> */
[----:B------:R1:W-:Y:S01]  /*8520*/  STL.64 [R1+0xb0], R64 ;  /* 0x0000b04001007387 */ /* 0x0003e20000100a00 */
[----:B--2---:R-:W-:-:S03]  /*8530*/  WARPGROUP.ARRIVE ;  /* 0x00000000000079c5 */ /* 0x004fc60000000000 */
[----:B------:R2:W-:Y:S03]  /*8540*/  STL.64 [R1+0xb8], R66 ;  /* 0x0000b84201007387 */ /* 0x0005e60000100a00 */
[----:B------:R-:W-:Y:S01]  /*8550*/  HGMMA.64x192x16.F32.BF16 R120, gdesc[UR4], R120, gsb0 ;  /* 0x02e00000047879f0 */ /* 0x000fe20008001878 */
        /* <DEDUP_REMOVED lines=14> */
[----:B------:R2:W-:Y:S04]  /*8640*/  STL [R1+0x138], R98 ;  /* 0x0001386201007387 */ /* 0x0005e80000100800 */
[----:B---3--:R-:W3:Y:S04]  /*8650*/  LDL.LU.64 R24, [R1+0x180] ;  /* 0x0001800001187983 */ /* 0x008ee80000300a00 */
[----:B----4-:R-:W3:Y:S04]  /*8660*/  LDL.LU.64 R26, [R1+0x188] ;  /* 0x00018800011a7983 */ /* 0x010ee80000300a00 */
[----:B0-----:R-:W3:Y:S04]  /*8670*/  LDL.LU.64 R28, [R1+0x190] ;  /* 0x00019000011c7983 */ /* 0x001ee80000300a00 */
[----:B-1----:R-:W3:Y:S04]  /*8680*/  LDL.LU.64 R30, [R1+0x198] ;  /* 0x00019800011e7983 */ /* 0x002ee80000300a00 */
        /* <DEDUP_REMOVED lines=17> */
[----:B--2---:R-:W3:Y:S04]  /*87a0*/  LDL.LU.64 R66, [R1+0x228] ;  /* 0x0002280001427983 */ /* 0x004ee80000300a00 */
        /* <DEDUP_REMOVED lines=85> */
[----:B0-----:R-:W2:Y:S04]  /*8d00*/  LDL.LU.64 R140, [R1+0x300] ;  /* 0x00030000018c7983 */ /* 0x001ea80000300a00 */
        /* <DEDUP_REMOVED lines=50> */
[----:B------:R-:W-:Y:S01]  /*9030*/  HGMMA.64x192x16.F32.BF16 R140, gdesc[UR8], R140, gsb0 ;  /* 0x02e00000088c79f0 */ /* 0x000fe2000800188c */
[----:B------:R-:W-:Y:S01]  /*9040*/  UIADD3 UR8, UR16, 0x400, URZ ;  /* 0x0000040010087890 */ /* 0x000fe2000fffe03f */
[----:B------:R-:W-:Y:S01]  /*9050*/  UMOV UR9, 0x80000020 ;  /* 0x8000002000097882 */ /* 0x000fe20000000000 */
[----:B------:R-:W-:Y:S02]  /*9060*/  WARPGROUP.DEPBAR.LE gsb0, 0x0 ;  /* 0x00008000000079c5 */ /* 0x000fe40000010000 */
[----:B---3--:R-:W-:Y:S01]  /*9070*/  WARPGROUP.ARRIVE ;  /* 0x00000000000079c5 */ /* 0x008fe20000000000 */
[----:B------:R0:W-:Y:S01]  /*9080*/  STL.64 [R1+0x300], R140 ;  /* 0x0003008c01007387 */ /* 0x0001e20000100a00 */
[----:B------:R-:W-:Y:S02]  /*9090*/  IMAD.MOV.U32 R17, RZ, RZ, R213 ;  /* 0x000000ffff117224 */ /* 0x000fe400078e00d5 */
[----:B------:R-:W-:Y:S01]  /*90a0*/  IMAD.MOV.U32 R16, RZ, RZ, R214 ;  /* 0x000000ffff107224 */ /* 0x000fe200078e00d6 */
[----:B------:R1:W-:Y:S10]  /*90b0*/  STL.64 [R1+0x308], R142 ;  /* 0x0003088e01007387 */ /* 0x0003f40000100a00 */
[----:B------:R-:W-:Y:S01]  /*90c0*/  HGMMA.64x192x16.F32.BF16 R24, gdesc[UR8], R24, gsb0 ;  /* 0x02e00000081879f0 */ /* 0x000fe20008001818 */
        /* <DEDUP_REMOVED lines=55> */
[----:B------:R4:W-:Y:S01]  /*9440*/  STL [R1+0x420], R212 ;  /* 0x000420d401007387 */ /* 0x0009e20000100800 */
[----:B------:R-:W-:-:S02]  /*9450*/  WARPGROUP.DEPBAR.LE gsb0, 0x0 ;  /* 0x00008000000079c5 */ /* 0x000fc40000010000 */
[----:B0-----:R-:W-:Y:S02]  /*9460*/  IMAD.MOV.U32 R141, RZ, RZ, R118 ;  /* 0x000000ffff8d7224 */ /* 0x001fe400078e0076 */
[----:B------:R-:W-:Y:S02]  /*9470*/  IMAD.MOV.U32 R140, RZ, RZ, R119 ;  /* 0x000000ffff8c7224 */ /* 0x000fe400078e0077 */
[----:B-1----:R-:W-:Y:S01]  /*9480*/  IMAD.MOV.U32 R143, RZ, RZ, R116 ;  /* 0x000000ffff8f7224 */ /* 0x002fe200078e0074 */
[----:B------:R-:W4:Y:S01]  /*9490*/  LDL.LU.64 R118, [R1+0xda8] ;  /* 0x000da80001767983 */ /* 0x000f220000300a00 */
[----:B------:R-:W-:Y:S02]  /*94a0*/  IMAD.MOV.U32 R142, RZ, RZ, R117 ;  /* 0x000000ffff8e7224 */ /* 0x000fe400078e0075 */
[----:B--2---:R-:W-:Y:S01]  /*94b0*/  IMAD.MOV.U32 R145, RZ, RZ, R114 ;  /* 0x000000ffff917224 */ /* 0x004fe200078e0072 */
[----:B------:R-:W2:Y:S01]  /*94c0*/  LDL.LU.64 R116, [R1+0xda0] ;  /* 0x000da00001747983 */ /* 0x000ea20000300a00 */
[----:B------:R-:W-:-:S02]  /*94d0*/  IMAD.MOV.U32 R144, RZ, RZ, R115 ;  /* 0x000000ffff907224 */ /* 0x000fc400078e0073 */
[----:B---3--:R-:W-:Y:S01]  /*94e0*/  IMAD.MOV.U32 R147, RZ, RZ, R112 ;  /* 0x000000ffff937224 */ /* 0x008fe200078e0070 */
[----:B------:R-:W2:Y:S01]  /*94f0*/  LDL.LU.64 R114, [R1+0xd98] ;  /* 0x000d980001727983 */ /* 0x000ea20000300a00 */
[----:B------:R-:W-:Y:S02]  /*9500*/  IMAD.MOV.U32 R146, RZ, RZ, R113 ;  /* 0x000000ffff927224 */ /* 0x000fe400078e0071 */
[----:B----4-:R-:W-:Y:S01]  /*9510*/  IMAD.MOV.U32 R149, RZ, RZ, R110 ;  /* 0x000000ffff957224 */ /* 0x010fe200078e006e */
[----:B------:R-:W2:Y:S01]  /*9520*/  LDL.LU.64 R112, [R1+0xd90] ;  /* 0x000d900001707983 */ /* 0x000ea20000300a00 */
[----:B------:R-:W-:Y:S02]  /*9530*/  IMAD.MOV.U32 R148, RZ, RZ, R111 ;  /* 0x000000ffff947224 */ /* 0x000fe400078e006f */
[----:B------:R-:W-:Y:S01]  /*9540*/  IMAD.MOV.U32 R151, RZ, RZ, R108 ;  /* 0x000000ffff977224 */ /* 0x000fe200078e006c */
[----:B------:R-:W2:Y:S01]  /*9550*/  LDL.LU.64 R110, [R1+0xd88] ;  /* 0x000d8800016e7983 */ /* 0x000ea20000300a00 */
[----:B------:R-:W-:-:S02]  /*9560*/  IMAD.MOV.U32 R150, RZ, RZ, R109 ;  /* 0x000000ffff967224 */ /* 0x000fc400078e006d */
[----:B------:R-:W-:Y:S01]  /*9570*/  IMAD.MOV.U32 R153, RZ, RZ, R106 ;  /* 0x000000ffff997224 */ /* 0x000fe200078e006a */
[----:B------:R-:W2:Y:S01]  /*9580*/  LDL.LU.64 R108, [R1+0xd80] ;  /* 0x000d8000016c7983 */ /* 0x000ea20000300a00 */
[----:B------:R-:W-:Y:S02]  /*9590*/  IMAD.MOV.U32 R152, RZ, RZ, R107 ;  /* 0x000000ffff987224 */ /* 0x000fe400078e006b */
[----:B------:R-:W-:Y:S01]  /*95a0*/  IMAD.MOV.U32 R155, RZ, RZ, R104 ;  /* 0x000000ffff9b7224 */ /* 0x000fe200078e0068 */
        /* <DEDUP_REMOVED lines=121> */
[----:B------:R-:W-:-:S03]  /*9d40*/  IMAD.MOV.U32 R234, RZ, RZ, R25 ;  /* 0x000000ffffea7224 */ /* 0x000fc600078e0019 */
[----:B------:R-:W2:Y:S01]  /*9d50*/  LDL.LU.64 R24, [R1+0xc30] ;  /* 0x000c300001187983 */ /* 0x000ea20000300a00 */
[----:B------:R-:W-:Y:S01]  /*9d60*/  UMOV UR4, UR8 ;  /* 0x0000000800047c82 */ /* 0x000fe20008000000 */
[----:B------:R-:W-:Y:S01]  /*9d70*/  UMOV UR5, UR9 ;  /* 0x0000000900057c82 */ /* 0x000fe20008000000 */
[----:B--2---:R-:W-:-:S06]  /*9d80*/  WARPGROUP.ARRIVE ;  /* 0x00000000000079c5 */ /* 0x004fcc0000000000 */
        /* <DEDUP_REMOVED lines=48> */
[----:B------:R2:W-:Y:S04]  /*a090*/  STL.64 [R1+0x618], R26 ;  /* 0x0006181a01007387 */ /* 0x0005e80000100a00 */
[----:B------:R3:W-:Y:S01]  /*a0a0*/  STL.64 [R1+0x610], R24 ;  /* 0x0006101801007387 */ /* 0x0007e20000100a00 */
[----:B0-----:R-:W-:-:S02]  /*a0b0*/  IMAD.MOV.U32 R30, RZ, RZ, R229 ;  /* 0x000000ffff1e7224 */ /* 0x001fc400078e00e5 */
[----:B-1----:R-:W-:Y:S02]  /*a0c0*/  IMAD.MOV.U32 R28, RZ, RZ, R231 ;  /* 0x000000ffff1c7224 */ /* 0x002fe400078e00e7 */
[----:B--2---:R-:W-:Y:S02]  /*a0d0*/  IMAD.MOV.U32 R26, RZ, RZ, R233 ;  /* 0x000000ffff1a7224 */ /* 0x004fe400078e00e9 */
[----:B---3--:R-:W-:Y:S02]  /*a0e0*/  IMAD.MOV.U32 R24, RZ, RZ, R235 ;  /* 0x000000ffff187224 */ /* 0x008fe400078e00eb */
[----:B------:R-:W2:Y:S01]  /*a0f0*/  LDL.LU R235, [R1+0xc28] ;  /* 0x000c280001eb7983 */ /* 0x000ea20000300800 */
[----:B------:R-:W-:Y:S02]  /*a100*/  IMAD.MOV.U32 R25, RZ, RZ, R234 ;  /* 0x000000ffff197224 */ /* 0x000fe400078e00ea */
[----:B------:R-:W-:Y:S01]  /*a110*/  IMAD.MOV.U32 R27, RZ, RZ, R232 ;  /* 0x000000ffff1b7224 */ /* 0x000fe200078e00e8 */
        /* <DEDUP_REMOVED lines=36> */
[----:B------:R-:W3:Y:S01]  /*a360*/  LDL.LU R140, [R1] ;  /* 0x00000000018c7983 */ /* 0x000ee20000300800 */
        /* <DEDUP_REMOVED lines=141> */
[----:B------:R-:W2:Y:S04]  /*ac40*/  LDL.LU R211, [R1+0x11c] ;  /* 0x00011c0001d37983 */ /* 0x000ea80000300800 */
[----:B------:R-:W3:Y:S04]  /*ac50*/  LDL.LU R212, [R1+0x120] ;  /* 0x0001200001d47983 */ /* 0x000ee80000300800 */
[----:B------:R-:W3:Y:S04]  /*ac60*/  LDL.LU R213, [R1+0x124] ;  /* 0x0001240001d57983 */ /* 0x000ee80000300800 */
[----:B------:R-:W4:Y:S04]  /*ac70*/  LDL.LU R214, [R1+0x128] ;  /* 0x0001280001d67983 */ /* 0x000f280000300800 */
[----:B------:R-:W4:Y:S01]  /*ac80*/  LDL.LU R215, [R1+0x12c] ;  /* 0x00012c0001d77983 */ /* 0x000f220000300800 */
[----:B------:R-:W-:-:S03]  /*ac90*/  IMAD.MOV.U32 R43, RZ, RZ, R218 ;  /* 0x000000ffff2b7224 */ /* 0x000fc600078e00da */
        /* <DEDUP_REMOVED lines=277> */
[----:B------:R0:W5:Y:S01]  /*bdf0*/  LDL.LU R17, [R1+0xbdc] ;  /* 0x000bdc0001117983 */ /* 0x0001620000300800 */
[----:B------:R-:W-:-:S03]  /*be00*/  IMAD.MOV.U32 R102, RZ, RZ, R0 ;  /* 0x000000ffff667224 */ /* 0x000fc600078e0000 */
[----:B------:R0:W5:Y:S04]  /*be10*/  LDL.LU R16, [R1+0xbd8] ;  /* 0x000bd80001107983 */ /* 0x0001680000300800 */
[----:B------:R0:W5:Y:S01]  /*be20*/  LDL.LU R5, [R1+0xbd4] ;  /* 0x000bd40001057983 */ /* 0x0001620000300800 */
[----:B------:R-:W-:-:S03]  /*be30*/  WARPGROUP.DEPBAR.LE gsb0, 0x0 ;  /* 0x00008000000079c5 */ /* 0x000fc60000010000 */
[----:B------:R0:W5:Y:S04]  /*be40*/  LDL.LU R3, [R1+0xbd0] ;  /* 0x000bd00001037983 */ /* 0x0001680000300800 */
        /* <DEDUP_REMOVED lines=422> */
[----:B------:R-:W-:Y:S01]  /*d8b0*/  BPT.TRAP 0x1 ;  /* 0x000000040000795c */ /* 0x000fe20000300000 */
.L_x_27:
[----:B------:R-:W2:Y:S04]  /*d8c0*/  LDL R4, [R1+0x600] ;  /* 0x0006000001047983 */ /* 0x000ea80000100800 */
[----:B------:R-:W3:Y:S01]  /*d8d0*/  LDL R6, [R1+0x604] ;  /* 0x0006040001067983 */ /* 0x000ee20000100800 */
[----:B------:R-:W-:Y:S01]  /*d8e0*/  UISETP.GT.U32.AND UP0, UPT, UR40, 0x1, UPT ;  /* 0x000000012800788c */ /* 0x000fe2000bf04070 */
[----:B--2---:R-:W-:Y:S01]  /*d8f0*/  ISETP.NE.AND P1, PT, R4, RZ, PT ;  /* 0x000000ff0400720c */ /* 0x004fe20003f25270 */
[----:B------:R-:W-:-:S12]  /*d900*/  IMAD.U32 R4, RZ, RZ, UR14 ;  /* 0x0000000eff047e24 */ /* 0x000fd8000f8e00ff */
[----:B------:R-:W-:-:S05]  /*d910*/  @P1 LEA R4, R4, UR46, 0x3 ;  /* 0x0000002e04041c11 */ /* 0x000fca000f8e18ff */
[----:B------:R-:W-:-:S05]  /*d920*/  @P1 VIADD R4, R4, 0x20 ;  /* 0x0000002004041836 */ /* 0x000fca0000000000 */
[----:B---3--:R-:W-:-:S04]  /*d930*/  @P1 PRMT R4, R6, 0x654, R4 ;  /* 0x0000065406041816 */ /* 0x008fc80000000004 */
[----:B------:R0:W-:Y:S01]  /*d940*/  @P1 SYNCS.ARRIVE.TRANS64.RED.A1T0 RZ, [R4+URZ], RZ ;  /* 0x000000ff04ff19a7 */ /* 0x0001e2000810043f */
[----:B------:R-:W-:-:S13]  /*d950*/  PLOP3.LUT P1, PT, PT, PT, UP0, 0x80, 0x0 ;  /* 0x000000000000781c */ /* 0x000fda0003f2f008 */
[----:B0-----:R-:W-:Y:S05]  /*d960*/  @P1 BRA `(.L_x_28) ;  /* 0x0000000000041947 */ /* 0x001fea0003800000 */
[----:B------:R-:W-:Y:S01]  /*d970*/  BPT.TRAP 0x1 ;  /* 0x000000040000795c */ /* 0x000fe20000300000 */
.L_x_28:
[----:B------:R-:W-:Y:S01]  /*d980*/  UIADD3 UR15, UR15, 0x1, URZ ;  /* 0x000000010f0f7890 */ /* 0x000fe2000fffe03f */
[C---:B-----5:R-:W-:Y:S01]  /*d990*/  ISETP.GT.AND P1, PT, R0.reuse, 0x1, PT ;  /* 0x000000010000780c */ /* 0x060fe20003f24270 */
[----:B------:R-:W-:Y:S01]  /*d9a0*/  UIADD3 UR14, UR14, 0x1, URZ ;  /* 0x000000010e0e7890 */ /* 0x000fe2000fffe03f */
[----:B------:R-:W-:Y:S01]  /*d9b0*/  VIADD R0, R0, 0xffffffff ;  /* 0xffffffff00007836 */ /* 0x000fe20000000000 */
[----:B------:R-:W-:Y:S02]  /*d9c0*/  UISETP.NE.AND UP0, UPT, UR15, 0x4, UPT ;  /* 0x000000040f00788c */ /* 0x000fe4000bf05270 */
[----:B------:R-:W-:Y:S02]  /*d9d0*/  UISETP.NE.AND UP1, UPT, UR14, 0x4, UPT ;  /* 0x000000040e00788c */ /* 0x000fe4000bf25270 */
[----:B------:R-:W-:Y:S02]  /*d9e0*/  USEL UR4, URZ, 0x1, UP0 ;  /* 0x000000013f047887 */ /* 0x000fe40008000000 */
[----:B------:R-:W-:-:S02]  /*d9f0*/  USEL UR15, UR15, URZ, UP0 ;  /* 0x0000003f0f0f7287 */ /* 0x000fc40008000000 */
[----:B------:R-:W-:Y:S02]  /*da00*/  USEL UR14, UR14, URZ, UP1 ;  /* 0x0000003f0e0e7287 */ /* 0x000fe40008800000 */
[----:B------:R-:W-:Y:S01]  /*da10*/  LOP3.LUT R3, R3, UR4, RZ, 0x3c, !PT ;  /* 0x0000000403037c12 */ /* 0x000fe2000f8e3cff */
[----:B------:R-:W-:Y:S09]  /*da20*/  @P1 BRA `(.L_x_29) ;  /* 0xffffff9400101947 */ /* 0x000ff2000383ffff */
.L_x_22:
[----:B------:R-:W0:Y:S02]  /*da30*/  LDC R0, c[0x0][0x28c] ;  /* 0x0000a300ff007b82 */ /* 0x000e240000000800 */
[----:B0-----:R-:W-:-:S13]  /*da40*/  ISETP.GE.AND P1, PT, R0, 0x1, PT ;  /* 0x000000010000780c */ /* 0x001fda0003f26270 */
[----:B------:R-:W-:Y:S05]  /*da50*/  @!P1 BRA `(.L_x_30) ;  /* 0x0000000000449947 */ /* 0x000fea0003800000 */
[----:B------:R-:W-:Y:S05]  /*da60*/  @!P0 BRA `(.L_x_31) ;  /* 0x0000000000048947 */ /* 0x000fea0003800000 */
[----:B------:R-:W-:Y:S01]  /*da70*/  BPT.TRAP 0x1 ;  /* 0x000000040000795c */ /* 0x000fe20000300000 */
.L_x_31:
[----:B------:R-:W2:Y:S04]  /*da80*/  LDL R0, [R1+0x600] ;  /* 0x0006000001007983 */ /* 0x000ea80000100800 */
[----:B------:R-:W3:Y:S01]  /*da90*/  LDL R3, [R1+0x604] ;  /* 0x0006040001037983 */ /* 0x000ee20000100800 */
[----:B------:R-:W-:Y:S01]  /*daa0*/  UISETP.GT.U32.AND UP0, UPT, UR40, 0x1, UPT ;  /* 0x000000012800788c */ /* 0x000fe2000bf04070 */
[----:B--2---:R-:W-:Y:S01]  /*dab0*/  ISETP.NE.AND P0, PT, R0, RZ, PT ;  /* 0x000000ff0000720c */ /* 0x004fe20003f05270 */
[----:B---3--:R-:W-:-:S12]  /*dac0*/  IMAD.MOV.U32 R4, RZ, RZ, R3 ;  /* 0x000000ffff047224 */ /* 0x008fd800078e0003 */
[----:B-----5:R-:W-:-:S04]  /*dad0*/  @P0 VIADD R0, R5, UR39 ;  /* 0x0000002705000c36 */ /* 0x020fc80008000000 */
[----:B------:R-:W-:Y:S02]  /*dae0*/  @P0 IMAD.SHL.U32 R0, R0, 0x8, RZ ;  /* 0x0000000800000824 */ /* 0x000fe400078e00ff */
[----:B------:R-:W-:-:S03]  /*daf0*/  IMAD.U32 R3, RZ, RZ, UR46 ;  /* 0x0000002eff037e24 */ /* 0x000fc6000f8e00ff */
[----:B------:R-:W-:-:S04]  /*db00*/  @P0 LOP3.LUT R0, R0, 0x18, RZ, 0xc0, !PT ;  /* 0x0000001800000812 */ /* 0x000fc800078ec0ff */
[----:B------:R-:W-:-:S04]  /*db10*/  @P0 IADD3 R0, R3, 0x20, R0 ;  /* 0x0000002003000810 */ /* 0x000fc80007ffe000 */
[----:B------:R-:W-:-:S04]  /*db20*/  @P0 PRMT R0, R4, 0x654, R0 ;  /* 0x0000065404000816 */ /* 0x000fc80000000000 */
[----:B------:R0:W-:Y:S01]  /*db30*/  @P0 SYNCS.ARRIVE.TRANS64.RED.A1T0 RZ, [R0+URZ], RZ ;  /* 0x000000ff00ff09a7 */ /* 0x0001e2000810043f */
[----:B------:R-:W-:-:S13]  /*db40*/  PLOP3.LUT P0, PT, PT, PT, UP0, 0x80, 0x0 ;  /* 0x000000000000781c */ /* 0x000fda0003f0f008 */
[----:B0-----:R-:W-:Y:S05]  /*db50*/  @P0 BRA `(.L_x_30) ;  /* 0x0000000000040947 */ /* 0x001fea0003800000 */
[----:B------:R-:W-:Y:S01]  /*db60*/  BPT.TRAP 0x1 ;  /* 0x000000040000795c */ /* 0x000fe20000300000 */
.L_x_30:
[----:B------:R-:W0:Y:S01]  /*db70*/  S2R R6, SR_TID.X ;  /* 0x0000000000067919 */ /* 0x000e220000002100 */
[----:B------:R-:W-:Y:S01]  /*db80*/  UIMAD UR43, UR43, 0x180, URZ ;  /* 0x000001802b2b78a4 */ /* 0x000fe2000f8e023f */
[----:B------:R-:W-:Y:S01]  /*db90*/  ULDC UR8, c[0x0][0x288] ;  /* 0x0000a20000087ab9 */ /* 0x000fe20000000800 */
[----:B------:R-:W-:Y:S02]  /*dba0*/  UIADD3 UR39, UR45, UR39, URZ ;  /* 0x000000272d277290 */ /* 0x000fe4000fffe03f */
[----:B------:R-:W-:Y:S02]  /*dbb0*/  UIMAD.WIDE UR6, UR42, 0x180, URZ ;  /* 0x000001802a0678a5 */ /* 0x000fe4000f8e023f */
[----:B------:R-:W-:Y:S01]  /*dbc0*/  IMAD.U32 R12, RZ, RZ, UR43 ;  /* 0x0000002bff0c7e24 */ /* 0x000fe2000f8e00ff */
[----:B------:R-:W-:Y:S02]  /*dbd0*/  UIMAD UR42, UR42, 0x180, URZ ;  /* 0x000001802a2a78a4 */ /* 0x000fe4000f8e023f */
[----:B------:R-:W-:Y:S01]  /*dbe0*/  UISETP.GE.AND UP2, UPT, UR43, UR8, UPT ;  /* 0x000000082b00728c */ /* 0x000fe2000bf46270 */
[----:B------:R-:W-:Y:S01]  /*dbf0*/  ULDC UR9, c[0x0][0x284] ;  /* 0x0000a10000097ab9 */ /* 0x000fe20000000800 */
[----:B------:R-:W-:-:S02]  /*dc00*/  USHF.R.U32.HI UR4, URZ, 0x2, UR39 ;  /* 0x000000023f047899 */ /* 0x000fc40008011627 */
[----:B------:R-:W-:Y:S02]  /*dc10*/  UISETP.GE.OR UP2, UPT, UR42, UR9, UP2 ;  /* 0x000000092a00728c */ /* 0x000fe40009746670 */
[----:B------:R-:W-:Y:S02]  /*dc20*/  ULOP3.LUT UR4, UR4, 0x1, URZ, 0xc0, !UPT ;  /* 0x0000000104047892 */ /* 0x000fe4000f8ec03f */
[----:B------:R-:W-:Y:S01]  /*dc30*/  USHF.R.S32.HI UR12, URZ, 0x1f, UR44 ;  /* 0x0000001f3f0c7899 */ /* 0x000fe2000801142c */
[----:B------:R-:W-:Y:S01]  /*dc40*/  ULDC.64 UR10, c[0x0][0x5d0] ;  /* 0x00017400000a7ab9 */ /* 0x000fe20000000a00 */
[----:B------:R-:W-:Y:S01]  /*dc50*/  UISETP.GT.U32.AND UP1, UPT, UR39, 0x3, UPT ;  /* 0x000000032700788c */ /* 0x000fe2000bf24070 */
[----:B------:R-:W-:Y:S01]  /*dc60*/  PLOP3.LUT P0, PT, PT, PT, UP2, 0x80, 0x0 ;  /* 0x000000000000781c */ /* 0x000fe20003f0f028 */
[----:B------:R-:W-:Y:S02]  /*dc70*/  UISETP.NE.U32.AND UP0, UPT, UR4, 0x1, UPT ;  /* 0x000000010400788c */ /* 0x000fe4000bf05070 */
[----:B------:R-:W-:-:S02]  /*dc80*/  UIMAD UR5, UR12, UR10, URZ ;  /* 0x0000000a0c0572a4 */ /* 0x000fc4000f8e023f */
[----:B------:R-:W-:Y:S02]  /*dc90*/  UISETP.LT.U32.AND UP1, UPT, UR45, 0x4, UP1 ;  /* 0x000000042d00788c */ /* 0x000fe40008f21070 */
[----:B------:R-:W-:Y:S01]  /*dca0*/  UISETP.GT.U32.AND UP0, UPT, UR45, 0x3, !UP0 ;  /* 0x000000032d00788c */ /* 0x000fe2000c704070 */
[--C-:B0-----:R-:W-:Y:S01]  /*dcb0*/  SHF.R.U32.HI R3, RZ, 0x7, R6.reuse ;  /* 0x00000007ff037819 */ /* 0x101fe20000011606 */
[C---:B------:R-:W-:Y:S01]  /*dcc0*/  IMAD.SHL.U32 R13, R6.reuse, 0x2, RZ ;  /* 0x00000002060d7824 */ /* 0x040fe200078e00ff */
[----:B------:R-:W-:Y:S01]  /*dcd0*/  SHF.R.U32.HI R4, RZ, 0x2, R6 ;  /* 0x00000002ff047819 */ /* 0x000fe20000011606 */
[----:B------:R-:W-:Y:S01]  /*dce0*/  UIMAD UR5, UR44, UR11, UR5 ;  /* 0x0000000b2c0572a4 */ /* 0x000fe2000f8e0205 */
[----:B-----5:R-:W-:Y:S01]  /*dcf0*/  LOP3.LUT R5, R6, 0x60, RZ, 0xc0, !PT ;  /* 0x0000006006057812 */ /* 0x020fe200078ec0ff */
[----:B------:R-:W-:Y:S01]  /*dd00*/  USEL UR4, URZ, 0x1, !UP0 ;  /* 0x000000013f047887 */ /* 0x000fe2000c000000 */
[----:B------:R-:W-:Y:S01]  /*dd10*/  LOP3.LUT R3, R3, 0x1, RZ, 0xc0, !PT ;  /* 0x0000000103037812 */ /* 0x000fe200078ec0ff */
[----:B------:R-:W-:Y:S01]  /*dd20*/  ULOP3.LUT UR39, UR39, 0x3, URZ, 0xc0, !UPT ;  /* 0x0000000327277892 */ /* 0x000fe2000f8ec03f */
[----:B------:R-:W-:-:S02]  /*dd30*/  LOP3.LUT R4, R4, 0x7, RZ, 0xc0, !PT ;  /* 0x0000000704047812 */ /* 0x000fc400078ec0ff */
[----:B------:R-:W-:Y:S01]  /*dd40*/  SHF.R.U32.HI R5, RZ, 0x1, R5 ;  /* 0x00000001ff057819 */ /* 0x000fe20000011605 */
[C---:B------:R-:W-:Y:S01]  /*dd50*/  IMAD.SHL.U32 R10, R3.reuse, 0x40, RZ ;  /* 0x00000040030a7824 */ /* 0x040fe200078e00ff */
[----:B------:R-:W-:Y:S02]  /*dd60*/  LOP3.LUT R12, R12, 0x6, R13, 0xf8, !PT ;  /* 0x000000060c0c7812 */ /* 0x000fe400078ef80d */
[--C-:B------:R-:W-:Y:S02]  /*dd70*/  IADD3 R0, RZ, -R5, -R4.reuse ;  /* 0x80000005ff007210 */ /* 0x100fe40007ffe804 */
[----:B------:R-:W-:Y:S01]  /*dd80*/  LOP3.LUT R10, R10, 0x40, R4, 0xe2, !PT ;  /* 0x000000400a0a7812 */ /* 0x000fe200078ee204 */
[----:B------:R-:W-:Y:S01]  /*dd90*/  IMAD.MOV.U32 R4, RZ, RZ, -0x2 ;  /* 0xfffffffeff047424 */ /* 0x000fe200078e00ff */
[----:B------:R-:W-:Y:S01]  /*dda0*/  SHF.R.S32.HI R13, RZ, 0x1f, R12 ;  /* 0x0000001fff0d7819 */ /* 0x000fe2000001140c */
[----:B------:R-:W-:Y:S01]  /*ddb0*/  IMAD R0, R3, -0x40, R0 ;  /* 0xffffffc003007824 */ /* 0x000fe200078e0200 */
[----:B------:R-:W-:Y:S01]  /*ddc0*/  LOP3.LUT R3, R6, 0x3, RZ, 0xc0, !PT ;  /* 0x0000000306037812 */ /* 0x000fe200078ec0ff */
[----:B------:R-:W-:Y:S01]  /*ddd0*/  IMAD.U32 R6, RZ, RZ, UR10 ;  /* 0x0000000aff067e24 */ /* 0x000fe2000f8e00ff */
[----:B------:R-:W-:-:S03]  /*dde0*/  LOP3.LUT R10, R10, UR6, R5, 0xfe, !PT ;  /* 0x000000060a0a7c12 */ /* 0x000fc6000f8efe05 */
[----:B------:R-:W-:Y:S01]  /*ddf0*/  IMAD R3, R3, R4, UR8 ;  /* 0x0000000803037e24 */ /* 0x000fe2000f8e0204 */
[----:B------:R-:W-:Y:S01]  /*de00*/  USEL UR8, URZ, 0x1, !UP1 ;  /* 0x000000013f087887 */ /* 0x000fe2000c800000 */
[----:B------:R-:W-:Y:S02]  /*de10*/  IMAD.U32 R4, RZ, RZ, UR9 ;  /* 0x00000009ff047e24 */ /* 0x000fe4000f8e00ff */
[----:B------:R-:W-:Y:S01]  /*de20*/  IMAD.WIDE.U32 R6, R6, UR44, R12 ;  /* 0x0000002c06067c25 */ /* 0x000fe2000f8e000c */
[----:B------:R-:W-:Y:S02]  /*de30*/  ULOP3.LUT UR38, UR4, UR38, UR8, 0x96, !UPT ;  /* 0x0000002604267292 */ /* 0x000fe4000f8e9608 */
[----:B------:R-:W-:Y:S01]  /*de40*/  IADD3 R0, R4, -UR42, R0 ;  /* 0x8000002a04007c10 */ /* 0x000fe2000fffe000 */
[----:B------:R-:W-:Y:S01]  /*de50*/  VIADD R7, R7, UR5 ;  /* 0x0000000507077c36 */ /* 0x000fe20008000000 */
[----:B------:R-:W-:Y:S01]  /*de60*/  UMOV UR42, 0xffffffff ;  /* 0xffffffff002a7882 */ /* 0x000fe20000000000 */
[----:B------:R-:W-:Y:S01]  /*de70*/  VIADD R3, R3, -UR43 ;  /* 0x8000002b03037c36 */ /* 0x000fe20008000000 */
[----:B------:R-:W-:Y:S06]  /*de80*/  @P0 BRA `(.L_x_32) ;  /* 0x0000027000940947 */ /* 0x000fec0003800000 */
[----:B------:R-:W-:Y:S01]  /*de90*/  FSETP.NEU.AND P0, PT, R16, RZ, PT ;  /* 0x000000ff1000720b */ /* 0x000fe20003f0d000 */
[----:B------:R-:W-:Y:S01]  /*dea0*/  ULDC.64 UR8, c[0x0][0x5c8] ;  /* 0x0001720000087ab9 */ /* 0x000fe20000000a00 */
[----:B------:R-:W-:Y:S01]  /*deb0*/  ISETP.GT.AND P5, PT, R3, RZ, PT ;  /* 0x000000ff0300720c */ /* 0x000fe20003fa4270 */
[----:B------:R-:W-:Y:S01]  /*dec0*/  UIMAD UR4, UR7, UR8, URZ ;  /* 0x00000008070472a4 */ /* 0x000fe2000f8e023f */
[----:B------:R-:W-:Y:S01]  /*ded0*/  IMAD.U32 R19, RZ, RZ, UR9 ;  /* 0x00000009ff137e24 */ /* 0x000fe2000f8e00ff */
[----:B------:R-:W-:Y:S01]  /*dee0*/  BSSY B0, `(.L_x_32) ;  /* 0x000271f000007945 */ /* 0x000fe20003800000 */
[----:B------:R-:W-:Y:S01]  /*def0*/  IMAD.WIDE.U32 R6, R10, UR8, R6 ;  /* 0x000000080a067c25 */ /* 0x000fe2000f8e0006 */
[----:B------:R-:W-:-:S03]  /*df00*/  ISETP.GT.AND P1, PT, R0, RZ, P5 ;  /* 0x000000ff0000720c */ /* 0x000fc60002f24270 */
[----:B------:R-:W-:-:S04]  /*df10*/  IMAD R19, R10, R19, UR4 ;  /* 0x000000040a137e24 */ /* 0x000fc8000f8e0213 */
[----:B------:R-:W-:Y:S01]  /*df20*/  IMAD.IADD R19, R7, 0x1, R19 ;  /* 0x0000000107137824 */ /* 0x000fe200078e0213 */
[----:B------:R-:W-:Y:S06]  /*df30*/  @!P0 BRA `(.L_x_33) ;  /* 0x000001a800fc8947 */ /* 0x000fec0003800000 */
[----:B------:R-:W0:Y:S01]  /*df40*/  LDC.64 R220, c[0x0][0x5b8] ;  /* 0x00016e00ffdc7b82 */ /* 0x000e220000000a00 */
[----:B------:R-:W2:Y:S01]  /*df50*/  LDL.LU R20, [R1+0x480] ;  /* 0x0004800001147983 */ /* 0x000ea20000300800 */
[----:B------:R-:W-:-:S06]  /*df60*/  ULDC.64 UR4, c[0x0][0x5c0] ;  /* 0x0001700000047ab9 */ /* 0x000fcc0000000a00 */
[----:B------:R-:W1:Y:S08]  /*df70*/  LDC.64 R8, c[0x0][0x5b0] ;  /* 0x00016c00ff087b82 */ /* 0x000e700000000a00 */
[----:B------:R-:W3:Y:S01]  /*df80*/  LDC.64 R22, c[0x0][0x5a8] ;  /* 0x00016a00ff167b82 */ /* 0x000ee20000000a00 */
[C---:B0-----:R-:W-:Y:S02]  /*df90*/  IMAD R219, R220.reuse, UR12, RZ ;  /* 0x0000000cdcdb7c24 */ /* 0x041fe4000f8e02ff */
[----:B------:R-:W-:-:S04]  /*dfa0*/  IMAD.WIDE.U32 R222, R220, UR44, R12 ;  /* 0x0000002cdcde7c25 */ /* 0x000fc8000f8e000c */
[----:B------:R-:W-:Y:S02]  /*dfb0*/  IMAD R219, R221, UR44, R219 ;  /* 0x0000002cdddb7c24 */ /* 0x000fe4000f8e02db */
[----:B-1----:R-:W-:Y:S02]  /*dfc0*/  IMAD R18, R8, UR7, RZ ;  /* 0x0000000708127c24 */ /* 0x002fe4000f8e02ff */
[----:B------:R-:W-:Y:S02]  /*dfd0*/  IMAD.IADD R217, R223, 0x1, R219 ;  /* 0x00000001dfd97824 */ /* 0x000fe400078e02db */
[----:B------:R-:W-:Y:S02]  /*dfe0*/  IMAD.MOV.U32 R216, RZ, RZ, R222 ;  /* 0x000000ffffd87224 */ /* 0x000fe400078e00de */
[C---:B------:R-:W-:Y:S02]  /*dff0*/  IMAD R18, R10.reuse, R9, R18 ;  /* 0x000000090a127224 */ /* 0x040fe400078e0212 */
[----:B------:R-:W-:-:S04]  /*e000*/  IMAD.WIDE.U32 R4, R10, R8, R216 ;  /* 0x000000080a047225 */ /* 0x000fc800078e00d8 */
[----:B------:R-:W-:Y:S01]  /*e010*/  IMAD.IADD R5, R5, 0x1, R18 ;  /* 0x0000000105057824 */ /* 0x000fe200078e0212 */
[----:B---3--:R-:W-:-:S04]  /*e020*/  LEA R14, P0, R4, R22, 0x1 ;  /* 0x00000016040e7211 */ /* 0x008fc800078008ff */
[----:B------:R-:W-:-:S05]  /*e030*/  LEA.HI.X R15, R4, R23, R5, 0x1, P0 ;  /* 0x00000017040f7211 */ /* 0x000fca00000f0c05 */
[----:B------:R-:W3:Y:S01]  /*e040*/  @P1 LDG.E.LTC128B.U16 R11, desc[UR36][R14.64] ;  /* 0x000000240e0b1981 */ /* 0x000ee2000c1e1520 */
[----:B------:R-:W-:Y:S01]  /*e050*/  ISETP.GT.AND P2, PT, R3, 0x1, PT ;  /* 0x000000010300780c */ /* 0x000fe20003f44270 */
[----:B------:R-:W-:Y:S01]  /*e060*/  BSSY B1, `(.L_x_34) ;  /* 0x0000013000017945 */ /* 0x000fe20003800000 */
[----:B------:R-:W-:-:S11]  /*e070*/  LOP3.LUT R17, R17, 0xfffffffd, RZ, 0xc0, !PT ;  /* 0xfffffffd11117812 */ /* 0x000fd600078ec0ff */
[----:B------:R-:W-:Y:S01]  /*e080*/  @P2 LOP3.LUT R17, R17, 0x2, RZ, 0xfc, !PT ;  /* 0x0000000211112812 */ /* 0x000fe200078efcff */
[----:B---3--:R-:W-:-:S04]  /*e090*/  IMAD.U32 R4, R11, 0x10000, RZ ;  /* 0x000100000b047824 */ /* 0x008fc800078e00ff */
[----:B------:R-:W-:-:S04]  /*e0a0*/  FMUL R4, R4, R16 ;  /* 0x0000001004047220 */ /* 0x000fc80000400000 */
[----:B--2---:R-:W-:Y:S01]  /*e0b0*/  FFMA R7, R20, R2, R4 ;  /* 0x0000000214077223 */ /* 0x004fe20000000004 */
[----:B------:R-:W-:-:S04]  /*e0c0*/  LEA R4, P0, R6, UR4, 0x1 ;  /* 0x0000000406047c11 */ /* 0x000fc8000f8008ff */
[----:B------:R-:W-:Y:S02]  /*e0d0*/  LEA.HI.X R5, R6, UR5, R19, 0x1, P0 ;  /* 0x0000000506057c11 */ /* 0x000fe400080f0c13 */
[----:B------:R-:W-:-:S05]  /*e0e0*/  F2FP.BF16.F32.PACK_AB R6, RZ, R7 ;  /* 0x00000007ff06723e */ /* 0x000fca00000010ff */
[----:B------:R0:W-:Y:S02]  /*e0f0*/  @P1 STG.E.U16 desc[UR36][R4.64], R6 ;  /* 0x0000000604001986 */ /* 0x0001e4000c101524 */
[----:B0-----:R-:W-:-:S04]  /*e100*/  IMAD.WIDE.U32 R6, R10, R8, R12 ;  /* 0x000000080a067225 */ /* 0x001fc800078e000c */
[----:B------:R-:W-:Y:S02]  /*e110*/  IMAD.IADD R7, R18, 0x1, R7 ;  /* 0x0000000112077824 */ /* 0x000fe400078e0207 */
[----:B------:R-:W-:-:S04]  /*e120*/  IMAD.WIDE.U32 R6, R220, UR44, R6 ;  /* 0x0000002cdc067c25 */ /* 0x000fc8000f8e0006 */
[----:B------:R-:W-:Y:S01]  /*e130*/  IMAD.IADD R7, R219, 0x1, R7 ;  /* 0x00000001db077824 */ /* 0x000fe200078e0207 */
[----:B------:R-:W-:-:S04]  /*e140*/  LEA R20, P0, R6, R22, 0x1 ;  /* 0x0000001606147211 */ /* 0x000fc800078008ff */
[----:B------:R-:W-:Y:S02]  /*e150*/  LEA.HI.X R21, R6, R23, R7, 0x1, P0 ;  /* 0x0000001706157211 */ /* 0x000fe400000f0c07 */
[----:B------:R-:W-:-:S13]  /*e160*/  ISETP.GT.AND P0, PT, R0, RZ, P2 ;  /* 0x000000ff0000720c */ /* 0x000fda0001704270 */
[----:B------:R-:W-:Y:S05]  /*e170*/  @!P0 BRA `(.L_x_35) ;  /* 0x0000000000048947 */ /* 0x000fea0003800000 */
[----:B------:R0:W5:Y:S02]  /*e180*/  LDG.E.LTC128B.U16 R11, desc[UR36][R20.64+0x2] ;  /* 0x00000224140b7981 */ /* 0x000164000c1e1520 */
.L_x_35:
[----:B------:R-:W-:Y:S05]  /*e190*/  BSYNC B1 ;  /* 0x0000000000017941 */ /* 0x000fea0003800000 */
.L_x_34:
[----:B------:R-:W2:Y:S01]  /*e1a0*/  LDL R7, [R1+0x484] ;  /* 0x0004840001077983 */ /* 0x000ea20000100800 */
[----:B-----5:R-:W-:Y:S01]  /*e1b0*/  IMAD.U32 R6, R11, 0x10000, RZ ;  /* 0x000100000b067824 */ /* 0x020fe200078e00ff */
[C---:B------:R-:W-:Y:S01]  /*e1c0*/  SHF.L.U64.HI R225, R8.reuse, 0x3, R9 ;  /* 0x0000000308e17819 */ /* 0x040fe20000010209 */
[----:B------:R-:W-:Y:S01]  /*e1d0*/  IMAD.SHL.U32 R224, R8, 0x8, RZ ;  /* 0x0000000808e07824 */ /* 0x000fe200078e00ff */
[----:B------:R-:W3:Y:S01]  /*e1e0*/  LDL.LU R221, [R1+0x488] ;  /* 0x0004880001dd7983 */ /* 0x000ee20000300800 */
[----:B------:R-:W-:-:S04]  /*e1f0*/  FMUL R6, R6, R16 ;  /* 0x0000001006067220 */ /* 0x000fc80000400000 */
[----:B--2---:R-:W-:-:S05]  /*e200*/  FFMA R6, R7, R2, R6 ;  /* 0x0000000207067223 */ /* 0x004fca0000000006 */
[----:B------:R-:W-:-:S05]  /*e210*/  F2FP.BF16.F32.PACK_AB R6, RZ, R6 ;  /* 0x00000006ff06723e */ /* 0x000fca00000010ff */
[----:B------:R1:W-:Y:S01]  /*e220*/  @P0 STG.E.U16 desc[UR36][R4.64+0x2], R6 ;  /* 0x0000020604000986 */ /* 0x0003e2000c101524 */
[----:B------:R-:W-:Y:S01]  /*e230*/  ISETP.GT.AND P0, PT, R0, 0x8, P5 ;  /* 0x000000080000780c */ /* 0x000fe20002f04270 */
[----:B-1----:R-:W-:-:S04]  /*e240*/  IMAD.WIDE.U32 R6, R10, R8, R224 ;  /* 0x000000080a067225 */ /* 0x002fc800078e00e0 */
[----:B------:R-:W-:Y:S01]  /*e250*/  IMAD.IADD R18, R18, 0x1, R7 ;  /* 0x0000000112127824 */ /* 0x000fe200078e0207 */
[----:B------:R-:W-:-:S05]  /*e260*/  IADD3 R7, P1, R222, R6, RZ ;  /* 0x00000006de077210 */ /* 0x000fca0007f3e0ff */
[----:B------:R-:W-:Y:S01]  /*e270*/  IMAD.X R15, R18, 0x1, R217, P1 ;  /* 0x00000001120f7824 */ /* 0x000fe200008e06d9 */
[----:B------:R-:W-:-:S04]  /*e280*/  LEA R14, P1, R7, R22, 0x1 ;  /* 0x00000016070e7211 */ /* 0x000fc800078208ff */
[----:B------:R-:W-:-:S05]  /*e290*/  LEA.HI.X R15, R7, R23, R15, 0x1, P1 ;  /* 0x00000017070f7211 */ /* 0x000fca00008f0c0f */
[----:B------:R1:W2:Y:S01]  /*e2a0*/  @P0 LDG.E.LTC128B.U16 R11, desc[UR36][R14.64] ;  /* 0x000000240e0b0981 */ /* 0x0002a2000c1e1520 */
[----:B------:R-:W-:Y:S01]  /*e2b0*/  IADD3 R6, P1, R12, R6, RZ ;  /* 0x000000060c067210 */ /* 0x000fe20007f3e0ff */
[----:B------:R-:W-:Y:S01]  /*e2c0*/  BSSY B1, `(.L_x_36) ;  /* 0x0000016000017945 */ /* 0x000fe20003800000 */
[----:B------:R-:W-:-:S03]  /*e2d0*/  ISETP.GT.AND P2, PT, R0, 0x8, P2 ;  /* 0x000000080000780c */ /* 0x000fc60001744270 */
[----:B------:R-:W-:Y:S02]  /*e2e0*/  IMAD.X R7, R13, 0x1, R18, P1 ;  /* 0x000000010d077824 */ /* 0x000fe400008e0612 */
[----:B------:R-:W-:-:S04]  /*e2f0*/  IMAD.WIDE.U32 R6, R220, UR44, R6 ;  /* 0x0000002cdc067c25 */ /* 0x000fc8000f8e0006 */
[----:B------:R-:W-:Y:S01]  /*e300*/  IMAD.IADD R7, R219, 0x1, R7 ;  /* 0x00000001db077824 */ /* 0x000fe200078e0207 */
[C---:B------:R-:W-:Y:S01]  /*e310*/  LEA R18, P1, R6.reuse, R22, 0x1 ;  /* 0x0000001606127211 */ /* 0x040fe200078208ff */
[----:B-1----:R-:W-:Y:S02]  /*e320*/  IMAD.U32 R15, RZ, RZ, UR8 ;  /* 0x00000008ff0f7e24 */ /* 0x002fe4000f8e00ff */
[----:B------:R-:W-:Y:S01]  /*e330*/  IMAD.U32 R14, RZ, RZ, UR9 ;  /* 0x00000009ff0e7e24 */ /* 0x000fe2000f8e00ff */
[----:B------:R-:W-:Y:S01]  /*e340*/  LEA.HI.X R19, R6, R23, R7, 0x1, P1 ;  /* 0x0000001706137211 */ /* 0x000fe200008f0c07 */
[----:B------:R-:W-:-:S04]  /*e350*/  IMAD.U32 R6, RZ, RZ, UR8 ;  /* 0x00000008ff067e24 */ /* 0x000fc8000f8e00ff */
[----:B------:R-:W-:-:S05]  /*e360*/  IMAD.SHL.U32 R226, R6, 0x10, RZ ;  /* 0x0000001006e27824 */ /* 0x000fca00078e00ff */
[----:B------:R-:W-:Y:S01]  /*e370*/  IADD3 R6, P1, R226, R4, RZ ;  /* 0x00000004e2067210 */ /* 0x000fe20007f3e0ff */
[----:B--2---:R-:W-:-:S04]  /*e380*/  IMAD.U32 R7, R11, 0x10000, RZ ;  /* 0x000100000b077824 */ /* 0x004fc800078e00ff */
[----:B------:R-:W-:-:S04]  /*e390*/  FMUL R7, R7, R16 ;  /* 0x0000001007077220 */ /* 0x000fc80000400000 */
[----:B---3--:R-:W-:Y:S01]  /*e3a0*/  FFMA R7, R221, R2, R7 ;  /* 0x00000002dd077223 */ /* 0x008fe20000000007 */
[----:B------:R-:W-:-:S04]  /*e3b0*/  SHF.L.U64.HI R221, R15, 0x4, R14 ;  /* 0x000000040fdd7819 */ /* 0x000fc8000001020e */
[----:B------:R-:W-:-:S04]  /*e3c0*/  F2FP.BF16.F32.PACK_AB R7, RZ, R7 ;  /* 0x00000007ff07723e */ /* 0x000fc800000010ff */
[----:B------:R-:W-:Y:S01]  /*e3d0*/  PRMT R14, R7, 0x7610, R14 ;  /* 0x00007610070e7816 */ /* 0x000fe2000000000e */
[----:B------:R-:W-:-:S05]  /*e3e0*/  IMAD.X R7, R221, 0x1, R5, P1 ;  /* 0x00000001dd077824 */ /* 0x000fca00008e0605 */
[----:B------:R1:W-:Y:S01]  /*e3f0*/  @P0 STG.E.U16 desc[UR36][R6.64], R14 ;  /* 0x0000000e06000986 */ /* 0x0003e2000c101524 */
[----:B------:R-:W-:Y:S05]  /*e400*/  @!P2 BRA `(.L_x_37) ;  /* 0x000000000004a947 */ /* 0x000fea0003800000 */
[----:B------:R2:W5:Y:S02]  /*e410*/  LDG.E.LTC128B.U16 R11, desc[UR36][R18.64+0x2] ;  /* 0x00000224120b7981 */ /* 0x000564000c1e1520 */
.L_x_37:
[----:B------:R-:W-:Y:S05]  /*e420*/  BSYNC B1 ;  /* 0x0000000000017941 */ /* 0x000fea0003800000 */
.L_x_36:
[----:B------:R-:W3:Y:S01]  /*e430*/  LDL.LU R15, [R1+0x48c] ;  /* 0x00048c00010f7983 */ /* 0x000ee20000300800 */
[----:B-1---5:R-:W-:Y:S01]  /*e440*/  IMAD.U32 R14, R11, 0x10000, RZ ;  /* 0x000100000b0e7824 */ /* 0x022fe200078e00ff */
[----:B------:R-:W-:Y:S01]  /*e450*/  ISETP.GT.AND P4, PT, R3, 0x8, PT ;  /* 0x000000080300780c */ /* 0x000fe20003f84270 */
[----:B------:R-:W-:Y:S01]  /*e460*/  BSSY B1, `(.L_x_38) ;  /* 0x000000a000017945 */ /* 0x000fe20003800000 */
[----:B------:R-:W-:Y:S01]  /*e470*/  LOP3.LUT R17, R17, 0xfffffffb, RZ, 0xc0, !PT ;  /* 0xfffffffb11117812 */ /* 0x000fe200078ec0ff */
[----:B------:R-:W-:Y:S01]  /*e480*/  FMUL R14, R14, R16 ;  /* 0x000000100e0e7220 */ /* 0x000fe20000400000 */
[----:B------:R-:W-:-:S09]  /*e490*/  ISETP.GT.AND P0, PT, R0, RZ, P4 ;  /* 0x000000ff0000720c */ /* 0x000fd20002704270 */
[----:B------:R-:W-:Y:S01]  /*e4a0*/  @P4 LOP3.LUT R17, R17, 0x4, RZ, 0xfc, !PT ;  /* 0x0000000411114812 */ /* 0x000fe200078efcff */
[----:B---3--:R-:W-:-:S05]  /*e4b0*/  FFMA R14, R15, R2, R14 ;  /* 0x000000020f0e7223 */ /* 0x008fca000000000e */
[----:B------:R-:W-:-:S05]  /*e4c0*/  F2FP.BF16.F32.PACK_AB R14, RZ, R14 ;  /* 0x0000000eff0e723e */ /* 0x000fca00000010ff */
[----:B------:R1:W-:Y:S01]  /*e4d0*/  @P2 STG.E.U16 desc[UR36][R6.64+0x2], R14 ;  /* 0x0000020e06002986 */ /* 0x0003e2000c101524 */
[----:B------:R-:W-:Y:S05]  /*e4e0*/  @!P0 BRA `(.L_x_39) ;  /* 0x0000000000048947 */ /* 0x000fea0003800000 */
[----:B------:R3:W5:Y:S02]  /*e4f0*/  LDG.E.LTC128B.U16 R11, desc[UR36][R20.64+0x10] ;  /* 0x00001024140b7981 */ /* 0x000764000c1e1520 */
.L_x_39:
[----:B------:R-:W-:Y:S05]  /*e500*/  BSYNC B1 ;  /* 0x0000000000017941 */ /* 0x000fea0003800000 */
.L_x_38:
[----:B------:R-:W4:Y:S01]  /*e510*/  LDL.LU R15, [R1+0x490] ;  /* 0x00049000010f7983 */ /* 0x000f220000300800 */
[----:B-1---5:R-:W-:Y:S01]  /*e520*/  IMAD.U32 R14, R11, 0x10000, RZ ;  /* 0x000100000b0e7824 */ /* 0x022fe200078e00ff */
[----:B------:R-:W-:Y:S01]  /*e530*/  ISETP.GT.AND P3, PT, R3, 0x9, PT ;  /* 0x000000090300780c */ /* 0x000fe20003f64270 */
[----:B------:R-:W-:Y:S01]  /*e540*/  BSSY B1, `(.L_x_40) ;  /* 0x000000a000017945 */ /* 0x000fe20003800000 */
[----:B------:R-:W-:Y:S01]  /*e550*/  LOP3.LUT R17, R17, 0xfffffff7, RZ, 0xc0, !PT ;  /* 0xfffffff711117812 */ /* 0x000fe200078ec0ff */
[----:B------:R-:W-:Y:S01]  /*e560*/  FMUL R14, R14, R16 ;  /* 0x000000100e0e7220 */ /* 0x000fe20000400000 */
[----:B------:R-:W-:-:S09]  /*e570*/  ISETP.GT.AND P1, PT, R0, RZ, P3 ;  /* 0x000000ff0000720c */ /* 0x000fd20001f24270 */
[----:B------:R-:W-:Y:S01]  /*e580*/  @P3 LOP3.LUT R17, R17, 0x8, RZ, 0xfc, !PT ;  /* 0x0000000811113812 */ /* 0x000fe200078efcff */
[----:B----4-:R-:W-:-:S05]  /*e590*/  FFMA R14, R15, R2, R14 ;  /* 0x000000020f0e7223 */ /* 0x010fca000000000e */
[----:B------:R-:W-:-:S05]  /*e5a0*/  F2FP.BF16.F32.PACK_AB R14, RZ, R14 ;  /* 0x0000000eff0e723e */ /* 0x000fca00000010ff */
[----:B------:R1:W-:Y:S01]  /*e5b0*/  @P0 STG.E.U16 desc[UR36][R4.64+0x10], R14 ;  /* 0x0000100e04000986 */ /* 0x0003e2000c101524 */
[----:B------:R-:W-:Y:S05]  /*e5c0*/  @!P1 BRA `(.L_x_41) ;  /* 0x0000000000049947 */ /* 0x000fea0003800000 */
[----:B------:R4:W5:Y:S02]  /*e5d0*/  LDG.E.LTC128B.U16 R11, desc[UR36][R20.64+0x12] ;  /* 0x00001224140b7981 */ /* 0x000964000c1e1520 */
.L_x_41:
[----:B------:R-:W-:Y:S05]  /*e5e0*/  BSYNC B1 ;  /* 0x0000000000017941 */ /* 0x000fea0003800000 */
.L_x_40:
[----:B------:R-:W2:Y:S01]  /*e5f0*/  LDL.LU R15, [R1+0x494] ;  /* 0x00049400010f7983 */ /* 0x000ea20000300800 */
[----:B-1---5:R-:W-:Y:S01]  /*e600*/  IMAD.U32 R14, R11, 0x10000, RZ ;  /* 0x000100000b0e7824 */ /* 0x022fe200078e00ff */
[----:B------:R-:W-:Y:S01]  /*e610*/  ISETP.GT.AND P2, PT, R0, 0x8, P4 ;  /* 0x000000080000780c */ /* 0x000fe20002744270 */
[----:B------:R-:W-:Y:S02]  /*e620*/  BSSY B1, `(.L_x_42) ;  /* 0x0000007000017945 */ /* 0x000fe40003800000 */
[----:B------:R-:W-:-:S04]  /*e630*/  FMUL R14, R14, R16 ;  /* 0x000000100e0e7220 */ /* 0x000fc80000400000 */
[----:B--2---:R-:W-:-:S05]  /*e640*/  FFMA R14, R15, R2, R14 ;  /* 0x000000020f0e7223 */ /* 0x004fca000000000e */
[----:B------:R-:W-:-:S05]  /*e650*/  F2FP.BF16.F32.PACK_AB R14, RZ, R14 ;  /* 0x0000000eff0e723e */ /* 0x000fca00000010ff */
[----:B------:R1:W-:Y:S01]  /*e660*/  @P1 STG.E.U16 desc[UR36][R4.64+0x12], R14 ;  /* 0x0000120e04001986 */ /* 0x0003e2000c101524 */
[----:B------:R-:W-:Y:S05]  /*e670*/  @!P2 BRA `(.L_x_43) ;  /* 0x000000000004a947 */ /* 0x000fea0003800000 */
[----:B------:R2:W5:Y:S02]  /*e680*/  LDG.E.LTC128B.U16 R11, desc[UR36][R18.64+0x10] ;  /* 0x00001024120b7981 */ /* 0x000564000c1e1520 */
.L_x_43:
[----:B------:R-:W-:Y:S05]  /*e690*/  BSYNC B1 ;  /* 0x0000000000017941 */ /* 0x000fea0003800000 */
.L_x_42:
[----:B------:R-:W3:Y:S01]  /*e6a0*/  LDL.LU R15, [R1+0x498] ;  /* 0x00049800010f7983 */ /* 0x000ee20000300800 */
[----:B-1---5:R-:W-:Y:S01]  /*e6b0*/  IMAD.U32 R14, R11, 0x10000, RZ ;  /* 0x000100000b0e7824 */ /* 0x022fe200078e00ff */
[----:B------:R-:W-:Y:S01]  /*e6c0*/  ISETP.GT.AND P0, PT, R0, 0x8, P3 ;  /* 0x000000080000780c */ /* 0x000fe20001f04270 */
[----:B------:R-:W-:Y:S02]  /*e6d0*/  BSSY B1, `(.L_x_44) ;  /* 0x0000007000017945 */ /* 0x000fe40003800000 */
[----:B------:R-:W-:-:S04]  /*e6e0*/  FMUL R14, R14, R16 ;  /* 0x000000100e0e7220 */ /* 0x000fc80000400000 */
[----:B---3--:R-:W-:-:S05]  /*e6f0*/  FFMA R14, R15, R2, R14 ;  /* 0x000000020f0e7223 */ /* 0x008fca000000000e */
[----:B------:R-:W-:-:S05]  /*e700*/  F2FP.BF16.F32.PACK_AB R14, RZ, R14 ;  /* 0x0000000eff0e723e */ /* 0x000fca00000010ff */
[----:B------:R1:W-:Y:S01]  /*e710*/  @P2 STG.E.U16 desc[UR36][R6.64+0x10], R14 ;  /* 0x0000100e06002986 */ /* 0x0003e2000c101524 */
[----:B------:R-:W-:Y:S05]  /*e720*/  @!P0 BRA `(.L_x_45) ;  /* 0x0000000000048947 */ /* 0x000fea0003800000 */
[----:B------:R3:W5:Y:S02]  /*e730*/  LDG.E.LTC128B.U16 R11, desc[UR36][R18.64+0x12] ;  /* 0x00001224120b7981 */ /* 0x000764000c1e1520 */
.L_x_45:
[----:B------:R-:W-:Y:S05]  /*e740*/  BSYNC B1 ;  /* 0x0000000000017941 */ /* 0x000fea0003800000 */
.L_x_44:
[----:B------:R-:W2:Y:S01]  /*e750*/  LDL.LU R15, [R1+0x49c] ;  /* 0x00049c00010f7983 */ /* 0x000ea20000300800 */
[----:B-1---5:R-:W-:Y:S01]  /*e760*/  IMAD.U32 R14, R11, 0x10000, RZ ;  /* 0x000100000b0e7824 */ /* 0x022fe200078e00ff */
[----:B------:R-:W-:Y:S01]  /*e770*/  ISETP.GT.AND P3, PT, R3, 0x10, PT ;  /* 0x000000100300780c */ /* 0x000fe20003f64270 */
[----:B------:R-:W-:Y:S01]  /*e780*/  BSSY B1, `(.L_x_46) ;  /* 0x000000a000017945 */ /* 0x000fe20003800000 */
[----:B------:R-:W-:Y:S01]  /*e790*/  LOP3.LUT R17, R17, 0xffffffef, RZ, 0xc0, !PT ;  /* 0xffffffef11117812 */ /* 0x000fe200078ec0ff */
[----:B------:R-:W-:Y:S01]  /*e7a0*/  FMUL R14, R14, R16 ;  /* 0x000000100e0e7220 */ /* 0x000fe20000400000 */
[----:B------:R-:W-:-:S09]  /*e7b0*/  ISETP.GT.AND P1, PT, R0, RZ, P3 ;  /* 0x000000ff0000720c */ /* 0x000fd20001f24270 */
[----:B------:R-:W-:Y:S01]  /*e7c0*/  @P3 LOP3.LUT R17, R17, 0x10, RZ, 0xfc, !PT ;  /* 0x0000001011113812 */ /* 0x000fe200078efcff */
[----:B--2---:R-:W-:-:S05]  /*e7d0*/  FFMA R14, R15, R2, R14 ;  /* 0x000000020f0e7223 */ /* 0x004fca000000000e */
[----:B------:R-:W-:-:S05]  /*e7e0*/  F2FP.BF16.F32.PACK_AB R14, RZ, R14 ;  /* 0x0000000eff0e723e */ /* 0x000fca00000010ff */
[----:B------:R1:W-:Y:S01]  /*e7f0*/  @P0 STG.E.U16 desc[UR36][R6.64+0x12], R14 ;  /* 0x0000120e06000986 */ /* 0x0003e2000c101524 */
[----:B------:R-:W-:Y:S05]  /*e800*/  @!P1 BRA `(.L_x_47) ;  /* 0x0000000000049947 */ /* 0x000fea0003800000 */
[----:B------:R2:W5:Y:S02]  /*e810*/  LDG.E.LTC128B.U16 R11, desc[UR36][R20.64+0x20] ;  /* 0x00002024140b7981 */ /* 0x000564000c1e1520 */
.L_x_47:
[----:B------:R-:W-:Y:S05]  /*e820*/  BSYNC B1 ;  /* 0x0000000000017941 */ /* 0x000fea0003800000 */
.L_x_46:
        /* <DEDUP_REMOVED lines=13> */
.L_x_49:
[----:B------:R-:W-:Y:S05]  /*e900*/  BSYNC B1 ;  /* 0x0000000000017941 */ /* 0x000fea0003800000 */
.L_x_48:
[----:B------:R-:W2:Y:S01]  /*e910*/  LDL.LU R15, [R1+0x4a4] ;  /* 0x0004a400010f7983 */ /* 0x000ea20000300800 */
[----:B-1---5:R-:W-:Y:S01]  /*e920*/  IMAD.U32 R14, R11, 0x10000, RZ ;  /* 0x000100000b0e7824 */ /* 0x022fe200078e00ff */
[----:B------:R-:W-:Y:S03]  /*e930*/  BSSY B1, `(.L_x_50) ;  /* 0x0000008000017945 */ /* 0x000fe60003800000 */
[----:B------:R-:W-:-:S04]  /*e940*/  FMUL R14, R14, R16 ;  /* 0x000000100e0e7220 */ /* 0x000fc80000400000 */
[----:B--2---:R-:W-:-:S05]  /*e950*/  FFMA R14, R15, R2, R14 ;  /* 0x000000020f0e7223 */ /* 0x004fca000000000e */
[----:B------:R-:W-:-:S05]  /*e960*/  F2FP.BF16.F32.PACK_AB R14, RZ, R14 ;  /* 0x0000000eff0e723e */ /* 0x000fca00000010ff */
[----:B------:R1:W-:Y:S01]  /*e970*/  @P0 STG.E.U16 desc[UR36][R4.64+0x22], R14 ;  /* 0x0000220e04000986 */ /* 0x0003e2000c101524 */
[----:B------:R-:W-:-:S13]  /*e980*/  ISETP.GT.AND P0, PT, R0, 0x8, P3 ;  /* 0x000000080000780c */ /* 0x000fda0001f04270 */
[----:B-1----:R-:W-:Y:S05]  /*e990*/  @!P0 BRA `(.L_x_51) ;  /* 0x0000000000048947 */ /* 0x002fea0003800000 */
[----:B------:R1:W5:Y:S02]  /*e9a0*/  LDG.E.LTC128B.U16 R11, desc[UR36][R18.64+0x20] ;  /* 0x00002024120b7981 */ /* 0x000364000c1e1520 */
.L_x_51:
[----:B------:R-:W-:Y:S05]  /*e9b0*/  BSYNC B1 ;  /* 0x0000000000017941 */ /* 0x000fea0003800000 */
.L_x_50:
[----:B------:R-:W2:Y:S01]  /*e9c0*/  LDL.LU R15, [R1+0x4a8] ;  /* 0x0004a800010f7983 */ /* 0x000ea20000300800 */
[----:B-----5:R-:W-:Y:S01]  /*e9d0*/  IMAD.U32 R14, R11, 0x10000, RZ ;  /* 0x000100000b0e7824 */ /* 0x020fe200078e00ff */
[----:B------:R-:W-:Y:S03]  /*e9e0*/  BSSY B1, `(.L_x_52) ;  /* 0x0000008000017945 */ /* 0x000fe60003800000 */
[----:B------:R-:W-:-:S04]  /*e9f0*/  FMUL R14, R14, R16 ;  /* 0x000000100e0e7220 */ /* 0x000fc80000400000 */
[----:B--2---:R-:W-:-:S05]  /*ea00*/  FFMA R14, R15, R2, R14 ;  /* 0x000000020f0e7223 */ /* 0x004fca000000000e */
[----:B------:R-:W-:-:S05]  /*ea10*/  F2FP.BF16.F32.PACK_AB R14, RZ, R14 ;  /* 0x0000000eff0e723e */ /* 0x000fca00000010ff */
[----:B------:R2:W-:Y:S01]  /*ea20*/  @P0 STG.E.U16 desc[UR36][R6.64+0x20], R14 ;  /* 0x0000200e06000986 */ /* 0x0005e2000c101524 */
[----:B------:R-:W-:-:S13]  /*ea30*/  ISETP.GT.AND P0, PT, R0, 0x8, P2 ;  /* 0x000000080000780c */ /* 0x000fda0001704270 */
[----:B--2---:R-:W-:Y:S05]  /*ea40*/  @!P0 BRA `(.L_x_53) ;  /* 0x0000000000048947 */ /* 0x004fea0003800000 */
[----:B------:R2:W5:Y:S02]  /*ea50*/  LDG.E.LTC128B.U16 R11, desc[UR36][R18.64+0x22] ;  /* 0x00002224120b7981 */ /* 0x000564000c1e1520 */
.L_x_53:
[----:B------:R-:W-:Y:S05]  /*ea60*/  BSYNC B1 ;  /* 0x0000000000017941 */ /* 0x000fea0003800000 */
.L_x_52:
[----:B------:R-:W3:Y:S01]  /*ea70*/  LDL.LU R15, [R1+0x4ac] ;  /* 0x0004ac00010f7983 */ /* 0x000ee20000300800 */
[----:B-----5:R-:W-:Y:S01]  /*ea80*/  IMAD.U32 R14, R11, 0x10000, RZ ;  /* 0x000100000b0e7824 */ /* 0x020fe200078e00ff */
[----:B------:R-:W-:Y:S01]  /*ea90*/  ISETP.GT.AND P2, PT, R3, 0x18, PT ;  /* 0x000000180300780c */ /* 0x000fe20003f44270 */
[----:B------:R-:W-:Y:S01]  /*eaa0*/  BSSY B1, `(.L_x_54) ;  /* 0x000000a000017945 */ /* 0x000fe20003800000 */
[----:B------:R-:W-:Y:S01]  /*eab0*/  LOP3.LUT R218, R218, 0xfffffbff, RZ, 0xc0, !PT ;  /* 0xfffffbffdada7812 */ /* 0x000fe200078ec0ff */
[----:B------:R-:W-:-:S10]  /*eac0*/  FMUL R14, R14, R16 ;  /* 0x000000100e0e7220 */ /* 0x000fd40000400000 */
[----:B------:R-:W-:Y:S01]  /*ead0*/  @P2 LOP3.LUT R218, R218, 0x400, RZ, 0xfc, !PT ;  /* 0x00000400dada2812 */ /* 0x000fe200078efcff */
[----:B---3--:R-:W-:-:S05]  /*eae0*/  FFMA R14, R15, R2, R14 ;  /* 0x000000020f0e7223 */ /* 0x008fca000000000e */
[----:B------:R-:W-:-:S05]  /*eaf0*/  F2FP.BF16.F32.PACK_AB R14, RZ, R14 ;  /* 0x0000000eff0e723e */ /* 0x000fca00000010ff */
[----:B------:R3:W-:Y:S01]  /*eb00*/  @P0 STG.E.U16 desc[UR36][R6.64+0x22], R14 ;  /* 0x0000220e06000986 */ /* 0x0007e2000c101524 */
[----:B------:R-:W-:-:S13]  /*eb10*/  ISETP.GT.AND P0, PT, R0, RZ, P2 ;  /* 0x000000ff0000720c */ /* 0x000fda0001704270 */
[----:B---3--:R-:W-:Y:S05]  /*eb20*/  @!P0 BRA `(.L_x_55) ;  /* 0x0000000000048947 */ /* 0x008fea0003800000 */
[----:B------:R3:W5:Y:S02]  /*eb30*/  LDG.E.LTC128B.U16 R11, desc[UR36][R20.64+0x30] ;  /* 0x00003024140b7981 */ /* 0x000764000c1e1520 */
.L_x_55:
[----:B------:R-:W-:Y:S05]  /*eb40*/  BSYNC B1 ;  /* 0x0000000000017941 */ /* 0x000fea0003800000 */
.L_x_54:
[----:B------:R-:W2:Y:S01]  /*eb50*/  LDL.LU R15, [R1+0x4b0] ;  /* 0x0004b000010f7983 */ /* 0x000ea20000300800 */
[----:B-----5:R-:W-:Y:S01]  /*eb60*/  IMAD.U32 R14, R11, 0x10000, RZ ;  /* 0x000100000b0e7824 */ /* 0x020fe200078e00ff */
[----:B------:R-:W-:Y:S01]  /*eb70*/  ISETP.GT.AND P1, PT, R3, 0x19, PT ;  /* 0x000000190300780c */ /* 0x000fe20003f24270 */
[----:B------:R-:W-:Y:S01]  /*eb80*/  BSSY B1, `(.L_x_56) ;  /* 0x000000a000017945 */ /* 0x000fe20003800000 */
[----:B------:R-:W-:Y:S01]  /*eb90*/  LOP3.LUT R218, R218, 0xfffffdff, RZ, 0xc0, !PT ;  /* 0xfffffdffdada7812 */ /* 0x000fe200078ec0ff */
[----:B------:R-:W-:-:S10]  /*eba0*/  FMUL R14, R14, R16 ;  /* 0x000000100e0e7220 */ /* 0x000fd40000400000 */
[----:B------:R-:W-:Y:S01]  /*ebb0*/  @P1 LOP3.LUT R218, R218, 0x200, RZ, 0xfc, !PT ;  /* 0x00000200dada1812 */ /* 0x000fe200078efcff */
[----:B--2---:R-:W-:-:S05]  /*ebc0*/  FFMA R14, R15, R2, R14 ;  /* 0x000000020f0e7223 */ /* 0x004fca000000000e */
[----:B------:R-:W-:-:S05]  /*ebd0*/  F2FP.BF16.F32.PACK_AB R14, RZ, R14 ;  /* 0x0000000eff0e723e */ /* 0x000fca00000010ff */
[----:B------:R2:W-:Y:S01]  /*ebe0*/  @P0 STG.E.U16 desc[UR36][R4.64+0x30], R14 ;  /* 0x0000300e04000986 */ /* 0x0005e2000c101524 */
[----:B------:R-:W-:-:S13]  /*ebf0*/  ISETP.GT.AND P0, PT, R0, RZ, P1 ;  /* 0x000000ff0000720c */ /* 0x000fda0000f04270 */
[----:B--2---:R-:W-:Y:S05]  /*ec00*/  @!P0 BRA `(.L_x_57) ;  /* 0x0000000000048947 */ /* 0x004fea0003800000 */
[----:B------:R2:W5:Y:S02]  /*ec10*/  LDG.E.LTC128B.U16 R11, desc[UR36][R20.64+0x32] ;  /* 0x00003224140b7981 */ /* 0x000564000c1e1520 */
.L_x_57:
[----:B------:R-:W-:Y:S05]  /*ec20*/  BSYNC B1 ;  /* 0x0000000000017941 */ /* 0x000fea0003800000 */
.L_x_56:
[----:B------:R-:W3:Y:S01]  /*ec30*/  LDL.LU R15, [R1+0x4b4] ;  /* 0x0004b400010f7983 */ /* 0x000ee20000300800 */
[----:B-----5:R-:W-:Y:S01]  /*ec40*/  IMAD.U32 R14, R11, 0x10000, RZ ;  /* 0x000100000b0e7824 */ /* 0x020fe200078e00ff */
[----:B------:R-:W-:Y:S03]  /*ec50*/  BSSY B1, `(.L_x_58) ;  /* 0x0000008000017945 */ /* 0x000fe60003800000 */
[----:B------:R-:W-:-:S04]  /*ec60*/  FMUL R14, R14, R16 ;  /* 0x000000100e0e7220 */ /* 0x000fc80000400000 */
[----:B---3--:R-:W-:-:S05]  /*ec70*/  FFMA R14, R15, R2, R14 ;  /* 0x000000020f0e7223 */ /* 0x008fca000000000e */
[----:B------:R-:W-:-:S05]  /*ec80*/  F2FP.BF16.F32.PACK_AB R14, RZ, R14 ;  /* 0x0000000eff0e723e */ /* 0x000fca00000010ff */
[----:B------:R3:W-:Y:S01]  /*ec90*/  @P0 STG.E.U16 desc[UR36][R4.64+0x32], R14 ;  /* 0x0000320e04000986 */ /* 0x0007e2000c101524 */
[----:B------:R-:W-:-:S13]  /*eca0*/  ISETP.GT.AND P0, PT, R0, 0x8, P2 ;  /* 0x000000080000780c */ /* 0x000fda0001704270 */
[----:B---3--:R-:W-:Y:S05]  /*ecb0*/  @!P0 BRA `(.L_x_59) ;  /* 0x0000000000048947 */ /* 0x008fea0003800000 */
[----:B------:R3:W5:Y:S02]  /*ecc0*/  LDG.E.LTC128B.U16 R11, desc[UR36][R18.64+0x30] ;  /* 0x00003024120b7981 */ /* 0x000764000c1e1520 */
.L_x_59:
[----:B------:R-:W-:Y:S05]  /*ecd0*/  BSYNC B1 ;  /* 0x0000000000017941 */ /* 0x000fea0003800000 */
.L_x_58:
        /* <DEDUP_REMOVED lines=10> */
.L_x_61:
[----:B------:R-:W-:Y:S05]  /*ed80*/  BSYNC B1 ;  /* 0x0000000000017941 */ /* 0x000fea0003800000 */
.L_x_60:
        /* <DEDUP_REMOVED lines=13> */
.L_x_63:
[----:B------:R-:W-:Y:S05]  /*ee60*/  BSYNC B1 ;  /* 0x0000000000017941 */ /* 0x000fea0003800000 */
.L_x_62:
        /* <DEDUP_REMOVED lines=13> */
.L_x_65:
[----:B------:R-:W-:Y:S05]  /*ef40*/  BSYNC B1 ;  /* 0x0000000000017941 */ /* 0x000fea0003800000 */
.L_x_64:
        /* <DEDUP_REMOVED lines=10> */
.L_x_67:
[----:B------:R-:W-:Y:S05]  /*eff0*/  BSYNC B1 ;  /* 0x0000000000017941 */ /* 0x000fea0003800000 */
.L_x_66:
        /* <DEDUP_REMOVED lines=10> */
.L_x_69:
[----:B------:R-:W-:Y:S05]  /*f0a0*/  BSYNC B1 ;  /* 0x0000000000017941 */ /* 0x000fea0003800000 */
.L_x_68:
        /* <DEDUP_REMOVED lines=13> */
.L_x_71:
[----:B------:R-:W-:Y:S05]  /*f180*/  BSYNC B1 ;  /* 0x0000000000017941 */ /* 0x000fea0003800000 */
.L_x_70:
        /* <DEDUP_REMOVED lines=13> */
.L_x_73:
[----:B------:R-:W-:Y:S05]  /*f260*/  BSYNC B1 ;  /* 0x0000000000017941 */ /* 0x000fea0003800000 */
.L_x_72:
        /* <DEDUP_REMOVED lines=10> */
.L_x_75:
[----:B------:R-:W-:Y:S05]  /*f310*/  BSYNC B1 ;  /* 0x0000000000017941 */ /* 0x000fea0003800000 */
.L_x_74:
        /* <DEDUP_REMOVED lines=10> */
.L_x_77:
[----:B------:R-:W-:Y:S05]  /*f3c0*/  BSYNC B1 ;  /* 0x0000000000017941 */ /* 0x000fea0003800000 */
.L_x_76:
        /* <DEDUP_REMOVED lines=13> */
.L_x_79:
[----:B------:R-:W-:Y:S05]  /*f4a0*/  BSYNC B1 ;  /* 0x0000000000017941 */ /* 0x000fea0003800000 */
.L_x_78:
        /* <DEDUP_REMOVED lines=13> */
.L_x_81:
[----:B------:R-:W-:Y:S05]  /*f580*/  BSYNC B1 ;  /* 0x0000000000017941 */ /* 0x000fea0003800000 */
.L_x_80:
        /* <DEDUP_REMOVED lines=10> */
.L_x_83:
[----:B------:R-:W-:Y:S05]  /*f630*/  BSYNC B1 ;  /* 0x0000000000017941 */ /* 0x000fea0003800000 */
.L_x_82:
        /* <DEDUP_REMOVED lines=10> */
.L_x_85:
[----:B------:R-:W-:Y:S05]  /*f6e0*/  BSYNC B1 ;  /* 0x0000000000017941 */ /* 0x000fea0003800000 */
.L_x_84:
        /* <DEDUP_REMOVED lines=13> */
.L_x_87:
[----:B------:R-:W-:Y:S05]  /*f7c0*/  BSYNC B1 ;  /* 0x0000000000017941 */ /* 0x000fea0003800000 */
.L_x_86:
        /* <DEDUP_REMOVED lines=13> */
.L_x_89:
[----:B------:R-:W-:Y:S05]  /*f8a0*/  BSYNC B1 ;  /* 0x0000000000017941 */ /* 0x000fea0003800000 */
.L_x_88:
        /* <DEDUP_REMOVED lines=10> */
.L_x_91:
[----:B------:R-:W-:Y:S05]  /*f950*/  BSYNC B1 ;  /* 0x0000000000017941 */ /* 0x000fea0003800000 */
.L_x_90:
        /* <DEDUP_REMOVED lines=10> */
.L_x_93:
[----:B------:R-:W-:Y:S05]  /*fa00*/  BSYNC B1 ;  /* 0x0000000000017941 */ /* 0x000fea0003800000 */
.L_x_92:
        /* <DEDUP_REMOVED lines=13> */
.L_x_95:
[----:B------:R-:W-:Y:S05]  /*fae0*/  BSYNC B1 ;  /* 0x0000000000017941 */ /* 0x000fea0003800000 */
.L_x_94:
        /* <DEDUP_REMOVED lines=13> */
.L_x_97:
[----:B------:R-:W-:Y:S05]  /*fbc0*/  BSYNC B1 ;  /* 0x0000000000017941 */ /* 0x000fea0003800000 */
.L_x_96:
        /* <DEDUP_REMOVED lines=10> */
.L_x_99:
[----:B------:R-:W-:Y:S05]  /*fc70*/  BSYNC B1 ;  /* 0x0000000000017941 */ /* 0x000fea0003800000 */
.L_x_98:
        /* <DEDUP_REMOVED lines=10> */
.L_x_101:
[----:B------:R-:W-:Y:S05]  /*fd20*/  BSYNC B1 ;  /* 0x0000000000017941 */ /* 0x000fea0003800000 */
.L_x_100:
[----:B------:R-:W3:Y:S01]  /*fd30*/  LDL.LU R15, [R1+0x50c] ;  /* 0x00050c00010f7983 */ /* 0x000ee20000300800 */
[----:B-----5:R-:W-:Y:S01]  /*fd40*/  IMAD.U32 R14, R11, 0x10000, RZ ;  /* 0x000100000b0e7824 */ /* 0x020fe200078e00ff */
[----:B------:R-:W-:Y:S01]  /*fd50*/  ISETP.GT.AND P2, PT, R3, 0x48, PT ;  /* 0x000000480300780c */ /* 0x000fe20003f44270 */
[----:B------:R-:W-:Y:S01]  /*fd60*/  BSSY B1, `(.L_x_102) ;  /* 0x000000b000017945 */ /* 0x000fe20003800000 */
[----:B------:R-:W-:Y:S01]  /*fd70*/  LOP3.LUT R17, R17, 0xbfffffff, RZ, 0xc0, !PT ;  /* 0xbfffffff11117812 */ /* 0x000fe200078ec0ff */
[----:B------:R-:W-:Y:S01]  /*fd80*/  FMUL R14, R14, R16 ;  /* 0x000000100e0e7220 */ /* 0x000fe20000400000 */
[----:B------:R-:W-:-:S09]  /*fd90*/  PRMT R230, R11, 0x7610, R230 ;  /* 0x000076100be67816 */ /* 0x000fd200000000e6 */
[----:B------:R-:W-:Y:S01]  /*fda0*/  @P2 LOP3.LUT R17, R17, 0x40000000, RZ, 0xfc, !PT ;  /* 0x4000000011112812 */ /* 0x000fe200078efcff */
[----:B---3--:R-:W-:-:S05]  /*fdb0*/  FFMA R14, R15, R2, R14 ;  /* 0x000000020f0e7223 */ /* 0x008fca000000000e */
[----:B------:R-:W-:-:S05]  /*fdc0*/  F2FP.BF16.F32.PACK_AB R14, RZ, R14 ;  /* 0x0000000eff0e723e */ /* 0x000fca00000010ff */
[----:B------:R3:W-:Y:S01]  /*fdd0*/  @P0 STG.E.U16 desc[UR36][R6.64+0x82], R14 ;  /* 0x0000820e06000986 */ /* 0x0007e2000c101524 */
[----:B------:R-:W-:-:S13]  /*fde0*/  ISETP.GT.AND P0, PT, R0, RZ, P2 ;  /* 0x000000ff0000720c */ /* 0x000fda0001704270 */
[----:B---3--:R-:W-:Y:S05]  /*fdf0*/  @!P0 BRA `(.L_x_103) ;  /* 0x0000000000048947 */ /* 0x008fea0003800000 */
[----:B------:R3:W5:Y:S02]  /*fe00*/  LDG.E.LTC128B.U16 R230, desc[UR36][R20.64+0x90] ;  /* 0x0000902414e67981 */ /* 0x000764000c1e1520 */
.L_x_103:
[----:B------:R-:W-:Y:S05]  /*fe10*/  BSYNC B1 ;  /* 0x0000000000017941 */ /* 0x000fea0003800000 */
.L_x_102:
        /* <DEDUP_REMOVED lines=10> */
[----:B------:R-:W-:-:S05]  /*fec0*/  IADD3 R223, P0, R10, 0x80, RZ ;  /* 0x000000800adf7810 */ /* 0x000fca0007f1e0ff */
[----:B------:R-:W-:-:S04]  /*fed0*/  IMAD.WIDE.U32 R14, R223, R8, R216 ;  /* 0x00000008df0e7225 */ /* 0x000fc800078e00d8 */
[----:B------:R-:W-:-:S04]  /*fee0*/  IMAD.WIDE.U32 R234, R223, R8, R224 ;  /* 0x00000008dfea7225 */ /* 0x000fc800078e00e0 */
[----:B--2---:R-:W-:Y:S01]  /*fef0*/  IMAD.X R11, RZ, RZ, UR7, P0 ;  /* 0x00000007ff0b7e24 */ /* 0x004fe200080e06ff */
[----:B------:R-:W-:-:S03]  /*ff00*/  LEA R228, P0, R14, R22, 0x1 ;  /* 0x000000160ee47211 */ /* 0x000fc600078008ff */
[----:B------:R-:W-:-:S04]  /*ff10*/  IMAD R11, R11, R8, RZ ;  /* 0x000000080b0b7224 */ /* 0x000fc800078e02ff */
[----:B------:R-:W-:-:S04]  /*ff20*/  IMAD R231, R223, R9, R11 ;  /* 0x00000009dfe77224 */ /* 0x000fc800078e020b */
[----:B------:R-:W-:-:S05]  /*ff30*/  IMAD.IADD R11, R15, 0x1, R231 ;  /* 0x000000010f0b7824 */ /* 0x000fca00078e02e7 */
[----:B------:R-:W-:Y:S02]  /*ff40*/  LEA.HI.X R229, R14, R23, R11, 0x1, P0 ;  /* 0x000000170ee57211 */ /* 0x000fe400000f0c0b */
[----:B------:R-:W-:-:S05]  /*ff50*/  IADD3 R221, P0, R10, 0x100, RZ ;  /* 0x000001000add7810 */ /* 0x000fca0007f1e0ff */
[----:B------:R-:W-:Y:S02]  /*ff60*/  IMAD.X R10, RZ, RZ, UR7, P0 ;  /* 0x00000007ff0a7e24 */ /* 0x000fe400080e06ff */
[----:B------:R-:W-:-:S04]  /*ff70*/  IMAD.WIDE.U32 R232, R221, R8, R224 ;  /* 0x00000008dde87225 */ /* 0x000fc800078e00e0 */
[----:B------:R-:W-:-:S04]  /*ff80*/  IMAD R10, R10, R8, RZ ;  /* 0x000000080a0a7224 */ /* 0x000fc800078e02ff */
[C---:B------:R-:W-:Y:S02]  /*ff90*/  IMAD R9, R221.reuse, R9, R10 ;  /* 0x00000009dd097224 */ /* 0x040fe400078e020a */
[----:B------:R-:W-:-:S04]  /*ffa0*/  IMAD.WIDE.U32 R10, R221, R8, R216 ;  /* 0x00000008dd0a7225 */ /* 0x000fc800078e00d8 */
[----:B------:R-:W-:Y:S01]  /*ffb0*/  IMAD.IADD R11, R11, 0x1, R9 ;  /* 0x000000010b0b7824 */ /* 0x000fe200078e0209 */
[----:B------:R-:W-:Y:S01]  /*ffc0*/  LEA R236, P0, R10, R22, 0x1 ;  /* 0x000000160aec7211 */ /* 0x000fe200078008ff */
[----:B------:R-:W-:-:S03]  /*ffd0*/  IMAD.IADD R216, R9, 0x1, R233 ;  /* 0x0000000109d87824 */ /* 0x000fc600078e02e9 */
[----:B------:R-:W-:Y:S01]  /*ffe0*/  LEA.HI.X R237, R10, R23, R11, 0x1, P0 ;  /* 0x000000170aed7211 */ /* 0x000fe200000f0c0b */
[----:B------:R-:W-:-:S04]  /*fff0*/  IMAD.WIDE.U32 R10, R223, R8, R12 ;  /* 0x00000008df0a7225 */ /* 0x000fc800078e000c */
[C---:B------:R-:W-:Y:S02]  /*10000*/  IMAD.IADD R11, R231.reuse, 0x1, R11 ;  /* 0x00000001e70b7824 */ /* 0x040fe400078e020b */
[----:B------:R-:W-:Y:S02]  /*10010*/  IMAD.IADD R223, R231, 0x1, R235 ;  /* 0x00000001e7df7824 */ /* 0x000fe400078e02eb */
[----:B------:R-:W-:-:S04]  /*10020*/  IMAD.WIDE.U32 R10, R220, UR44, R10 ;  /* 0x0000002cdc0a7c25 */ /* 0x000fc8000f8e000a */
[----:B------:R-:W-:Y:S01]  /*10030*/  IMAD.IADD R11, R219, 0x1, R11 ;  /* 0x00000001db0b7824 */ /* 0x000fe200078e020b */
[----:B------:R-:W-:-:S04]  /*10040*/  LEA R14, P0, R10, R22, 0x1 ;  /* 0x000000160a0e7211 */ /* 0x000fc800078008ff */
[----:B------:R-:W-:Y:S01]  /*10050*/  LEA.HI.X R15, R10, R23, R11, 0x1, P0 ;  /* 0x000000170a0f7211 */ /* 0x000fe200000f0c0b */
[----:B------:R-:W-:-:S04]  /*10060*/  IMAD.WIDE.U32 R10, R221, R8, R12 ;  /* 0x00000008dd0a7225 */ /* 0x000fc800078e000c */
[----:B------:R-:W-:Y:S02]  /*10070*/  IMAD.IADD R11, R9, 0x1, R11 ;  /* 0x00000001090b7824 */ /* 0x000fe400078e020b */
[----:B------:R-:W-:-:S04]  /*10080*/  IMAD.WIDE.U32 R226, R220, UR44, R10 ;  /* 0x0000002cdce27c25 */ /* 0x000fc8000f8e000a */
[----:B------:R-:W-:Y:S01]  /*10090*/  IMAD.IADD R11, R219, 0x1, R227 ;  /* 0x00000001db0b7824 */ /* 0x000fe200078e02e3 */
[----:B------:R-:W-:-:S04]  /*100a0*/  LEA R10, P0, R226, R22, 0x1 ;  /* 0x00000016e20a7211 */ /* 0x000fc800078008ff */
[----:B------:R-:W-:Y:S02]  /*100b0*/  LEA.HI.X R11, R226, R23, R11, 0x1, P0 ;  /* 0x00000017e20b7211 */ /* 0x000fe400000f0c0b */
[----:B------:R-:W-:-:S05]  /*100c0*/  IADD3 R226, P0, R12, R234, RZ ;  /* 0x000000ea0ce27210 */ /* 0x000fca0007f1e0ff */
[----:B------:R-:W-:Y:S01]  /*100d0*/  IMAD.X R227, R13, 0x1, R223, P0 ;  /* 0x000000010de37824 */ /* 0x000fe200000e06df */
[----:B------:R-:W-:Y:S01]  /*100e0*/  IADD3 R224, P0, R12, R232, RZ ;  /* 0x000000e80ce07210 */ /* 0x000fe20007f1e0ff */
[----:B------:R-:W-:-:S04]  /*100f0*/  IMAD.WIDE.U32 R8, R220, UR44, R226 ;  /* 0x0000002cdc087c25 */ /* 0x000fc8000f8e00e2 */
[----:B------:R-:W-:Y:S01]  /*10100*/  IMAD.X R225, R13, 0x1, R216, P0 ;  /* 0x000000010de17824 */ /* 0x000fe200000e06d8 */
[----:B------:R-:W-:Y:S01]  /*10110*/  LEA R12, P0, R8, R22, 0x1 ;  /* 0x00000016080c7211 */ /* 0x000fe200078008ff */
[----:B------:R-:W-:Y:S02]  /*10120*/  IMAD.IADD R9, R219, 0x1, R9 ;  /* 0x00000001db097824 */ /* 0x000fe400078e0209 */
[----:B------:R-:W-:-:S03]  /*10130*/  IMAD.WIDE.U32 R220, R220, UR44, R224 ;  /* 0x0000002cdcdc7c25 */ /* 0x000fc6000f8e00e0 */
[----:B------:R-:W-:Y:S01]  /*10140*/  LEA.HI.X R13, R8, R23, R9, 0x1, P0 ;  /* 0x00000017080d7211 */ /* 0x000fe200000f0c09 */
[----:B------:R-:W-:Y:S01]  /*10150*/  IMAD.IADD R219, R219, 0x1, R221 ;  /* 0x00000001dbdb7824 */ /* 0x000fe200078e02dd */
[----:B------:R-:W-:-:S04]  /*10160*/  LEA R8, P0, R220, R22, 0x1 ;  /* 0x00000016dc087211 */ /* 0x000fc800078008ff */
[----:B------:R-:W-:Y:S02]  /*10170*/  LEA.HI.X R9, R220, R23, R219, 0x1, P0 ;  /* 0x00000017dc097211 */ /* 0x000fe400000f0cdb */
[----:B------:R-:W-:-:S05]  /*10180*/  IADD3 R234, P0, R222, R234, RZ ;  /* 0x000000eadeea7210 */ /* 0x000fca0007f1e0ff */
[----:B------:R-:W-:Y:S01]  /*10190*/  IMAD.X R223, R223, 0x1, R217, P0 ;  /* 0x00000001dfdf7824 */ /* 0x000fe200000e06d9 */
[----:B------:R-:W-:-:S05]  /*101a0*/  IADD3 R232, P0, R222, R232, RZ ;  /* 0x000000e8dee87210 */ /* 0x000fca0007f1e0ff */
[----:B------:R-:W-:Y:S01]  /*101b0*/  IMAD.X R216, R216, 0x1, R217, P0 ;  /* 0x00000001d8d87824 */ /* 0x000fe200000e06d9 */
[----:B------:R-:W-:-:S04]  /*101c0*/  LEA R222, P0, R234, R22, 0x1 ;  /* 0x00000016eade7211 */ /* 0x000fc800078008ff */
[-C--:B------:R-:W-:Y:S02]  /*101d0*/  LEA.HI.X R223, R234, R23.reuse, R223, 0x1, P0 ;  /* 0x00000017eadf7211 */ /* 0x080fe400000f0cdf */
[----:B------:R-:W-:Y:S02]  /*101e0*/  LEA R224, P0, R232, R22, 0x1 ;  /* 0x00000016e8e07211 */ /* 0x000fe400078008ff */
[----:B------:R-:W-:Y:S02]  /*101f0*/  PRMT R22, R230, 0x7610, R22 ;  /* 0x00007610e6167816 */ /* 0x000fe40000000016 */
[----:B------:R-:W-:Y:S02]  /*10200*/  LEA.HI.X R225, R232, R23, R216, 0x1, P0 ;  /* 0x00000017e8e17211 */ /* 0x000fe400000f0cd8 */
[----:B------:R-:W-:-:S13]  /*10210*/  ISETP.GT.AND P0, PT, R0, RZ, P1 ;  /* 0x000000ff0000720c */ /* 0x000fda0000f04270 */
[----:B------:R-:W-:Y:S05]  /*10220*/  @!P0 BRA `(.L_x_105) ;  /* 0x0000000000048947 */ /* 0x000fea0003800000 */
[----:B------:R2:W5:Y:S02]  /*10230*/  LDG.E.LTC128B.U16 R22, desc[UR36][R20.64+0x92] ;  /* 0x0000922414167981 */ /* 0x000564000c1e1520 */
.L_x_105:
[----:B------:R-:W-:Y:S05]  /*10240*/  BSYNC B1 ;  /* 0x0000000000017941 */ /* 0x000fea0003800000 */
.L_x_104:
        /* <DEDUP_REMOVED lines=10> */
.L_x_107:
[----:B------:R-:W-:Y:S05]  /*102f0*/  BSYNC B1 ;  /* 0x0000000000017941 */ /* 0x000fea0003800000 */
.L_x_106:
        /* <DEDUP_REMOVED lines=10> */
.L_x_109:
[----:B------:R-:W-:Y:S05]  /*103a0*/  BSYNC B1 ;  /* 0x0000000000017941 */ /* 0x000fea0003800000 */
.L_x_108:
        /* <DEDUP_REMOVED lines=13> */
.L_x_111:
[----:B------:R-:W-:Y:S05]  /*10480*/  BSYNC B1 ;  /* 0x0000000000017941 */ /* 0x000fea0003800000 */
.L_x_110:
        /* <DEDUP_REMOVED lines=13> */
.L_x_113:
[----:B------:R-:W-:Y:S05]  /*10560*/  BSYNC B1 ;  /* 0x0000000000017941 */ /* 0x000fea0003800000 */
.L_x_112:
        /* <DEDUP_REMOVED lines=10> */
.L_x_115:
[----:B------:R-:W-:Y:S05]  /*10610*/  BSYNC B1 ;  /* 0x0000000000017941 */ /* 0x000fea0003800000 */
.L_x_114:
        /* <DEDUP_REMOVED lines=10> */
.L_x_117:
[----:B------:R-:W-:Y:S05]  /*106c0*/  BSYNC B1 ;  /* 0x0000000000017941 */ /* 0x000fea0003800000 */
.L_x_116:
        /* <DEDUP_REMOVED lines=13> */
.L_x_119:
[----:B------:R-:W-:Y:S05]  /*107a0*/  BSYNC B1 ;  /* 0x0000000000017941 */ /* 0x000fea0003800000 */
.L_x_118:
        /* <DEDUP_REMOVED lines=13> */
.L_x_121:
[----:B------:R-:W-:Y:S05]  /*10880*/  BSYNC B1 ;  /* 0x0000000000017941 */ /* 0x000fea0003800000 */
.L_x_120:
        /* <DEDUP_REMOVED lines=10> */
.L_x_123:
[----:B------:R-:W-:Y:S05]  /*10930*/  BSYNC B1 ;  /* 0x0000000000017941 */ /* 0x000fea0003800000 */
.L_x_122:
        /* <DEDUP_REMOVED lines=10> */
.L_x_125:
[----:B------:R-:W-:Y:S05]  /*109e0*/  BSYNC B1 ;  /* 0x0000000000017941 */ /* 0x000fea0003800000 */
.L_x_124:
        /* <DEDUP_REMOVED lines=13> */
.L_x_127:
[----:B------:R-:W-:Y:S05]  /*10ac0*/  BSYNC B1 ;  /* 0x0000000000017941 */ /* 0x000fea0003800000 */
.L_x_126:
        /* <DEDUP_REMOVED lines=13> */
.L_x_129:
[----:B------:R-:W-:Y:S05]  /*10ba0*/  BSYNC B1 ;  /* 0x0000000000017941 */ /* 0x000fea0003800000 */
.L_x_128:
        /* <DEDUP_REMOVED lines=10> */
.L_x_131:
[----:B------:R-:W-:Y:S05]  /*10c50*/  BSYNC B1 ;  /* 0x0000000000017941 */ /* 0x000fea0003800000 */
.L_x_130:
        /* <DEDUP_REMOVED lines=10> */
.L_x_133:
[----:B------:R-:W-:Y:S05]  /*10d00*/  BSYNC B1 ;  /* 0x0000000000017941 */ /* 0x000fea0003800000 */
.L_x_132:
        /* <DEDUP_REMOVED lines=13> */
.L_x_135:
[----:B------:R-:W-:Y:S05]  /*10de0*/  BSYNC B1 ;  /* 0x0000000000017941 */ /* 0x000fea0003800000 */
.L_x_134:
        /* <DEDUP_REMOVED lines=13> */
.L_x_137:
[----:B------:R-:W-:Y:S05]  /*10ec0*/  BSYNC B1 ;  /* 0x0000000000017941 */ /* 0x000fea0003800000 */
.L_x_136:
        /* <DEDUP_REMOVED lines=10> */
.L_x_139:
[----:B------:R-:W-:Y:S05]  /*10f70*/  BSYNC B1 ;  /* 0x0000000000017941 */ /* 0x000fea0003800000 */
.L_x_138:
        /* <DEDUP_REMOVED lines=10> */
.L_x_141:
[----:B------:R-:W-:Y:S05]  /*11020*/  BSYNC B1 ;  /* 0x0000000000017941 */ /* 0x000fea0003800000 */
.L_x_140:
        /* <DEDUP_REMOVED lines=13> */
.L_x_143:
[----:B------:R-:W-:Y:S05]  /*11100*/  BSYNC B1 ;  /* 0x0000000000017941 */ /* 0x000fea0003800000 */
.L_x_142:
        /* <DEDUP_REMOVED lines=13> */
.L_x_145:
[----:B------:R-:W-:Y:S05]  /*111e0*/  BSYNC B1 ;  /* 0x0000000000017941 */ /* 0x000fea0003800000 */
.L_x_144:
        /* <DEDUP_REMOVED lines=10> */
.L_x_147:
[----:B------:R-:W-:Y:S05]  /*11290*/  BSYNC B1 ;  /* 0x0000000000017941 */ /* 0x000fea0003800000 */
.L_x_146:
        /* <DEDUP_REMOVED lines=10> */
.L_x_149:
[----:B------:R-:W-:Y:S05]  /*11340*/  BSYNC B1 ;  /* 0x0000000000017941 */ /* 0x000fea0003800000 */
.L_x_148:
        /* <DEDUP_REMOVED lines=13> */
.L_x_151:
[----:B------:R-:W-:Y:S05]  /*11420*/  BSYNC B1 ;  /* 0x0000000000017941 */ /* 0x000fea0003800000 */
.L_x_150:
        /* <DEDUP_REMOVED lines=13> */
.L_x_153:
[----:B------:R-:W-:Y:S05]  /*11500*/  BSYNC B1 ;  /* 0x0000000000017941 */ /* 0x000fea0003800000 */
.L_x_152:
        /* <DEDUP_REMOVED lines=10> */
.L_x_155:
[----:B------:R-:W-:Y:S05]  /*115b0*/  BSYNC B1 ;  /* 0x0000000000017941 */ /* 0x000fea0003800000 */
.L_x_154:
        /* <DEDUP_REMOVED lines=10> */
.L_x_157:
[----:B------:R-:W-:Y:S05]  /*11660*/  BSYNC B1 ;  /* 0x0000000000017941 */ /* 0x000fea0003800000 */
.L_x_156:
        /* <DEDUP_REMOVED lines=13> */
.L_x_159:
[----:B------:R-:W-:Y:S05]  /*11740*/  BSYNC B1 ;  /* 0x0000000000017941 */ /* 0x000fea0003800000 */
.L_x_158:
        /* <DEDUP_REMOVED lines=13> */
.L_x_161:
[----:B------:R-:W-:Y:S05]  /*11820*/  BSYNC B1 ;  /* 0x0000000000017941 */ /* 0x000fea0003800000 */
.L_x_160:
        /* <DEDUP_REMOVED lines=10> */
.L_x_163:
[----:B------:R-:W-:Y:S05]  /*118d0*/  BSYNC B1 ;  /* 0x0000000000017941 */ /* 0x000fea0003800000 */
.L_x_162:
        /* <DEDUP_REMOVED lines=10> */
.L_x_165:
[----:B------:R-:W-:Y:S05]  /*11980*/  BSYNC B1 ;  /* 0x0000000000017941 */ /* 0x000fea0003800000 */
.L_x_164:
        /* <DEDUP_REMOVED lines=13> */
.L_x_167:
[----:B------:R-:W-:Y:S05]  /*11a60*/  BSYNC B1 ;  /* 0x0000000000017941 */ /* 0x000fea0003800000 */
.L_x_166:
        /* <DEDUP_REMOVED lines=13> */
.L_x_169:
[----:B------:R-:W-:Y:S05]  /*11b40*/  BSYNC B1 ;  /* 0x0000000000017941 */ /* 0x000fea0003800000 */
.L_x_168:
        /* <DEDUP_REMOVED lines=10> */
.L_x_171:
[----:B------:R-:W-:Y:S05]  /*11bf0*/  BSYNC B1 ;  /* 0x0000000000017941 */ /* 0x000fea0003800000 */
.L_x_170:
        /* <DEDUP_REMOVED lines=10> */
.L_x_173:
[----:B------:R-:W-:Y:S05]  /*11ca0*/  BSYNC B1 ;  /* 0x0000000000017941 */ /* 0x000fea0003800000 */
.L_x_172:
        /* <DEDUP_REMOVED lines=13> */
.L_x_175:
[----:B------:R-:W-:Y:S05]  /*11d80*/  BSYNC B1 ;  /* 0x0000000000017941 */ /* 0x000fea0003800000 */
.L_x_174:
        /* <DEDUP_REMOVED lines=13> */
.L_x_177:
[----:B------:R-:W-:Y:S05]  /*11e60*/  BSYNC B1 ;  /* 0x0000000000017941 */ /* 0x000fea0003800000 */
.L_x_176:
        /* <DEDUP_REMOVED lines=10> */
.L_x_179:
[----:B------:R-:W-:Y:S05]  /*11f10*/  BSYNC B1 ;  /* 0x0000000000017941 */ /* 0x000fea0003800000 */
.L_x_178:
        /* <DEDUP_REMOVED lines=10> */
.L_x_181:
[----:B------:R-:W-:Y:S05]  /*11fc0*/  BSYNC B1 ;  /* 0x0000000000017941 */ /* 0x000fea0003800000 */
.L_x_180:
        /* <DEDUP_REMOVED lines=13> */
.L_x_183:
[----:B------:R-:W-:Y:S05]  /*120a0*/  BSYNC B1 ;  /* 0x0000000000017941 */ /* 0x000fea0003800000 */
.L_x_182:
        /* <DEDUP_REMOVED lines=13> */
.L_x_185:
[----:B------:R-:W-:Y:S05]  /*12180*/  BSYNC B1 ;  /* 0x0000000000017941 */ /* 0x000fea0003800000 */
.L_x_184:
        /* <DEDUP_REMOVED lines=10> */
.L_x_187:
[----:B------:R-:W-:Y:S05]  /*12230*/  BSYNC B1 ;  /* 0x0000000000017941 */ /* 0x000fea0003800000 */
.L_x_186:
        /* <DEDUP_REMOVED lines=10> */
.L_x_189:
[----:B------:R-:W-:Y:S05]  /*122e0*/  BSYNC B1 ;  /* 0x0000000000017941 */ /* 0x000fea0003800000 */
.L_x_188:
        /* <DEDUP_REMOVED lines=13> */
.L_x_191:
[----:B------:R-:W-:Y:S05]  /*123c0*/  BSYNC B1 ;  /* 0x0000000000017941 */ /* 0x000fea0003800000 */
.L_x_190:
        /* <DEDUP_REMOVED lines=13> */
.L_x_193:
[----:B------:R-:W-:Y:S05]  /*124a0*/  BSYNC B1 ;  /* 0x0000000000017941 */ /* 0x000fea0003800000 */
.L_x_192:
        /* <DEDUP_REMOVED lines=10> */
.L_x_195:
[----:B------:R-:W-:Y:S05]  /*12550*/  BSYNC B1 ;  /* 0x0000000000017941 */ /* 0x000fea0003800000 */
.L_x_194:
        /* <DEDUP_REMOVED lines=10> */
.L_x_197:
[----:B------:R-:W-:Y:S05]  /*12600*/  BSYNC B1 ;  /* 0x0000000000017941 */ /* 0x000fea0003800000 */
.L_x_196:
        /* <DEDUP_REMOVED lines=13> */
.L_x_199:
[----:B------:R-:W-:Y:S05]  /*126e0*/  BSYNC B1 ;  /* 0x0000000000017941 */ /* 0x000fea0003800000 */
.L_x_198:
        /* <DEDUP_REMOVED lines=13> */
.L_x_201:
[----:B------:R-:W-:Y:S05]  /*127c0*/  BSYNC B1 ;  /* 0x0000000000017941 */ /* 0x000fea0003800000 */
.L_x_200:
        /* <DEDUP_REMOVED lines=10> */
.L_x_203:
[----:B------:R-:W-:Y:S05]  /*12870*/  BSYNC B1 ;  /* 0x0000000000017941 */ /* 0x000fea0003800000 */
.L_x_202:
        /* <DEDUP_REMOVED lines=10> */
.L_x_205:
[----:B------:R-:W-:Y:S05]  /*12920*/  BSYNC B1 ;  /* 0x0000000000017941 */ /* 0x000fea0003800000 */
.L_x_204:
[----:B------:R-:W3:Y:S01]  /*12930*/  LDL.LU R216, [R1+0x5dc] ;  /* 0x0005dc0001d87983 */ /* 0x000ee20000300800 */
[----:B-----5:R-:W-:Y:S01]  /*12940*/  IMAD.U32 R23, R22, 0x10000, RZ ;  /* 0x0001000016177824 */ /* 0x020fe200078e00ff */
[----:B------:R-:W-:Y:S01]  /*12950*/  ISETP.GT.AND P3, PT, R3, 0xb0, PT ;  /* 0x000000b00300780c */ /* 0x000fe20003f64270 */
[----:B------:R-:W-:Y:S02]  /*12960*/  BSSY B1, `(.L_x_206) ;  /* 0x0000008000017945 */ /* 0x000fe40003800000 */
[----:B------:R-:W-:-:S04]  /*12970*/  FMUL R23, R23, R16 ;  /* 0x0000001017177220 */ /* 0x000fc80000400000 */
[----:B---3--:R-:W-:-:S05]  /*12980*/  FFMA R23, R216, R2, R23 ;  /* 0x00000002d8177223 */ /* 0x008fca0000000017 */
[----:B------:R-:W-:-:S05]  /*12990*/  F2FP.BF16.F32.PACK_AB R23, RZ, R23 ;  /* 0x00000017ff17723e */ /* 0x000fca00000010ff */
[----:B------:R3:W-:Y:S01]  /*129a0*/  @P0 STG.E.U16 desc[UR36][R6.64+0x152], R23 ;  /* 0x0001521706000986 */ /* 0x0007e2000c101524 */
[----:B------:R-:W-:-:S13]  /*129b0*/  ISETP.GT.AND P0, PT, R0, RZ, P3 ;  /* 0x000000ff0000720c */ /* 0x000fda0001f04270 */
[----:B---3--:R-:W-:Y:S05]  /*129c0*/  @!P0 BRA `(.L_x_207) ;  /* 0x0000000000048947 */ /* 0x008fea0003800000 */
[----:B------:R3:W5:Y:S02]  /*129d0*/  LDG.E.LTC128B.U16 R22, desc[UR36][R20.64+0x160] ;  /* 0x0001602414167981 */ /* 0x000764000c1e1520 */
.L_x_207:
[----:B------:R-:W-:Y:S05]  /*129e0*/  BSYNC B1 ;  /* 0x0000000000017941 */ /* 0x000fea0003800000 */
.L_x_206:
[----:B------:R-:W2:Y:S01]  /*129f0*/  LDL.LU R216, [R1+0x5e0] ;  /* 0x0005e00001d87983 */ /* 0x000ea20000300800 */
[----:B-----5:R-:W-:Y:S01]  /*12a00*/  IMAD.U32 R23, R22, 0x10000, RZ ;  /* 0x0001000016177824 */ /* 0x020fe200078e00ff */
[----:B------:R-:W-:Y:S01]  /*12a10*/  ISETP.GT.AND P2, PT, R3, 0xb1, PT ;  /* 0x000000b10300780c */ /* 0x000fe20003f44270 */
[----:B------:R-:W-:Y:S02]  /*12a20*/  BSSY B1, `(.L_x_208) ;  /* 0x0000008000017945 */ /* 0x000fe40003800000 */
[----:B------:R-:W-:-:S04]  /*12a30*/  FMUL R23, R23, R16 ;  /* 0x0000001017177220 */ /* 0x000fc80000400000 */
[----:B--2---:R-:W-:-:S05]  /*12a40*/  FFMA R23, R216, R2, R23 ;  /* 0x00000002d8177223 */ /* 0x004fca0000000017 */
[----:B------:R-:W-:-:S05]  /*12a50*/  F2FP.BF16.F32.PACK_AB R23, RZ, R23 ;  /* 0x00000017ff17723e */ /* 0x000fca00000010ff */
[----:B------:R2:W-:Y:S01]  /*12a60*/  @P0 STG.E.U16 desc[UR36][R4.64+0x160], R23 ;  /* 0x0001601704000986 */ /* 0x0005e2000c101524 */
[----:B------:R-:W-:-:S13]  /*12a70*/  ISETP.GT.AND P0, PT, R0, RZ, P2 ;  /* 0x000000ff0000720c */ /* 0x000fda0001704270 */
[----:B--2---:R-:W-:Y:S05]  /*12a80*/  @!P0 BRA `(.L_x_209) ;  /* 0x0000000000048947 */ /* 0x004fea0003800000 */
[----:B------:R2:W5:Y:S02]  /*12a90*/  LDG.E.LTC128B.U16 R22, desc[UR36][R20.64+0x162] ;  /* 0x0001622414167981 */ /* 0x000564000c1e1520 */
.L_x_209:
[----:B------:R-:W-:Y:S05]  /*12aa0*/  BSYNC B1 ;  /* 0x0000000000017941 */ /* 0x000fea0003800000 */
.L_x_208:
        /* <DEDUP_REMOVED lines=10> */
.L_x_211:
[----:B------:R-:W-:Y:S05]  /*12b50*/  BSYNC B1 ;  /* 0x0000000000017941 */ /* 0x000fea0003800000 */
.L_x_210:
        /* <DEDUP_REMOVED lines=10> */
.L_x_213:
[----:B------:R-:W-:Y:S05]  /*12c00*/  BSYNC B1 ;  /* 0x0000000000017941 */ /* 0x000fea0003800000 */
.L_x_212:
        /* <DEDUP_REMOVED lines=11> */
.L_x_215:
[----:B------:R-:W-:Y:S05]  /*12cc0*/  BSYNC B1 ;  /* 0x0000000000017941 */ /* 0x000fea0003800000 */
.L_x_214:
[----:B------:R-:W2:Y:S01]  /*12cd0*/  LDL.LU R216, [R1+0x5f0] ;  /* 0x0005f00001d87983 */ /* 0x000ea20000300800 */
[----:B-----5:R-:W-:Y:S01]  /*12ce0*/  IMAD.U32 R23, R22, 0x10000, RZ ;  /* 0x0001000016177824 */ /* 0x020fe200078e00ff */
[----:B------:R-:W-:Y:S03]  /*12cf0*/  BSSY B1, `(.L_x_216) ;  /* 0x0000009000017945 */ /* 0x000fe60003800000 */
[----:B------:R-:W-:-:S04]  /*12d00*/  FMUL R23, R23, R16 ;  /* 0x0000001017177220 */ /* 0x000fc80000400000 */
[----:B--2---:R-:W-:-:S05]  /*12d10*/  FFMA R23, R216, R2, R23 ;  /* 0x00000002d8177223 */ /* 0x004fca0000000017 */
[----:B------:R-:W-:-:S05]  /*12d20*/  F2FP.BF16.F32.PACK_AB R23, RZ, R23 ;  /* 0x00000017ff17723e */ /* 0x000fca00000010ff */
[----:B------:R2:W-:Y:S01]  /*12d30*/  @P0 STG.E.U16 desc[UR36][R4.64+0x170], R23 ;  /* 0x0001701704000986 */ /* 0x0005e2000c101524 */
[----:B------:R-:W-:-:S04]  /*12d40*/  ISETP.GT.AND P0, PT, R3, 0xb9, PT ;  /* 0x000000b90300780c */ /* 0x000fc80003f04270 */
[----:B------:R-:W-:-:S13]  /*12d50*/  ISETP.GT.AND P4, PT, R0, RZ, P0 ;  /* 0x000000ff0000720c */ /* 0x000fda0000784270 */
[----:B--2---:R-:W-:Y:S05]  /*12d60*/  @!P4 BRA `(.L_x_217) ;  /* 0x000000000004c947 */ /* 0x004fea0003800000 */
[----:B------:R2:W5:Y:S02]  /*12d70*/  LDG.E.LTC128B.U16 R22, desc[UR36][R20.64+0x172] ;  /* 0x0001722414167981 */ /* 0x000564000c1e1520 */
.L_x_217:
[----:B------:R-:W-:Y:S05]  /*12d80*/  BSYNC B1 ;  /* 0x0000000000017941 */ /* 0x000fea0003800000 */
.L_x_216:
        /* <DEDUP_REMOVED lines=10> */
.L_x_219:
[----:B------:R-:W-:Y:S05]  /*12e30*/  BSYNC B1 ;  /* 0x0000000000017941 */ /* 0x000fea0003800000 */
.L_x_218:
        /* <DEDUP_REMOVED lines=10> */
.L_x_221:
[----:B------:R-:W-:Y:S05]  /*12ee0*/  BSYNC B1 ;  /* 0x0000000000017941 */ /* 0x000fea0003800000 */
.L_x_220:
[----:B------:R-:W3:Y:S01]  /*12ef0*/  LDL.LU R219, [R1+0x5fc] ;  /* 0x0005fc0001db7983 */ /* 0x000ee20000300800 */
[C---:B-----5:R-:W-:Y:S02]  /*12f00*/  IMAD.U32 R23, R22.reuse, 0x10000, RZ ;  /* 0x0001000016177824 */ /* 0x060fe400078e00ff */
[----:B------:R-:W-:Y:S01]  /*12f10*/  IMAD.U32 R220, RZ, RZ, UR8 ;  /* 0x00000008ffdc7e24 */ /* 0x000fe2000f8e00ff */
[----:B------:R-:W-:Y:S01]  /*12f20*/  USHF.L.U64.HI UR4, UR8, 0x8, UR9 ;  /* 0x0000000808047899 */ /* 0x000fe20008010209 */
[----:B------:R-:W-:Y:S01]  /*12f30*/  FMUL R23, R23, R16 ;  /* 0x0000001017177220 */ /* 0x000fe20000400000 */
[----:B------:R-:W-:Y:S01]  /*12f40*/  PRMT R216, R22, 0x7610, R216 ;  /* 0x0000761016d87816 */ /* 0x000fe200000000d8 */
[----:B------:R-:W4:Y:S02]  /*12f50*/  LDL.LU R217, [R1+0x300] ;  /* 0x0003000001d97983 */ /* 0x000f240000300800 */
[----:B---3--:R-:W-:-:S05]  /*12f60*/  FFMA R23, R219, R2, R23 ;  /* 0x00000002db177223 */ /* 0x008fca0000000017 */
[----:B------:R-:W-:-:S05]  /*12f70*/  F2FP.BF16.F32.PACK_AB R23, RZ, R23 ;  /* 0x00000017ff17723e */ /* 0x000fca00000010ff */
[----:B------:R3:W-:Y:S01]  /*12f80*/  @P4 STG.E.U16 desc[UR36][R6.64+0x172], R23 ;  /* 0x0001721706004986 */ /* 0x0007e2000c101524 */
[----:B------:R-:W-:-:S04]  /*12f90*/  LEA R220, P4, R220, R4, 0x8 ;  /* 0x00000004dcdc7211 */ /* 0x000fc800078840ff */
[----:B------:R-:W-:Y:S02]  /*12fa0*/  IADD3.X R221, R5, UR4, RZ, P4, !PT ;  /* 0x0000000405dd7c10 */ /* 0x000fe4000a7fe4ff */
[----:B------:R-:W-:-:S13]  /*12fb0*/  ISETP.GT.AND P4, PT, R0, 0x80, P5 ;  /* 0x000000800000780c */ /* 0x000fda0002f84270 */
[----:B------:R-:W2:Y:S01]  /*12fc0*/  @P4 LDG.E.LTC128B.U16 R216, desc[UR36][R228.64] ;  /* 0x00000024e4d84981 */ /* 0x000ea2000c1e1520 */
[----:B------:R-:W-:Y:S01]  /*12fd0*/  BSSY B1, `(.L_x_222) ;  /* 0x000000a000017945 */ /* 0x000fe20003800000 */
[----:B--2---:R-:W-:-:S04]  /*12fe0*/  IMAD.U32 R22, R216, 0x10000, RZ ;  /* 0x00010000d8167824 */ /* 0x004fc800078e00ff */
[----:B------:R-:W-:-:S04]  /*12ff0*/  FMUL R22, R22, R16 ;  /* 0x0000001016167220 */ /* 0x000fc80000400000 */
[----:B----4-:R-:W-:-:S05]  /*13000*/  FFMA R22, R217, R2, R22 ;  /* 0x00000002d9167223 */ /* 0x010fca0000000016 */
[----:B------:R-:W-:-:S05]  /*13010*/  F2FP.BF16.F32.PACK_AB R22, RZ, R22 ;  /* 0x00000016ff16723e */ /* 0x000fca00000010ff */
[----:B------:R3:W-:Y:S01]  /*13020*/  @P4 STG.E.U16 desc[UR36][R220.64], R22 ;  /* 0x00000016dc004986 */ /* 0x0007e2000c101524 */
[----:B------:R-:W-:-:S04]  /*13030*/  LOP3.LUT P4, RZ, R17, 0x2, RZ, 0xc0, !PT ;  /* 0x0000000211ff7812 */ /* 0x000fc8000788c0ff */
[----:B------:R-:W-:-:S13]  /*13040*/  ISETP.GT.AND P4, PT, R0, 0x80, P4 ;  /* 0x000000800000780c */ /* 0x000fda0002784270 */
[----:B---3--:R-:W-:Y:S05]  /*13050*/  @!P4 BRA `(.L_x_223) ;  /* 0x000000000004c947 */ /* 0x008fea0003800000 */
[----:B------:R2:W5:Y:S02]  /*13060*/  LDG.E.LTC128B.U16 R216, desc[UR36][R14.64+0x2] ;  /* 0x000002240ed87981 */ /* 0x000564000c1e1520 */
.L_x_223:
[----:B------:R-:W-:Y:S05]  /*13070*/  BSYNC B1 ;  /* 0x0000000000017941 */ /* 0x000fea0003800000 */
.L_x_222:
[----:B------:R-:W3:Y:S01]  /*13080*/  LDL.LU R23, [R1+0x304] ;  /* 0x0003040001177983 */ /* 0x000ee20000300800 */
[----:B-----5:R-:W-:Y:S01]  /*13090*/  IMAD.U32 R22, R216, 0x10000, RZ ;  /* 0x00010000d8167824 */ /* 0x020fe200078e00ff */
[----:B------:R-:W-:Y:S01]  /*130a0*/  BSSY B1, `(.L_x_224) ;  /* 0x0000012000017945 */ /* 0x000fe20003800000 */
[----:B------:R-:W-:Y:S02]  /*130b0*/  IMAD.U32 R228, RZ, RZ, UR8 ;  /* 0x00000008ffe47e24 */ /* 0x000fe4000f8e00ff */
[----:B------:R-:W-:Y:S01]  /*130c0*/  FMUL R22, R22, R16 ;  /* 0x0000001016167220 */ /* 0x000fe20000400000 */
[----:B------:R-:W-:Y:S02]  /*130d0*/  IMAD.U32 R227, RZ, RZ, UR9 ;  /* 0x00000009ffe37e24 */ /* 0x000fe4000f8e00ff */
[----:B------:R-:W-:Y:S02]  /*130e0*/  IMAD.U32 R226, RZ, RZ, UR8 ;  /* 0x00000008ffe27e24 */ /* 0x000fe4000f8e00ff */
[----:B------:R-:W-:-:S03]  /*130f0*/  IMAD.SHL.U32 R228, R228, 0x10, RZ ;  /* 0x00000010e4e47824 */ /* 0x000fc600078e00ff */
[----:B------:R-:W-:Y:S01]  /*13100*/  SHF.L.U64.HI R226, R226, 0x4, R227 ;  /* 0x00000004e2e27819 */ /* 0x000fe200000102e3 */
[----:B---3--:R-:W-:Y:S01]  /*13110*/  FFMA R22, R23, R2, R22 ;  /* 0x0000000217167223 */ /* 0x008fe20000000016 */
[----:B------:R-:W-:-:S04]  /*13120*/  @P4 IMAD.MOV.U32 R23, RZ, RZ, R221 ;  /* 0x000000ffff174224 */ /* 0x000fc800078e00dd */
[----:B------:R-:W-:-:S04]  /*13130*/  F2FP.BF16.F32.PACK_AB R22, RZ, R22 ;  /* 0x00000016ff16723e */ /* 0x000fc800000010ff */
[----:B------:R-:W-:Y:S01]  /*13140*/  PRMT R217, R22, 0x7610, R217 ;  /* 0x0000761016d97816 */ /* 0x000fe200000000d9 */
[----:B------:R-:W-:-:S05]  /*13150*/  @P4 IMAD.MOV.U32 R22, RZ, RZ, R220 ;  /* 0x000000ffff164224 */ /* 0x000fca00078e00dc */
[----:B------:R3:W-:Y:S02]  /*13160*/  @P4 STG.E.U16 desc[UR36][R22.64+0x2], R217 ;  /* 0x000002d916004986 */ /* 0x0007e4000c101524 */
[----:B---3--:R-:W-:-:S05]  /*13170*/  IADD3 R22, P4, R220, R228, RZ ;  /* 0x000000e4dc167210 */ /* 0x008fca0007f9e0ff */
[----:B------:R-:W-:Y:S01]  /*13180*/  IMAD.X R23, R221, 0x1, R226, P4 ;  /* 0x00000001dd177824 */ /* 0x000fe200020e06e2 */
[----:B------:R-:W-:-:S13]  /*13190*/  ISETP.GT.AND P4, PT, R0, 0x88, P5 ;  /* 0x000000880000780c */ /* 0x000fda0002f84270 */
[----:B------:R-:W-:Y:S05]  /*131a0*/  @!P4 BRA `(.L_x_225) ;  /* 0x000000000004c947 */ /* 0x000fea0003800000 */
[----:B------:R3:W5:Y:S02]  /*131b0*/  LDG.E.LTC128B.U16 R216, desc[UR36][R222.64] ;  /* 0x00000024ded87981 */ /* 0x000764000c1e1520 */
.L_x_225:
[----:B------:R-:W-:Y:S05]  /*131c0*/  BSYNC B1 ;  /* 0x0000000000017941 */ /* 0x000fea0003800000 */
.L_x_224:
[----:B------:R-:W4:Y:S01]  /*131d0*/  LDL.LU R219, [R1+0x308] ;  /* 0x0003080001db7983 */ /* 0x000f220000300800 */
[----:B-----5:R-:W-:Y:S01]  /*131e0*/  IMAD.U32 R217, R216, 0x10000, RZ ;  /* 0x00010000d8d97824 */ /* 0x020fe200078e00ff */
[----:B------:R-:W-:Y:S03]  /*131f0*/  BSSY B1, `(.L_x_226) ;  /* 0x0000009000017945 */ /* 0x000fe60003800000 */
[----:B------:R-:W-:-:S04]  /*13200*/  FMUL R217, R217, R16 ;  /* 0x00000010d9d97220 */ /* 0x000fc80000400000 */
[----:B----4-:R-:W-:-:S05]  /*13210*/  FFMA R217, R219, R2, R217 ;  /* 0x00000002dbd97223 */ /* 0x010fca00000000d9 */
[----:B------:R-:W-:-:S05]  /*13220*/  F2FP.BF16.F32.PACK_AB R217, RZ, R217 ;  /* 0x000000d9ffd9723e */ /* 0x000fca00000010ff */
[----:B------:R4:W-:Y:S01]  /*13230*/  @P4 STG.E.U16 desc[UR36][R22.64], R217 ;  /* 0x000000d916004986 */ /* 0x0009e2000c101524 */
[----:B------:R-:W-:-:S04]  /*13240*/  LOP3.LUT P4, RZ, R17, 0x2, RZ, 0xc0, !PT ;  /* 0x0000000211ff7812 */ /* 0x000fc8000788c0ff */
[----:B------:R-:W-:-:S13]  /*13250*/  ISETP.GT.AND P4, PT, R0, 0x88, P4 ;  /* 0x000000880000780c */ /* 0x000fda0002784270 */
[----:B----4-:R-:W-:Y:S05]  /*13260*/  @!P4 BRA `(.L_x_227) ;  /* 0x000000000004c947 */ /* 0x010fea0003800000 */
[----:B------:R4:W5:Y:S02]  /*13270*/  LDG.E.LTC128B.U16 R216, desc[UR36][R12.64+0x2] ;  /* 0x000002240cd87981 */ /* 0x000964000c1e1520 */
.L_x_227:
[----:B------:R-:W-:Y:S05]  /*13280*/  BSYNC B1 ;  /* 0x0000000000017941 */ /* 0x000fea0003800000 */
.L_x_226:
[----:B------:R-:W2:Y:S01]  /*13290*/  LDL.LU R219, [R1+0x30c] ;  /* 0x00030c0001db7983 */ /* 0x000ea20000300800 */
[----:B-----5:R-:W-:Y:S01]  /*132a0*/  IMAD.U32 R217, R216, 0x10000, RZ ;  /* 0x00010000d8d97824 */ /* 0x020fe200078e00ff */
[----:B------:R-:W-:Y:S03]  /*132b0*/  BSSY B1, `(.L_x_228) ;  /* 0x0000009000017945 */ /* 0x000fe60003800000 */
[----:B------:R-:W-:-:S04]  /*132c0*/  FMUL R217, R217, R16 ;  /* 0x00000010d9d97220 */ /* 0x000fc80000400000 */
[----:B--2---:R-:W-:-:S05]  /*132d0*/  FFMA R217, R219, R2, R217 ;  /* 0x00000002dbd97223 */ /* 0x004fca00000000d9 */
[----:B------:R-:W-:-:S05]  /*132e0*/  F2FP.BF16.F32.PACK_AB R217, RZ, R217 ;  /* 0x000000d9ffd9723e */ /* 0x000fca00000010ff */
[----:B------:R2:W-:Y:S01]  /*132f0*/  @P4 STG.E.U16 desc[UR36][R22.64+0x2], R217 ;  /* 0x000002d916004986 */ /* 0x0005e2000c101524 */
[----:B------:R-:W-:-:S04]  /*13300*/  LOP3.LUT P4, RZ, R17, 0x4, RZ, 0xc0, !PT ;  /* 0x0000000411ff7812 */ /* 0x000fc8000788c0ff */
[----:B------:R-:W-:-:S13]  /*13310*/  ISETP.GT.AND P4, PT, R0, 0x80, P4 ;  /* 0x000000800000780c */ /* 0x000fda0002784270 */
[----:B--2---:R-:W-:Y:S05]  /*13320*/  @!P4 BRA `(.L_x_229) ;  /* 0x000000000004c947 */ /* 0x004fea0003800000 */
[----:B------:R2:W5:Y:S02]  /*13330*/  LDG.E.LTC128B.U16 R216, desc[UR36][R14.64+0x10] ;  /* 0x000010240ed87981 */ /* 0x000564000c1e1520 */
.L_x_229:
[----:B------:R-:W-:Y:S05]  /*13340*/  BSYNC B1 ;  /* 0x0000000000017941 */ /* 0x000fea0003800000 */
.L_x_228:
[----:B------:R-:W3:Y:S01]  /*13350*/  LDL.LU R219, [R1+0x310] ;  /* 0x0003100001db7983 */ /* 0x000ee20000300800 */
[----:B-----5:R-:W-:Y:S01]  /*13360*/  IMAD.U32 R217, R216, 0x10000, RZ ;  /* 0x00010000d8d97824 */ /* 0x020fe200078e00ff */
[----:B------:R-:W-:Y:S03]  /*13370*/  BSSY B1, `(.L_x_230) ;  /* 0x0000009000017945 */ /* 0x000fe60003800000 */
[----:B------:R-:W-:-:S04]  /*13380*/  FMUL R217, R217, R16 ;  /* 0x00000010d9d97220 */ /* 0x000fc80000400000 */
[----:B---3--:R-:W-:-:S05]  /*13390*/  FFMA R217, R219, R2, R217 ;  /* 0x00000002dbd97223 */ /* 0x008fca00000000d9 */
[----:B------:R-:W-:-:S05]  /*133a0*/  F2FP.BF16.F32.PACK_AB R217, RZ, R217 ;  /* 0x000000d9ffd9723e */ /* 0x000fca00000010ff */
[----:B------:R3:W-:Y:S01]  /*133b0*/  @P4 STG.E.U16 desc[UR36][R220.64+0x10], R217 ;  /* 0x000010d9dc004986 */ /* 0x0007e2000c101524 */
[----:B------:R-:W-:-:S04]  /*133c0*/  LOP3.LUT P4, RZ, R17, 0x8, RZ, 0xc0, !PT ;  /* 0x0000000811ff7812 */ /* 0x000fc8000788c0ff */
[----:B------:R-:W-:-:S13]  /*133d0*/  ISETP.GT.AND P4, PT, R0, 0x80, P4 ;  /* 0x000000800000780c */ /* 0x000fda0002784270 */
[----:B---3--:R-:W-:Y:S05]  /*133e0*/  @!P4 BRA `(.L_x_231) ;  /* 0x000000000004c947 */ /* 0x008fea0003800000 */
[----:B------:R3:W5:Y:S02]  /*133f0*/  LDG.E.LTC128B.U16 R216, desc[UR36][R14.64+0x12] ;  /* 0x000012240ed87981 */ /* 0x000764000c1e1520 */
.L_x_231:
[----:B------:R-:W-:Y:S05]  /*13400*/  BSYNC B1 ;  /* 0x0000000000017941 */ /* 0x000fea0003800000 */
.L_x_230:
        /* <DEDUP_REMOVED lines=11> */
.L_x_233:
[----:B------:R-:W-:Y:S05]  /*134c0*/  BSYNC B1 ;  /* 0x0000000000017941 */ /* 0x000fea0003800000 */
.L_x_232:
        /* <DEDUP_REMOVED lines=11> */
.L_x_235:
[----:B------:R-:W-:Y:S05]  /*13580*/  BSYNC B1 ;  /* 0x0000000000017941 */ /* 0x000fea0003800000 */
.L_x_234:
        /* <DEDUP_REMOVED lines=11> */
.L_x_237:
[----:B------:R-:W-:Y:S05]  /*13640*/  BSYNC B1 ;  /* 0x0000000000017941 */ /* 0x000fea0003800000 */
.L_x_236:
        /* <DEDUP_REMOVED lines=11> */
.L_x_239:
[----:B------:R-:W-:Y:S05]  /*13700*/  BSYNC B1 ;  /* 0x0000000000017941 */ /* 0x000fea0003800000 */
.L_x_238:
        /* <DEDUP_REMOVED lines=11> */
.L_x_241:
[----:B------:R-:W-:Y:S05]  /*137c0*/  BSYNC B1 ;  /* 0x0000000000017941 */ /* 0x000fea0003800000 */
.L_x_240:
        /* <DEDUP_REMOVED lines=11> */
.L_x_243:
[----:B------:R-:W-:Y:S05]  /*13880*/  BSYNC B1 ;  /* 0x0000000000017941 */ /* 0x000fea0003800000 */
.L_x_242:
        /* <DEDUP_REMOVED lines=11> */
.L_x_245:
[----:B------:R-:W-:Y:S05]  /*13940*/  BSYNC B1 ;  /* 0x0000000000017941 */ /* 0x000fea0003800000 */
.L_x_244:
        /* <DEDUP_REMOVED lines=11> */
.L_x_247:
[----:B------:R-:W-:Y:S05]  /*13a00*/  BSYNC B1 ;  /* 0x0000000000017941 */ /* 0x000fea0003800000 */
.L_x_246:
        /* <DEDUP_REMOVED lines=11> */
.L_x_249:
[----:B------:R-:W-:Y:S05]  /*13ac0*/  BSYNC B1 ;  /* 0x0000000000017941 */ /* 0x000fea0003800000 */
.L_x_248:
        /* <DEDUP_REMOVED lines=11> */
.L_x_251:
[----:B------:R-:W-:Y:S05]  /*13b80*/  BSYNC B1 ;  /* 0x0000000000017941 */ /* 0x000fea0003800000 */
.L_x_250:
        /* <DEDUP_REMOVED lines=11> */
.L_x_253:
[----:B------:R-:W-:Y:S05]  /*13c40*/  BSYNC B1 ;  /* 0x0000000000017941 */ /* 0x000fea0003800000 */
.L_x_252:
        /* <DEDUP_REMOVED lines=11> */
.L_x_255:
[----:B------:R-:W-:Y:S05]  /*13d00*/  BSYNC B1 ;  /* 0x0000000000017941 */ /* 0x000fea0003800000 */
.L_x_254:
        /* <DEDUP_REMOVED lines=11> */
.L_x_257:
[----:B------:R-:W-:Y:S05]  /*13dc0*/  BSYNC B1 ;  /* 0x0000000000017941 */ /* 0x000fea0003800000 */
.L_x_256:
        /* <DEDUP_REMOVED lines=11> */
.L_x_259:
[----:B------:R-:W-:Y:S05]  /*13e80*/  BSYNC B1 ;  /* 0x0000000000017941 */ /* 0x000fea0003800000 */
.L_x_258:
        /* <DEDUP_REMOVED lines=11> */
.L_x_261:
[----:B------:R-:W-:Y:S05]  /*13f40*/  BSYNC B1 ;  /* 0x0000000000017941 */ /* 0x000fea0003800000 */
.L_x_260:
        /* <DEDUP_REMOVED lines=11> */
.L_x_263:
[----:B------:R-:W-:Y:S05]  /*14000*/  BSYNC B1 ;  /* 0x0000000000017941 */ /* 0x000fea0003800000 */
.L_x_262:
        /* <DEDUP_REMOVED lines=11> */
.L_x_265:
[----:B------:R-:W-:Y:S05]  /*140c0*/  BSYNC B1 ;  /* 0x0000000000017941 */ /* 0x000fea0003800000 */
.L_x_264:
        /* <DEDUP_REMOVED lines=11> */
.L_x_267:
[----:B------:R-:W-:Y:S05]  /*14180*/  BSYNC B1 ;  /* 0x0000000000017941 */ /* 0x000fea0003800000 */
.L_x_266:
        /* <DEDUP_REMOVED lines=11> */
.L_x_269:
[----:B------:R-:W-:Y:S05]  /*14240*/  BSYNC B1 ;  /* 0x0000000000017941 */ /* 0x000fea0003800000 */
.L_x_268:
        /* <DEDUP_REMOVED lines=11> */
.L_x_271:
[----:B------:R-:W-:Y:S05]  /*14300*/  BSYNC B1 ;  /* 0x0000000000017941 */ /* 0x000fea0003800000 */
.L_x_270:
        /* <DEDUP_REMOVED lines=11> */
.L_x_273:
[----:B------:R-:W-:Y:S05]  /*143c0*/  BSYNC B1 ;  /* 0x0000000000017941 */ /* 0x000fea0003800000 */
.L_x_272:
        /* <DEDUP_REMOVED lines=11> */
.L_x_275:
[----:B------:R-:W-:Y:S05]  /*14480*/  BSYNC B1 ;  /* 0x0000000000017941 */ /* 0x000fea0003800000 */
.L_x_274:
        /* <DEDUP_REMOVED lines=11> */
.L_x_277:
[----:B------:R-:W-:Y:S05]  /*14540*/  BSYNC B1 ;  /* 0x0000000000017941 */ /* 0x000fea0003800000 */
.L_x_276:
        /* <DEDUP_REMOVED lines=11> */
.L_x_279:
[----:B------:R-:W-:Y:S05]  /*14600*/  BSYNC B1 ;  /* 0x0000000000017941 */ /* 0x000fea0003800000 */
.L_x_278:
        /* <DEDUP_REMOVED lines=11> */
.L_x_281:
[----:B------:R-:W-:Y:S05]  /*146c0*/  BSYNC B1 ;  /* 0x0000000000017941 */ /* 0x000fea0003800000 */
.L_x_280:
        /* <DEDUP_REMOVED lines=11> */
.L_x_283:
[----:B------:R-:W-:Y:S05]  /*14780*/  BSYNC B1 ;  /* 0x0000000000017941 */ /* 0x000fea0003800000 */
.L_x_282:
        /* <DEDUP_REMOVED lines=11> */
.L_x_285:
[----:B------:R-:W-:Y:S05]  /*14840*/  BSYNC B1 ;  /* 0x0000000000017941 */ /* 0x000fea0003800000 */
.L_x_284:
        /* <DEDUP_REMOVED lines=11> */
.L_x_287:
[----:B------:R-:W-:Y:S05]  /*14900*/  BSYNC B1 ;  /* 0x0000000000017941 */ /* 0x000fea0003800000 */
.L_x_286:
        /* <DEDUP_REMOVED lines=11> */
.L_x_289:
[----:B------:R-:W-:Y:S05]  /*149c0*/  BSYNC B1 ;  /* 0x0000000000017941 */ /* 0x000fea0003800000 */
.L_x_288:
        /* <DEDUP_REMOVED lines=11> */
.L_x_291:
[----:B------:R-:W-:Y:S05]  /*14a80*/  BSYNC B1 ;  /* 0x0000000000017941 */ /* 0x000fea0003800000 */
.L_x_290:
        /* <DEDUP_REMOVED lines=11> */
.L_x_293:
[----:B------:R-:W-:Y:S05]  /*14b40*/  BSYNC B1 ;  /* 0x0000000000017941 */ /* 0x000fea0003800000 */
.L_x_292:
        /* <DEDUP_REMOVED lines=11> */
.L_x_295:
[----:B------:R-:W-:Y:S05]  /*14c00*/  BSYNC B1 ;  /* 0x0000000000017941 */ /* 0x000fea0003800000 */
.L_x_294:
        /* <DEDUP_REMOVED lines=11> */
.L_x_297:
[----:B------:R-:W-:Y:S05]  /*14cc0*/  BSYNC B1 ;  /* 0x0000000000017941 */ /* 0x000fea0003800000 */
.L_x_296:
        /* <DEDUP_REMOVED lines=11> */
.L_x_299:
[----:B------:R-:W-:Y:S05]  /*14d80*/  BSYNC B1 ;  /* 0x0000000000017941 */ /* 0x000fea0003800000 */
.L_x_298:
        /* <DEDUP_REMOVED lines=11> */
.L_x_301:
[----:B------:R-:W-:Y:S05]  /*14e40*/  BSYNC B1 ;  /* 0x0000000000017941 */ /* 0x000fea0003800000 */
.L_x_300:
        /* <DEDUP_REMOVED lines=11> */
.L_x_303:
[----:B------:R-:W-:Y:S05]  /*14f00*/  BSYNC B1 ;  /* 0x0000000000017941 */ /* 0x000fea0003800000 */
.L_x_302:
        /* <DEDUP_REMOVED lines=11> */
.L_x_305:
[----:B------:R-:W-:Y:S05]  /*14fc0*/  BSYNC B1 ;  /* 0x0000000000017941 */ /* 0x000fea0003800000 */
.L_x_304:
        /* <DEDUP_REMOVED lines=11> */
.L_x_307:
[----:B------:R-:W-:Y:S05]  /*15080*/  BSYNC B1 ;  /* 0x0000000000017941 */ /* 0x000fea0003800000 */
.L_x_306:
        /* <DEDUP_REMOVED lines=11> */
.L_x_309:
[----:B------:R-:W-:Y:S05]  /*15140*/  BSYNC B1 ;  /* 0x0000000000017941 */ /* 0x000fea0003800000 */
.L_x_308:
        /* <DEDUP_REMOVED lines=11> */
.L_x_311:
[----:B------:R-:W-:Y:S05]  /*15200*/  BSYNC B1 ;  /* 0x0000000000017941 */ /* 0x000fea0003800000 */
.L_x_310:
        /* <DEDUP_REMOVED lines=11> */
.L_x_313:
[----:B------:R-:W-:Y:S05]  /*152c0*/  BSYNC B1 ;  /* 0x0000000000017941 */ /* 0x000fea0003800000 */
.L_x_312:
        /* <DEDUP_REMOVED lines=11> */
.L_x_315:
[----:B------:R-:W-:Y:S05]  /*15380*/  BSYNC B1 ;  /* 0x0000000000017941 */ /* 0x000fea0003800000 */
.L_x_314:
        /* <DEDUP_REMOVED lines=11> */
.L_x_317:
[----:B------:R-:W-:Y:S05]  /*15440*/  BSYNC B1 ;  /* 0x0000000000017941 */ /* 0x000fea0003800000 */
.L_x_316:
        /* <DEDUP_REMOVED lines=11> */
.L_x_319:
[----:B------:R-:W-:Y:S05]  /*15500*/  BSYNC B1 ;  /* 0x0000000000017941 */ /* 0x000fea0003800000 */
.L_x_318:
        /* <DEDUP_REMOVED lines=11> */
.L_x_321:
[----:B------:R-:W-:Y:S05]  /*155c0*/  BSYNC B1 ;  /* 0x0000000000017941 */ /* 0x000fea0003800000 */
.L_x_320:
        /* <DEDUP_REMOVED lines=11> */
.L_x_323:
[----:B------:R-:W-:Y:S05]  /*15680*/  BSYNC B1 ;  /* 0x0000000000017941 */ /* 0x000fea0003800000 */
.L_x_322:
        /* <DEDUP_REMOVED lines=11> */
.L_x_325:
[----:B------:R-:W-:Y:S05]  /*15740*/  BSYNC B1 ;  /* 0x0000000000017941 */ /* 0x000fea0003800000 */
.L_x_324:
        /* <DEDUP_REMOVED lines=11> */
.L_x_327:
[----:B------:R-:W-:Y:S05]  /*15800*/  BSYNC B1 ;  /* 0x0000000000017941 */ /* 0x000fea0003800000 */
.L_x_326:
        /* <DEDUP_REMOVED lines=11> */
.L_x_329:
[----:B------:R-:W-:Y:S05]  /*158c0*/  BSYNC B1 ;  /* 0x0000000000017941 */ /* 0x000fea0003800000 */
.L_x_328:
        /* <DEDUP_REMOVED lines=11> */
.L_x_331:
[----:B------:R-:W-:Y:S05]  /*15980*/  BSYNC B1 ;  /* 0x0000000000017941 */ /* 0x000fea0003800000 */
.L_x_330:
        /* <DEDUP_REMOVED lines=11> */
.L_x_333:
[----:B------:R-:W-:Y:S05]  /*15a40*/  BSYNC B1 ;  /* 0x0000000000017941 */ /* 0x000fea0003800000 */
.L_x_332:
        /* <DEDUP_REMOVED lines=11> */
.L_x_335:
[----:B------:R-:W-:Y:S05]  /*15b00*/  BSYNC B1 ;  /* 0x0000000000017941 */ /* 0x000fea0003800000 */
.L_x_334:
        /* <DEDUP_REMOVED lines=11> */
.L_x_337:
[----:B------:R-:W-:Y:S05]  /*15bc0*/  BSYNC B1 ;  /* 0x0000000000017941 */ /* 0x000fea0003800000 */
.L_x_336:
        /* <DEDUP_REMOVED lines=11> */
.L_x_339:
[----:B------:R-:W-:Y:S05]  /*15c80*/  BSYNC B1 ;  /* 0x0000000000017941 */ /* 0x000fea0003800000 */
.L_x_338:
        /* <DEDUP_REMOVED lines=11> */
.L_x_341:
[----:B------:R-:W-:Y:S05]  /*15d40*/  BSYNC B1 ;  /* 0x0000000000017941 */ /* 0x000fea0003800000 */
.L_x_340:
        /* <DEDUP_REMOVED lines=11> */
.L_x_343:
[----:B------:R-:W-:Y:S05]  /*15e00*/  BSYNC B1 ;  /* 0x0000000000017941 */ /* 0x000fea0003800000 */
.L_x_342:
        /* <DEDUP_REMOVED lines=11> */
.L_x_345:
[----:B------:R-:W-:Y:S05]  /*15ec0*/  BSYNC B1 ;  /* 0x0000000000017941 */ /* 0x000fea0003800000 */
.L_x_344:
        /* <DEDUP_REMOVED lines=11> */
.L_x_347:
[----:B------:R-:W-:Y:S05]  /*15f80*/  BSYNC B1 ;  /* 0x0000000000017941 */ /* 0x000fea0003800000 */
.L_x_346:
        /* <DEDUP_REMOVED lines=11> */
.L_x_349:
[----:B------:R-:W-:Y:S05]  /*16040*/  BSYNC B1 ;  /* 0x0000000000017941 */ /* 0x000fea0003800000 */
.L_x_348:
        /* <DEDUP_REMOVED lines=11> */
.L_x_351:
[----:B------:R-:W-:Y:S05]  /*16100*/  BSYNC B1 ;  /* 0x0000000000017941 */ /* 0x000fea0003800000 */
.L_x_350:
        /* <DEDUP_REMOVED lines=11> */
.L_x_353:
[----:B------:R-:W-:Y:S05]  /*161c0*/  BSYNC B1 ;  /* 0x0000000000017941 */ /* 0x000fea0003800000 */
.L_x_352:
        /* <DEDUP_REMOVED lines=11> */
.L_x_355:
[----:B------:R-:W-:Y:S05]  /*16280*/  BSYNC B1 ;  /* 0x0000000000017941 */ /* 0x000fea0003800000 */
.L_x_354:
        /* <DEDUP_REMOVED lines=11> */
.L_x_357:
[----:B------:R-:W-:Y:S05]  /*16340*/  BSYNC B1 ;  /* 0x0000000000017941 */ /* 0x000fea0003800000 */
.L_x_356:
        /* <DEDUP_REMOVED lines=11> */
.L_x_359:
[----:B------:R-:W-:Y:S05]  /*16400*/  BSYNC B1 ;  /* 0x0000000000017941 */ /* 0x000fea0003800000 */
.L_x_358:
        /* <DEDUP_REMOVED lines=11> */
.L_x_361:
[----:B------:R-:W-:Y:S05]  /*164c0*/  BSYNC B1 ;  /* 0x0000000000017941 */ /* 0x000fea0003800000 */
.L_x_360:
        /* <DEDUP_REMOVED lines=11> */
.L_x_363:
[----:B------:R-:W-:Y:S05]  /*16580*/  BSYNC B1 ;  /* 0x0000000000017941 */ /* 0x000fea0003800000 */
.L_x_362:
        /* <DEDUP_REMOVED lines=11> */
.L_x_365:
[----:B------:R-:W-:Y:S05]  /*16640*/  BSYNC B1 ;  /* 0x0000000000017941 */ /* 0x000fea0003800000 */
.L_x_364:
        /* <DEDUP_REMOVED lines=11> */
.L_x_367:
[----:B------:R-:W-:Y:S05]  /*16700*/  BSYNC B1 ;  /* 0x0000000000017941 */ /* 0x000fea0003800000 */
.L_x_366:
        /* <DEDUP_REMOVED lines=11> */
.L_x_369:
[----:B------:R-:W-:Y:S05]  /*167c0*/  BSYNC B1 ;  /* 0x0000000000017941 */ /* 0x000fea0003800000 */
.L_x_368:
        /* <DEDUP_REMOVED lines=11> */
.L_x_371:
[----:B------:R-:W-:Y:S05]  /*16880*/  BSYNC B1 ;  /* 0x0000000000017941 */ /* 0x000fea0003800000 */
.L_x_370:
        /* <DEDUP_REMOVED lines=11> */
.L_x_373:
[----:B------:R-:W-:Y:S05]  /*16940*/  BSYNC B1 ;  /* 0x0000000000017941 */ /* 0x000fea0003800000 */
.L_x_372:
        /* <DEDUP_REMOVED lines=11> */
.L_x_375:
[----:B------:R-:W-:Y:S05]  /*16a00*/  BSYNC B1 ;  /* 0x0000000000017941 */ /* 0x000fea0003800000 */
.L_x_374:
        /* <DEDUP_REMOVED lines=11> */
.L_x_377:
[----:B------:R-:W-:Y:S05]  /*16ac0*/  BSYNC B1 ;  /* 0x0000000000017941 */ /* 0x000fea0003800000 */
.L_x_376:
        /* <DEDUP_REMOVED lines=11> */
.L_x_379:
[----:B------:R-:W-:Y:S05]  /*16b80*/  BSYNC B1 ;  /* 0x0000000000017941 */ /* 0x000fea0003800000 */
.L_x_378:
        /* <DEDUP_REMOVED lines=11> */
.L_x_381:
[----:B------:R-:W-:Y:S05]  /*16c40*/  BSYNC B1 ;  /* 0x0000000000017941 */ /* 0x000fea0003800000 */
.L_x_380:
        /* <DEDUP_REMOVED lines=11> */
.L_x_383:
[----:B------:R-:W-:Y:S05]  /*16d00*/  BSYNC B1 ;  /* 0x0000000000017941 */ /* 0x000fea0003800000 */
.L_x_382:
        /* <DEDUP_REMOVED lines=11> */
.L_x_385:
[----:B------:R-:W-:Y:S05]  /*16dc0*/  BSYNC B1 ;  /* 0x0000000000017941 */ /* 0x000fea0003800000 */
.L_x_384:
        /* <DEDUP_REMOVED lines=11> */
.L_x_387:
[----:B------:R-:W-:Y:S05]  /*16e80*/  BSYNC B1 ;  /* 0x0000000000017941 */ /* 0x000fea0003800000 */
.L_x_386:
        /* <DEDUP_REMOVED lines=11> */
.L_x_389:
[----:B------:R-:W-:Y:S05]  /*16f40*/  BSYNC B1 ;  /* 0x0000000000017941 */ /* 0x000fea0003800000 */
.L_x_388:
        /* <DEDUP_REMOVED lines=10> */
.L_x_391:
[----:B------:R-:W-:Y:S05]  /*16ff0*/  BSYNC B1 ;  /* 0x0000000000017941 */ /* 0x000fea0003800000 */
.L_x_390:
        /* <DEDUP_REMOVED lines=11> */
.L_x_393:
[----:B------:R-:W-:Y:S05]  /*170b0*/  BSYNC B1 ;  /* 0x0000000000017941 */ /* 0x000fea0003800000 */
.L_x_392:
        /* <DEDUP_REMOVED lines=10> */
.L_x_395:
[----:B------:R-:W-:Y:S05]  /*17160*/  BSYNC B1 ;  /* 0x0000000000017941 */ /* 0x000fea0003800000 */
.L_x_394:
        /* <DEDUP_REMOVED lines=10> */
.L_x_397:
[----:B------:R-:W-:Y:S05]  /*17210*/  BSYNC B1 ;  /* 0x0000000000017941 */ /* 0x000fea0003800000 */
.L_x_396:
        /* <DEDUP_REMOVED lines=10> */
.L_x_399:
[----:B------:R-:W-:Y:S05]  /*172c0*/  BSYNC B1 ;  /* 0x0000000000017941 */ /* 0x000fea0003800000 */
.L_x_398:
        /* <DEDUP_REMOVED lines=10> */
.L_x_401:
[----:B------:R-:W-:Y:S05]  /*17370*/  BSYNC B1 ;  /* 0x0000000000017941 */ /* 0x000fea0003800000 */
.L_x_400:
        /* <DEDUP_REMOVED lines=10> */
.L_x_403:
[----:B------:R-:W-:Y:S05]  /*17420*/  BSYNC B1 ;  /* 0x0000000000017941 */ /* 0x000fea0003800000 */
.L_x_402:
        /* <DEDUP_REMOVED lines=10> */
.L_x_405:
[----:B------:R-:W-:Y:S05]  /*174d0*/  BSYNC B1 ;  /* 0x0000000000017941 */ /* 0x000fea0003800000 */
.L_x_404:
        /* <DEDUP_REMOVED lines=10> */
.L_x_407:
[----:B------:R-:W-:Y:S05]  /*17580*/  BSYNC B1 ;  /* 0x0000000000017941 */ /* 0x000fea0003800000 */
.L_x_406:
        /* <DEDUP_REMOVED lines=10> */
.L_x_409:
[----:B------:R-:W-:Y:S05]  /*17630*/  BSYNC B1 ;  /* 0x0000000000017941 */ /* 0x000fea0003800000 */
.L_x_408:
        /* <DEDUP_REMOVED lines=10> */
.L_x_411:
[----:B------:R-:W-:Y:S05]  /*176e0*/  BSYNC B1 ;  /* 0x0000000000017941 */ /* 0x000fea0003800000 */
.L_x_410:
[----:B------:R-:W2:Y:S01]  /*176f0*/  LDL.LU R223, [R1+0x47c] ;  /* 0x00047c0001df7983 */ /* 0x000ea20000300800 */
[C---:B-----5:R-:W-:Y:S01]  /*17700*/  IMAD.U32 R217, R216.reuse, 0x10000, RZ ;  /* 0x00010000d8d97824 */ /* 0x060fe200078e00ff */
[----:B------:R-:W-:Y:S01]  /*17710*/  USHF.L.U64.HI UR4, UR8, 0x9, UR9 ;  /* 0x0000000908047899 */ /* 0x000fe20008010209 */
[----:B------:R-:W-:Y:S01]  /*17720*/  PRMT R219, R216, 0x7610, R219 ;  /* 0x00007610d8db7816 */ /* 0x000fe200000000db */
[----:B------:R-:W4:Y:S01]  /*17730*/  LDL.LU R222, [R1+0x180] ;  /* 0x0001800001de7983 */ /* 0x000f220000300800 */
[----:B------:R-:W-:-:S04]  /*17740*/  FMUL R217, R217, R16 ;  /* 0x00000010d9d97220 */ /* 0x000fc80000400000 */
[----:B--2---:R-:W-:-:S05]  /*17750*/  FFMA R217, R223, R2, R217 ;  /* 0x00000002dfd97223 */ /* 0x004fca00000000d9 */
[----:B------:R-:W-:-:S05]  /*17760*/  F2FP.BF16.F32.PACK_AB R217, RZ, R217 ;  /* 0x000000d9ffd9723e */ /* 0x000fca00000010ff */
[----:B------:R2:W-:Y:S02]  /*17770*/  @P4 STG.E.U16 desc[UR36][R22.64+0x172], R217 ;  /* 0x000172d916004986 */ /* 0x0005e4000c101524 */
[----:B--2---:R-:W-:-:S05]  /*17780*/  IMAD.U32 R22, RZ, RZ, UR8 ;  /* 0x00000008ff167e24 */ /* 0x004fca000f8e00ff */
        /* <DEDUP_REMOVED lines=12> */
[----:B--2---:R-:W-:Y:S05]  /*17850*/  @!P4 BRA `(.L_x_413) ;  /* 0x000000000004c947 */ /* 0x004fea0003800000 */
[----:B------:R2:W5:Y:S02]  /*17860*/  LDG.E.LTC128B.U16 R219, desc[UR36][R10.64+0x2] ;  /* 0x000002240adb7981 */ /* 0x000564000c1e1520 */
.L_x_413:
[----:B------:R-:W-:Y:S05]  /*17870*/  BSYNC B1 ;  /* 0x0000000000017941 */ /* 0x000fea0003800000 */
.L_x_412:
[----:B------:R-:W4:Y:S01]  /*17880*/  LDL.LU R217, [R1+0x184] ;  /* 0x0001840001d97983 */ /* 0x000f220000300800 */
[----:B-----5:R-:W-:Y:S01]  /*17890*/  IMAD.U32 R216, R219, 0x10000, RZ ;  /* 0x00010000dbd87824 */ /* 0x020fe200078e00ff */
[----:B------:R-:W-:Y:S01]  /*178a0*/  ISETP.GT.AND P5, PT, R0, 0x108, P5 ;  /* 0x000001080000780c */ /* 0x000fe20002fa4270 */
[----:B------:R-:W-:Y:S02]  /*178b0*/  BSSY B1, `(.L_x_414) ;  /* 0x0000009000017945 */ /* 0x000fe40003800000 */
[----:B------:R-:W-:-:S04]  /*178c0*/  FMUL R216, R216, R16 ;  /* 0x00000010d8d87220 */ /* 0x000fc80000400000 */
[----:B----4-:R-:W-:-:S05]  /*178d0*/  FFMA R216, R217, R2, R216 ;  /* 0x00000002d9d87223 */ /* 0x010fca00000000d8 */
[----:B------:R-:W-:-:S05]  /*178e0*/  F2FP.BF16.F32.PACK_AB R216, RZ, R216 ;  /* 0x000000d8ffd8723e */ /* 0x000fca00000010ff */
[----:B------:R4:W-:Y:S02]  /*178f0*/  @P4 STG.E.U16 desc[UR36][R22.64+0x2], R216 ;  /* 0x000002d816004986 */ /* 0x0009e4000c101524 */
[----:B----4-:R-:W-:-:S05]  /*17900*/  IADD3 R216, P4, R22, R228, RZ ;  /* 0x000000e416d87210 */ /* 0x010fca0007f9e0ff */
[----:B------:R-:W-:Y:S01]  /*17910*/  IMAD.X R217, R23, 0x1, R226, P4 ;  /* 0x0000000117d97824 */ /* 0x000fe200020e06e2 */
[----:B------:R-:W-:Y:S07]  /*17920*/  @!P5 BRA `(.L_x_415) ;  /* 0x000000000004d947 */ /* 0x000fee0003800000 */
[----:B------:R4:W5:Y:S02]  /*17930*/  LDG.E.LTC128B.U16 R219, desc[UR36][R224.64] ;  /* 0x00000024e0db7981 */ /* 0x000964000c1e1520 */
.L_x_415:
[----:B------:R-:W-:Y:S05]  /*17940*/  BSYNC B1 ;  /* 0x0000000000017941 */ /* 0x000fea0003800000 */
.L_x_414:
[----:B------:R-:W2:Y:S01]  /*17950*/  LDL.LU R223, [R1+0x188] ;  /* 0x0001880001df7983 */ /* 0x000ea20000300800 */
[----:B-----5:R-:W-:Y:S01]  /*17960*/  IMAD.U32 R222, R219, 0x10000, RZ ;  /* 0x00010000dbde7824 */ /* 0x020fe200078e00ff */
[----:B------:R-:W-:Y:S01]  /*17970*/  LOP3.LUT P4, RZ, R17, 0x2, RZ, 0xc0, !PT ;  /* 0x0000000211ff7812 */ /* 0x000fe2000788c0ff */
[----:B------:R-:W-:Y:S02]  /*17980*/  BSSY B1, `(.L_x_416) ;  /* 0x0000008000017945 */ /* 0x000fe40003800000 */
[----:B------:R-:W-:Y:S01]  /*17990*/  FMUL R222, R222, R16 ;  /* 0x00000010dede7220 */ /* 0x000fe20000400000 */
[----:B------:R-:W-:-:S03]  /*179a0*/  ISETP.GT.AND P4, PT, R0, 0x108, P4 ;  /* 0x000001080000780c */ /* 0x000fc60002784270 */
[----:B--2---:R-:W-:-:S05]  /*179b0*/  FFMA R222, R223, R2, R222 ;  /* 0x00000002dfde7223 */ /* 0x004fca00000000de */
[----:B------:R-:W-:-:S05]  /*179c0*/  F2FP.BF16.F32.PACK_AB R222, RZ, R222 ;  /* 0x000000deffde723e */ /* 0x000fca00000010ff */
[----:B------:R2:W-:Y:S01]  /*179d0*/  @P5 STG.E.U16 desc[UR36][R216.64], R222 ;  /* 0x000000ded8005986 */ /* 0x0005e2000c101524 */
[----:B------:R-:W-:Y:S05]  /*179e0*/  @!P4 BRA `(.L_x_417) ;  /* 0x000000000004c947 */ /* 0x000fea0003800000 */
[----:B------:R0:W5:Y:S02]  /*179f0*/  LDG.E.LTC128B.U16 R219, desc[UR36][R8.64+0x2] ;  /* 0x0000022408db7981 */ /* 0x000164000c1e1520 */
.L_x_417:
[----:B------:R-:W-:Y:S05]  /*17a00*/  BSYNC B1 ;  /* 0x0000000000017941 */ /* 0x000fea0003800000 */
.L_x_416:
[----:B------:R-:W3:Y:S01]  /*17a10*/  LDL.LU R223, [R1+0x18c] ;  /* 0x00018c0001df7983 */ /* 0x000ee20000300800 */
[----:B--2--5:R-:W-:Y:S01]  /*17a20*/  IMAD.U32 R222, R219, 0x10000, RZ ;  /* 0x00010000dbde7824 */ /* 0x024fe200078e00ff */
[----:B------:R-:W-:Y:S01]  /*17a30*/  LOP3.LUT P5, RZ, R17, 0x4, RZ, 0xc0, !PT ;  /* 0x0000000411ff7812 */ /* 0x000fe200078ac0ff */
[----:B------:R-:W-:Y:S02]  /*17a40*/  BSSY B1, `(.L_x_418) ;  /* 0x0000008000017945 */ /* 0x000fe40003800000 */
[----:B------:R-:W-:-:S04]  /*17a50*/  FMUL R222, R222, R16 ;  /* 0x00000010dede7220 */ /* 0x000fc80000400000 */
[----:B---3--:R-:W-:-:S05]  /*17a60*/  FFMA R222, R223, R2, R222 ;  /* 0x00000002dfde7223 */ /* 0x008fca00000000de */
[----:B------:R-:W-:-:S05]  /*17a70*/  F2FP.BF16.F32.PACK_AB R222, RZ, R222 ;  /* 0x000000deffde723e */ /* 0x000fca00000010ff */
[----:B------:R2:W-:Y:S01]  /*17a80*/  @P4 STG.E.U16 desc[UR36][R216.64+0x2], R222 ;  /* 0x000002ded8004986 */ /* 0x0005e2000c101524 */
[----:B------:R-:W-:-:S13]  /*17a90*/  ISETP.GT.AND P4, PT, R0, 0x100, P5 ;  /* 0x000001000000780c */ /* 0x000fda0002f84270 */
[----:B--2---:R-:W-:Y:S05]  /*17aa0*/  @!P4 BRA `(.L_x_419) ;  /* 0x000000000004c947 */ /* 0x004fea0003800000 */
[----:B------:R2:W5:Y:S02]  /*17ab0*/  LDG.E.LTC128B.U16 R219, desc[UR36][R10.64+0x10] ;  /* 0x000010240adb7981 */ /* 0x000564000c1e1520 */
.L_x_419:
[----:B------:R-:W-:Y:S05]  /*17ac0*/  BSYNC B1 ;  /* 0x0000000000017941 */ /* 0x000fea0003800000 */
.L_x_418:
[----:B------:R-:W3:Y:S01]  /*17ad0*/  LDL.LU R223, [R1+0x190] ;  /* 0x0001900001df7983 */ /* 0x000ee20000300800 */
[----:B-----5:R-:W-:Y:S01]  /*17ae0*/  IMAD.U32 R222, R219, 0x10000, RZ ;  /* 0x00010000dbde7824 */ /* 0x020fe200078e00ff */
[----:B------:R-:W-:Y:S01]  /*17af0*/  LOP3.LUT P5, RZ, R17, 0x8, RZ, 0xc0, !PT ;  /* 0x0000000811ff7812 */ /* 0x000fe200078ac0ff */
[----:B------:R-:W-:Y:S02]  /*17b00*/  BSSY B1, `(.L_x_420) ;  /* 0x0000008000017945 */ /* 0x000fe40003800000 */
[----:B------:R-:W-:-:S04]  /*17b10*/  FMUL R222, R222, R16 ;  /* 0x00000010dede7220 */ /* 0x000fc80000400000 */
[----:B---3--:R-:W-:-:S05]  /*17b20*/  FFMA R222, R223, R2, R222 ;  /* 0x00000002dfde7223 */ /* 0x008fca00000000de */
[----:B------:R-:W-:-:S05]  /*17b30*/  F2FP.BF16.F32.PACK_AB R222, RZ, R222 ;  /* 0x000000deffde723e */ /* 0x000fca00000010ff */
[----:B------:R3:W-:Y:S01]  /*17b40*/  @P4 STG.E.U16 desc[UR36][R22.64+0x10], R222 ;  /* 0x000010de16004986 */ /* 0x0007e2000c101524 */
[----:B------:R-:W-:-:S13]  /*17b50*/  ISETP.GT.AND P4, PT, R0, 0x100, P5 ;  /* 0x000001000000780c */ /* 0x000fda0002f84270 */
[----:B---3--:R-:W-:Y:S05]  /*17b60*/  @!P4 BRA `(.L_x_421) ;  /* 0x000000000004c947 */ /* 0x008fea0003800000 */
[----:B------:R3:W5:Y:S02]  /*17b70*/  LDG.E.LTC128B.U16 R219, desc[UR36][R10.64+0x12] ;  /* 0x000012240adb7981 */ /* 0x000764000c1e1520 */
.L_x_421:
[----:B------:R-:W-:Y:S05]  /*17b80*/  BSYNC B1 ;  /* 0x0000000000017941 */ /* 0x000fea0003800000 */
.L_x_420:
        /* <DEDUP_REMOVED lines=11> */
.L_x_423:
[----:B------:R-:W-:Y:S05]  /*17c40*/  BSYNC B1 ;  /* 0x0000000000017941 */ /* 0x000fea0003800000 */
.L_x_422:
        /* <DEDUP_REMOVED lines=10> */
.L_x_425:
[----:B------:R-:W-:Y:S05]  /*17cf0*/  BSYNC B1 ;  /* 0x0000000000017941 */ /* 0x000fea0003800000 */
.L_x_424:
[----:B------:R-:W2:Y:S01]  /*17d00*/  LDL.LU R223, [R1+0x19c] ;  /* 0x00019c0001df7983 */ /* 0x000ea20000300800 */
[----:B-----5:R-:W-:Y:S01]  /*17d10*/  IMAD.U32 R222, R219, 0x10000, RZ ;  /* 0x00010000dbde7824 */ /* 0x020fe200078e00ff */
[----:B------:R-:W-:Y:S01]  /*17d20*/  LOP3.LUT P5, RZ, R17, 0x10, RZ, 0xc0, !PT ;  /* 0x0000001011ff7812 */ /* 0x000fe200078ac0ff */
[----:B------:R-:W-:Y:S02]  /*17d30*/  BSSY B1, `(.L_x_426) ;  /* 0x0000008000017945 */ /* 0x000fe40003800000 */
[----:B------:R-:W-:-:S04]  /*17d40*/  FMUL R222, R222, R16 ;  /* 0x00000010dede7220 */ /* 0x000fc80000400000 */
[----:B--2---:R-:W-:-:S05]  /*17d50*/  FFMA R222, R223, R2, R222 ;  /* 0x00000002dfde7223 */ /* 0x004fca00000000de */
[----:B------:R-:W-:-:S05]  /*17d60*/  F2FP.BF16.F32.PACK_AB R222, RZ, R222 ;  /* 0x000000deffde723e */ /* 0x000fca00000010ff */
[----:B------:R2:W-:Y:S01]  /*17d70*/  @P4 STG.E.U16 desc[UR36][R216.64+0x12], R222 ;  /* 0x000012ded8004986 */ /* 0x0005e2000c101524 */
[----:B------:R-:W-:-:S13]  /*17d80*/  ISETP.GT.AND P4, PT, R0, 0x100, P5 ;  /* 0x000001000000780c */ /* 0x000fda0002f84270 */
[----:B--2---:R-:W-:Y:S05]  /*17d90*/  @!P4 BRA `(.L_x_427) ;  /* 0x000000000004c947 */ /* 0x004fea0003800000 */
[----:B------:R2:W5:Y:S02]  /*17da0*/  LDG.E.LTC128B.U16 R219, desc[UR36][R10.64+0x20] ;  /* 0x000020240adb7981 */ /* 0x000564000c1e1520 */
.L_x_427:
[----:B------:R-:W-:Y:S05]  /*17db0*/  BSYNC B1 ;  /* 0x0000000000017941 */ /* 0x000fea0003800000 */
.L_x_426:
        /* <DEDUP_REMOVED lines=11> */
.L_x_429:
[----:B------:R-:W-:Y:S05]  /*17e70*/  BSYNC B1 ;  /* 0x0000000000017941 */ /* 0x000fea0003800000 */
.L_x_428:
        /* <DEDUP_REMOVED lines=11> */
.L_x_431:
[----:B------:R-:W-:Y:S05]  /*17f30*/  BSYNC B1 ;  /* 0x0000000000017941 */ /* 0x000fea0003800000 */
.L_x_430:
        /* <DEDUP_REMOVED lines=10> */
.L_x_433:
[----:B------:R-:W-:Y:S05]  /*17fe0*/  BSYNC B1 ;  /* 0x0000000000017941 */ /* 0x000fea0003800000 */
.L_x_432:
        /* <DEDUP_REMOVED lines=11> */
.L_x_435:
[----:B------:R-:W-:Y:S05]  /*180a0*/  BSYNC B1 ;  /* 0x0000000000017941 */ /* 0x000fea0003800000 */
.L_x_434:
        /* <DEDUP_REMOVED lines=11> */
.L_x_437:
[----:B------:R-:W-:Y:S05]  /*18160*/  BSYNC B1 ;  /* 0x0000000000017941 */ /* 0x000fea0003800000 */
.L_x_436:
        /* <DEDUP_REMOVED lines=11> */
.L_x_439:
[----:B------:R-:W-:Y:S05]  /*18220*/  BSYNC B1 ;  /* 0x0000000000017941 */ /* 0x000fea0003800000 */
.L_x_438:
        /* <DEDUP_REMOVED lines=10> */
.L_x_441:
[----:B------:R-:W-:Y:S05]  /*182d0*/  BSYNC B1 ;  /* 0x0000000000017941 */ /* 0x000fea0003800000 */
.L_x_440:
        /* <DEDUP_REMOVED lines=11> */
.L_x_443:
[----:B------:R-:W-:Y:S05]  /*18390*/  BSYNC B1 ;  /* 0x0000000000017941 */ /* 0x000fea0003800000 */
.L_x_442:
        /* <DEDUP_REMOVED lines=11> */
.L_x_445:
[----:B------:R-:W-:Y:S05]  /*18450*/  BSYNC B1 ;  /* 0x0000000000017941 */ /* 0x000fea0003800000 */
.L_x_444:
        /* <DEDUP_REMOVED lines=11> */
.L_x_447:
[----:B------:R-:W-:Y:S05]  /*18510*/  BSYNC B1 ;  /* 0x0000000000017941 */ /* 0x000fea0003800000 */
.L_x_446:
        /* <DEDUP_REMOVED lines=10> */
.L_x_449:
[----:B------:R-:W-:Y:S05]  /*185c0*/  BSYNC B1 ;  /* 0x0000000000017941 */ /* 0x000fea0003800000 */
.L_x_448:
        /* <DEDUP_REMOVED lines=11> */
.L_x_451:
[----:B------:R-:W-:Y:S05]  /*18680*/  BSYNC B1 ;  /* 0x0000000000017941 */ /* 0x000fea0003800000 */
.L_x_450:
        /* <DEDUP_REMOVED lines=11> */
.L_x_453:
[----:B------:R-:W-:Y:S05]  /*18740*/  BSYNC B1 ;  /* 0x0000000000017941 */ /* 0x000fea0003800000 */
.L_x_452:
        /* <DEDUP_REMOVED lines=11> */
.L_x_455:
[----:B------:R-:W-:Y:S05]  /*18800*/  BSYNC B1 ;  /* 0x0000000000017941 */ /* 0x000fea0003800000 */
.L_x_454:
        /* <DEDUP_REMOVED lines=10> */
.L_x_457:
[----:B------:R-:W-:Y:S05]  /*188b0*/  BSYNC B1 ;  /* 0x0000000000017941 */ /* 0x000fea0003800000 */
.L_x_456:
        /* <DEDUP_REMOVED lines=11> */
.L_x_459:
[----:B------:R-:W-:Y:S05]  /*18970*/  BSYNC B1 ;  /* 0x0000000000017941 */ /* 0x000fea0003800000 */
.L_x_458:
        /* <DEDUP_REMOVED lines=11> */
.L_x_461:
[----:B------:R-:W-:Y:S05]  /*18a30*/  BSYNC B1 ;  /* 0x0000000000017941 */ /* 0x000fea0003800000 */
.L_x_460:
        /* <DEDUP_REMOVED lines=11> */
.L_x_463:
[----:B------:R-:W-:Y:S05]  /*18af0*/  BSYNC B1 ;  /* 0x0000000000017941 */ /* 0x000fea0003800000 */
.L_x_462:
        /* <DEDUP_REMOVED lines=10> */
.L_x_465:
[----:B------:R-:W-:Y:S05]  /*18ba0*/  BSYNC B1 ;  /* 0x0000000000017941 */ /* 0x000fea0003800000 */
.L_x_464:
        /* <DEDUP_REMOVED lines=11> */
.L_x_467:
[----:B------:R-:W-:Y:S05]  /*18c60*/  BSYNC B1 ;  /* 0x0000000000017941 */ /* 0x000fea0003800000 */
.L_x_466:
        /* <DEDUP_REMOVED lines=11> */
.L_x_469:
[----:B------:R-:W-:Y:S05]  /*18d20*/  BSYNC B1 ;  /* 0x0000000000017941 */ /* 0x000fea0003800000 */
.L_x_468:
        /* <DEDUP_REMOVED lines=11> */
.L_x_471:
[----:B------:R-:W-:Y:S05]  /*18de0*/  BSYNC B1 ;  /* 0x0000000000017941 */ /* 0x000fea0003800000 */
.L_x_470:
        /* <DEDUP_REMOVED lines=10> */
.L_x_473:
[----:B------:R-:W-:Y:S05]  /*18e90*/  BSYNC B1 ;  /* 0x0000000000017941 */ /* 0x000fea0003800000 */
.L_x_472:
        /* <DEDUP_REMOVED lines=11> */
.L_x_475:
[----:B------:R-:W-:Y:S05]  /*18f50*/  BSYNC B1 ;  /* 0x0000000000017941 */ /* 0x000fea0003800000 */
.L_x_474:
        /* <DEDUP_REMOVED lines=11> */
.L_x_477:
[----:B------:R-:W-:Y:S05]  /*19010*/  BSYNC B1 ;  /* 0x0000000000017941 */ /* 0x000fea0003800000 */
.L_x_476:
        /* <DEDUP_REMOVED lines=11> */
.L_x_479:
[----:B------:R-:W-:Y:S05]  /*190d0*/  BSYNC B1 ;  /* 0x0000000000017941 */ /* 0x000fea0003800000 */
.L_x_478:
        /* <DEDUP_REMOVED lines=10> */
.L_x_481:
[----:B------:R-:W-:Y:S05]  /*19180*/  BSYNC B1 ;  /* 0x0000000000017941 */ /* 0x000fea0003800000 */
.L_x_480:
        /* <DEDUP_REMOVED lines=11> */
.L_x_483:
[----:B------:R-:W-:Y:S05]  /*19240*/  BSYNC B1 ;  /* 0x0000000000017941 */ /* 0x000fea0003800000 */
.L_x_482:
        /* <DEDUP_REMOVED lines=11> */
.L_x_485:
[----:B------:R-:W-:Y:S05]  /*19300*/  BSYNC B1 ;  /* 0x0000000000017941 */ /* 0x000fea0003800000 */
.L_x_484:
        /* <DEDUP_REMOVED lines=11> */
.L_x_487:
[----:B------:R-:W-:Y:S05]  /*193c0*/  BSYNC B1 ;  /* 0x0000000000017941 */ /* 0x000fea0003800000 */
.L_x_486:
        /* <DEDUP_REMOVED lines=10> */
.L_x_489:
[----:B------:R-:W-:Y:S05]  /*19470*/  BSYNC B1 ;  /* 0x0000000000017941 */ /* 0x000fea0003800000 */
.L_x_488:
        /* <DEDUP_REMOVED lines=11> */
.L_x_491:
[----:B------:R-:W-:Y:S05]  /*19530*/  BSYNC B1 ;  /* 0x0000000000017941 */ /* 0x000fea0003800000 */
.L_x_490:
        /* <DEDUP_REMOVED lines=11> */
.L_x_493:
[----:B------:R-:W-:Y:S05]  /*195f0*/  BSYNC B1 ;  /* 0x0000000000017941 */ /* 0x000fea0003800000 */
.L_x_492:
        /* <DEDUP_REMOVED lines=11> */
.L_x_495:
[----:B------:R-:W-:Y:S05]  /*196b0*/  BSYNC B1 ;  /* 0x0000000000017941 */ /* 0x000fea0003800000 */
.L_x_494:
        /* <DEDUP_REMOVED lines=10> */
.L_x_497:
[----:B------:R-:W-:Y:S05]  /*19760*/  BSYNC B1 ;  /* 0x0000000000017941 */ /* 0x000fea0003800000 */
.L_x_496:
        /* <DEDUP_REMOVED lines=11> */
.L_x_499:
[----:B------:R-:W-:Y:S05]  /*19820*/  BSYNC B1 ;  /* 0x0000000000017941 */ /* 0x000fea0003800000 */
.L_x_498:
        /* <DEDUP_REMOVED lines=11> */
.L_x_501:
[----:B------:R-:W-:Y:S05]  /*198e0*/  BSYNC B1 ;  /* 0x0000000000017941 */ /* 0x000fea0003800000 */
.L_x_500:
        /* <DEDUP_REMOVED lines=11> */
.L_x_503:
[----:B------:R-:W-:Y:S05]  /*199a0*/  BSYNC B1 ;  /* 0x0000000000017941 */ /* 0x000fea0003800000 */
.L_x_502:
        /* <DEDUP_REMOVED lines=10> */
.L_x_505:
[----:B------:R-:W-:Y:S05]  /*19a50*/  BSYNC B1 ;  /* 0x0000000000017941 */ /* 0x000fea0003800000 */
.L_x_504:
        /* <DEDUP_REMOVED lines=11> */
.L_x_507:
[----:B------:R-:W-:Y:S05]  /*19b10*/  BSYNC B1 ;  /* 0x0000000000017941 */ /* 0x000fea0003800000 */
.L_x_506:
        /* <DEDUP_REMOVED lines=11> */
.L_x_509:
[----:B------:R-:W-:Y:S05]  /*19bd0*/  BSYNC B1 ;  /* 0x0000000000017941 */ /* 0x000fea0003800000 */
.L_x_508:
        /* <DEDUP_REMOVED lines=11> */
.L_x_511:
[----:B------:R-:W-:Y:S05]  /*19c90*/  BSYNC B1 ;  /* 0x0000000000017941 */ /* 0x000fea0003800000 */
.L_x_510:
        /* <DEDUP_REMOVED lines=10> */
.L_x_513:
[----:B------:R-:W-:Y:S05]  /*19d40*/  BSYNC B1 ;  /* 0x0000000000017941 */ /* 0x000fea0003800000 */
.L_x_512:
        /* <DEDUP_REMOVED lines=11> */
.L_x_515:
[----:B------:R-:W-:Y:S05]  /*19e00*/  BSYNC B1 ;  /* 0x0000000000017941 */ /* 0x000fea0003800000 */
.L_x_514:
        /* <DEDUP_REMOVED lines=11> */
.L_x_517:
[----:B------:R-:W-:Y:S05]  /*19ec0*/  BSYNC B1 ;  /* 0x0000000000017941 */ /* 0x000fea0003800000 */
.L_x_516:
        /* <DEDUP_REMOVED lines=11> */
.L_x_519:
[----:B------:R-:W-:Y:S05]  /*19f80*/  BSYNC B1 ;  /* 0x0000000000017941 */ /* 0x000fea0003800000 */
.L_x_518:
        /* <DEDUP_REMOVED lines=10> */
.L_x_521:
[----:B------:R-:W-:Y:S05]  /*1a030*/  BSYNC B1 ;  /* 0x0000000000017941 */ /* 0x000fea0003800000 */
.L_x_520:
        /* <DEDUP_REMOVED lines=11> */
.L_x_523:
[----:B------:R-:W-:Y:S05]  /*1a0f0*/  BSYNC B1 ;  /* 0x0000000000017941 */ /* 0x000fea0003800000 */
.L_x_522:
        /* <DEDUP_REMOVED lines=11> */
.L_x_525:
[----:B------:R-:W-:Y:S05]  /*1a1b0*/  BSYNC B1 ;  /* 0x0000000000017941 */ /* 0x000fea0003800000 */
.L_x_524:
        /* <DEDUP_REMOVED lines=11> */
.L_x_527:
[----:B------:R-:W-:Y:S05]  /*1a270*/  BSYNC B1 ;  /* 0x0000000000017941 */ /* 0x000fea0003800000 */
.L_x_526:
        /* <DEDUP_REMOVED lines=10> */
.L_x_529:
[----:B------:R-:W-:Y:S05]  /*1a320*/  BSYNC B1 ;  /* 0x0000000000017941 */ /* 0x000fea0003800000 */
.L_x_528:
        /* <DEDUP_REMOVED lines=11> */
.L_x_531:
[----:B------:R-:W-:Y:S05]  /*1a3e0*/  BSYNC B1 ;  /* 0x0000000000017941 */ /* 0x000fea0003800000 */
.L_x_530:
        /* <DEDUP_REMOVED lines=11> */
.L_x_533:
[----:B------:R-:W-:Y:S05]  /*1a4a0*/  BSYNC B1 ;  /* 0x0000000000017941 */ /* 0x000fea0003800000 */
.L_x_532:
        /* <DEDUP_REMOVED lines=11> */
.L_x_535:
[----:B------:R-:W-:Y:S05]  /*1a560*/  BSYNC B1 ;  /* 0x0000000000017941 */ /* 0x000fea0003800000 */
.L_x_534:
        /* <DEDUP_REMOVED lines=10> */
.L_x_537:
[----:B------:R-:W-:Y:S05]  /*1a610*/  BSYNC B1 ;  /* 0x0000000000017941 */ /* 0x000fea0003800000 */
.L_x_536:
        /* <DEDUP_REMOVED lines=11> */
.L_x_539:
[----:B------:R-:W-:Y:S05]  /*1a6d0*/  BSYNC B1 ;  /* 0x0000000000017941 */ /* 0x000fea0003800000 */
.L_x_538:
        /* <DEDUP_REMOVED lines=11> */
.L_x_541:
[----:B------:R-:W-:Y:S05]  /*1a790*/  BSYNC B1 ;  /* 0x0000000000017941 */ /* 0x000fea0003800000 */
.L_x_540:
        /* <DEDUP_REMOVED lines=11> */
.L_x_543:
[----:B------:R-:W-:Y:S05]  /*1a850*/  BSYNC B1 ;  /* 0x0000000000017941 */ /* 0x000fea0003800000 */
.L_x_542:
        /* <DEDUP_REMOVED lines=10> */
.L_x_545:
[----:B------:R-:W-:Y:S05]  /*1a900*/  BSYNC B1 ;  /* 0x0000000000017941 */ /* 0x000fea0003800000 */
.L_x_544:
        /* <DEDUP_REMOVED lines=11> */
.L_x_547:
[----:B------:R-:W-:Y:S05]  /*1a9c0*/  BSYNC B1 ;  /* 0x0000000000017941 */ /* 0x000fea0003800000 */
.L_x_546:
        /* <DEDUP_REMOVED lines=11> */
.L_x_549:
[----:B------:R-:W-:Y:S05]  /*1aa80*/  BSYNC B1 ;  /* 0x0000000000017941 */ /* 0x000fea0003800000 */
.L_x_548:
        /* <DEDUP_REMOVED lines=11> */
.L_x_551:
[----:B------:R-:W-:Y:S05]  /*1ab40*/  BSYNC B1 ;  /* 0x0000000000017941 */ /* 0x000fea0003800000 */
.L_x_550:
        /* <DEDUP_REMOVED lines=10> */
.L_x_553:
[----:B------:R-:W-:Y:S05]  /*1abf0*/  BSYNC B1 ;  /* 0x0000000000017941 */ /* 0x000fea0003800000 */
.L_x_552:
        /* <DEDUP_REMOVED lines=11> */
.L_x_555:
[----:B------:R-:W-:Y:S05]  /*1acb0*/  BSYNC B1 ;  /* 0x0000000000017941 */ /* 0x000fea0003800000 */
.L_x_554:
        /* <DEDUP_REMOVED lines=11> */
.L_x_557:
[----:B------:R-:W-:Y:S05]  /*1ad70*/  BSYNC B1 ;  /* 0x0000000000017941 */ /* 0x000fea0003800000 */
.L_x_556:
        /* <DEDUP_REMOVED lines=11> */
.L_x_559:
[----:B------:R-:W-:Y:S05]  /*1ae30*/  BSYNC B1 ;  /* 0x0000000000017941 */ /* 0x000fea0003800000 */
.L_x_558:
        /* <DEDUP_REMOVED lines=10> */
.L_x_561:
[----:B------:R-:W-:Y:S05]  /*1aee0*/  BSYNC B1 ;  /* 0x0000000000017941 */ /* 0x000fea0003800000 */
.L_x_560:
        /* <DEDUP_REMOVED lines=11> */
.L_x_563:
[----:B------:R-:W-:Y:S05]  /*1afa0*/  BSYNC B1 ;  /* 0x0000000000017941 */ /* 0x000fea0003800000 */
.L_x_562:
        /* <DEDUP_REMOVED lines=11> */
.L_x_565:
[----:B------:R-:W-:Y:S05]  /*1b060*/  BSYNC B1 ;  /* 0x0000000000017941 */ /* 0x000fea0003800000 */
.L_x_564:
        /* <DEDUP_REMOVED lines=11> */
.L_x_567:
[----:B------:R-:W-:Y:S05]  /*1b120*/  BSYNC B1 ;  /* 0x0000000000017941 */ /* 0x000fea0003800000 */
.L_x_566:
        /* <DEDUP_REMOVED lines=10> */
.L_x_569:
[----:B------:R-:W-:Y:S05]  /*1b1d0*/  BSYNC B1 ;  /* 0x0000000000017941 */ /* 0x000fea0003800000 */
.L_x_568:
        /* <DEDUP_REMOVED lines=11> */
.L_x_571:
[----:B------:R-:W-:Y:S05]  /*1b290*/  BSYNC B1 ;  /* 0x0000000000017941 */ /* 0x000fea0003800000 */
.L_x_570:
        /* <DEDUP_REMOVED lines=11> */
.L_x_573:
[----:B------:R-:W-:Y:S05]  /*1b350*/  BSYNC B1 ;  /* 0x0000000000017941 */ /* 0x000fea0003800000 */
.L_x_572:
        /* <DEDUP_REMOVED lines=11> */
.L_x_575:
[----:B------:R-:W-:Y:S05]  /*1b410*/  BSYNC B1 ;  /* 0x0000000000017941 */ /* 0x000fea0003800000 */
.L_x_574:
        /* <DEDUP_REMOVED lines=10> */
.L_x_577:
[----:B------:R-:W-:Y:S05]  /*1b4c0*/  BSYNC B1 ;  /* 0x0000000000017941 */ /* 0x000fea0003800000 */
.L_x_576:
        /* <DEDUP_REMOVED lines=11> */
.L_x_579:
[----:B------:R-:W-:Y:S05]  /*1b580*/  BSYNC B1 ;  /* 0x0000000000017941 */ /* 0x000fea0003800000 */
.L_x_578:
        /* <DEDUP_REMOVED lines=10> */
.L_x_581:
[----:B------:R-:W-:Y:S05]  /*1b630*/  BSYNC B1 ;  /* 0x0000000000017941 */ /* 0x000fea0003800000 */
.L_x_580:
[----:B------:R-:W2:Y:S01]  /*1b640*/  LDL.LU R223, [R1+0x2d4] ;  /* 0x0002d40001df7983 */ /* 0x000ea20000300800 */
[----:B-----5:R-:W-:Y:S01]  /*1b650*/  IMAD.U32 R222, R219, 0x10000, RZ ;  /* 0x00010000dbde7824 */ /* 0x020fe200078e00ff */
        /* <DEDUP_REMOVED lines=8> */
.L_x_583:
[----:B------:R-:W-:Y:S05]  /*1b6e0*/  BSYNC B1 ;  /* 0x0000000000017941 */ /* 0x000fea0003800000 */
.L_x_582:
[----:B------:R-:W3:Y:S01]  /*1b6f0*/  LDL.LU R223, [R1+0x2d8] ;  /* 0x0002d80001df7983 */ /* 0x000ee20000300800 */
[----:B--2--5:R-:W-:Y:S01]  /*1b700*/  IMAD.U32 R222, R219, 0x10000, RZ ;  /* 0x00010000dbde7824 */ /* 0x024fe200078e00ff */
        /* <DEDUP_REMOVED lines=8> */
.L_x_585:
[----:B------:R-:W-:Y:S05]  /*1b790*/  BSYNC B1 ;  /* 0x0000000000017941 */ /* 0x000fea0003800000 */
.L_x_584:
[----:B------:R-:W4:Y:S01]  /*1b7a0*/  LDL.LU R223, [R1+0x2dc] ;  /* 0x0002dc0001df7983 */ /* 0x000f220000300800 */
[----:B--2--5:R-:W-:Y:S01]  /*1b7b0*/  IMAD.U32 R222, R219, 0x10000, RZ ;  /* 0x00010000dbde7824 */ /* 0x024fe200078e00ff */
[----:B------:R-:W-:Y:S01]  /*1b7c0*/  ISETP.GT.AND P5, PT, R0, 0x100, P3 ;  /* 0x000001000000780c */ /* 0x000fe20001fa4270 */
[----:B------:R-:W-:Y:S02]  /*1b7d0*/  BSSY B1, `(.L_x_586) ;  /* 0x0000007000017945 */ /* 0x000fe40003800000 */
[----:B------:R-:W-:-:S04]  /*1b7e0*/  FMUL R222, R222, R16 ;  /* 0x00000010dede7220 */ /* 0x000fc80000400000 */
[----:B----4-:R-:W-:-:S05]  /*1b7f0*/  FFMA R222, R223, R2, R222 ;  /* 0x00000002dfde7223 */ /* 0x010fca00000000de */
[----:B------:R-:W-:-:S05]  /*1b800*/  F2FP.BF16.F32.PACK_AB R222, RZ, R222 ;  /* 0x000000deffde723e */ /* 0x000fca00000010ff */
[----:B------:R2:W-:Y:S01]  /*1b810*/  @P4 STG.E.U16 desc[UR36][R216.64+0x152], R222 ;  /* 0x000152ded8004986 */ /* 0x0005e2000c101524 */
[----:B------:R-:W-:Y:S05]  /*1b820*/  @!P5 BRA `(.L_x_587) ;  /* 0x000000000004d947 */ /* 0x000fea0003800000 */
[----:B------:R4:W5:Y:S02]  /*1b830*/  LDG.E.LTC128B.U16 R219, desc[UR36][R10.64+0x160] ;  /* 0x000160240adb7981 */ /* 0x000964000c1e1520 */
.L_x_587:
[----:B------:R-:W-:Y:S05]  /*1b840*/  BSYNC B1 ;  /* 0x0000000000017941 */ /* 0x000fea0003800000 */
.L_x_586:
        /* <DEDUP_REMOVED lines=10> */
.L_x_589:
[----:B------:R-:W-:Y:S05]  /*1b8f0*/  BSYNC B1 ;  /* 0x0000000000017941 */ /* 0x000fea0003800000 */
.L_x_588:
        /* <DEDUP_REMOVED lines=10> */
.L_x_591:
[----:B------:R-:W-:Y:S05]  /*1b9a0*/  BSYNC B1 ;  /* 0x0000000000017941 */ /* 0x000fea0003800000 */
.L_x_590:
        /* <DEDUP_REMOVED lines=10> */
.L_x_593:
[----:B------:R-:W-:Y:S05]  /*1ba50*/  BSYNC B1 ;  /* 0x0000000000017941 */ /* 0x000fea0003800000 */
.L_x_592:
        /* <DEDUP_REMOVED lines=10> */
.L_x_595:
[----:B------:R-:W-:Y:S05]  /*1bb00*/  BSYNC B1 ;  /* 0x0000000000017941 */ /* 0x000fea0003800000 */
.L_x_594:
        /* <DEDUP_REMOVED lines=10> */
.L_x_597:
[----:B------:R-:W-:Y:S05]  /*1bbb0*/  BSYNC B1 ;  /* 0x0000000000017941 */ /* 0x000fea0003800000 */
.L_x_596:
        /* <DEDUP_REMOVED lines=10> */
.L_x_599:
[----:B------:R-:W-:Y:S05]  /*1bc60*/  BSYNC B1 ;  /* 0x0000000000017941 */ /* 0x000fea0003800000 */
.L_x_598:
        /* <DEDUP_REMOVED lines=10> */
.L_x_601:
[----:B------:R-:W-:Y:S05]  /*1bd10*/  BSYNC B1 ;  /* 0x0000000000017941 */ /* 0x000fea0003800000 */
.L_x_600:
[----:B------:R-:W4:Y:S01]  /*1bd20*/  LDL.LU R223, [R1+0x2fc] ;  /* 0x0002fc0001df7983 */ /* 0x000f220000300800 */
[----:B--2--5:R-:W-:Y:S01]  /*1bd30*/  IMAD.U32 R222, R219, 0x10000, RZ ;  /* 0x00010000dbde7824 */ /* 0x024fe200078e00ff */
[----:B------:R-:W-:Y:S01]  /*1bd40*/  ISETP.GT.AND P3, PT, R3, 0xc0, PT ;  /* 0x000000c00300780c */ /* 0x000fe20003f64270 */
[----:B------:R-:W-:Y:S01]  /*1bd50*/  BSSY B1, `(.L_x_602) ;  /* 0x000000e000017945 */ /* 0x000fe20003800000 */
[----:B------:R-:W-:Y:S01]  /*1bd60*/  LOP3.LUT R17, R17, 0xfffffffe, RZ, 0xc0, !PT ;  /* 0xfffffffe11117812 */ /* 0x000fe200078ec0ff */
[----:B------:R-:W-:Y:S01]  /*1bd70*/  FMUL R222, R222, R16 ;  /* 0x00000010dede7220 */ /* 0x000fe20000400000 */
[----:B------:R-:W-:-:S09]  /*1bd80*/  ISETP.GT.AND P1, PT, R0, RZ, P3 ;  /* 0x000000ff0000720c */ /* 0x000fd20001f24270 */
[----:B------:R-:W-:Y:S01]  /*1bd90*/  @P3 LOP3.LUT R17, R17, 0x1, RZ, 0xfc, !PT ;  /* 0x0000000111113812 */ /* 0x000fe200078efcff */
[----:B----4-:R-:W-:Y:S01]  /*1bda0*/  FFMA R222, R223, R2, R222 ;  /* 0x00000002dfde7223 */ /* 0x010fe200000000de */
[----:B------:R-:W-:-:S04]  /*1bdb0*/  @P0 IMAD.MOV.U32 R223, RZ, RZ, R217 ;  /* 0x000000ffffdf0224 */ /* 0x000fc800078e00d9 */
[----:B------:R-:W-:-:S04]  /*1bdc0*/  F2FP.BF16.F32.PACK_AB R222, RZ, R222 ;  /* 0x000000deffde723e */ /* 0x000fc800000010ff */
[----:B------:R-:W-:Y:S01]  /*1bdd0*/  PRMT R224, R222, 0x7610, R224 ;  /* 0x00007610dee07816 */ /* 0x000fe200000000e0 */
[--C-:B------:R-:W-:Y:S01]  /*1bde0*/  @P0 IMAD.MOV.U32 R222, RZ, RZ, R216.reuse ;  /* 0x000000ffffde0224 */ /* 0x100fe200078e00d8 */
[----:B------:R-:W-:-:S04]  /*1bdf0*/  PRMT R216, R219, 0x7610, R216 ;  /* 0x00007610dbd87816 */ /* 0x000fc800000000d8 */
[----:B------:R2:W-:Y:S01]  /*1be00*/  @P0 STG.E.U16 desc[UR36][R222.64+0x172], R224 ;  /* 0x000172e0de000986 */ /* 0x0005e2000c101524 */
[----:B------:R-:W-:Y:S05]  /*1be10*/  @!P1 BRA `(.L_x_603) ;  /* 0x0000000000049947 */ /* 0x000fea0003800000 */
[----:B------:R4:W5:Y:S02]  /*1be20*/  LDG.E.LTC128B.U16 R216, desc[UR36][R20.64+0x180] ;  /* 0x0001802414d87981 */ /* 0x000964000c1e1520 */
.L_x_603:
[----:B------:R-:W-:Y:S05]  /*1be30*/  BSYNC B1 ;  /* 0x0000000000017941 */ /* 0x000fea0003800000 */
.L_x_602:
[----:B------:R-:W3:Y:S01]  /*1be40*/  LDL.LU R219, [R1] ;  /* 0x0000000001db7983 */ /* 0x000ee20000300800 */
[----:B-----5:R-:W-:Y:S01]  /*1be50*/  IMAD.U32 R217, R216, 0x10000, RZ ;  /* 0x00010000d8d97824 */ /* 0x020fe200078e00ff */
        /* <DEDUP_REMOVED lines=11> */
.L_x_605:
[----:B------:R-:W-:Y:S05]  /*1bf10*/  BSYNC B1 ;  /* 0x0000000000017941 */ /* 0x000fea0003800000 */
.L_x_604:
[----:B------:R-:W2:Y:S01]  /*1bf20*/  LDL.LU R219, [R1+0x4] ;  /* 0x0000040001db7983 */ /* 0x000ea20000300800 */
[----:B---3-5:R-:W-:Y:S01]  /*1bf30*/  IMAD.U32 R217, R216, 0x10000, RZ ;  /* 0x00010000d8d97824 */ /* 0x028fe200078e00ff */
        /* <DEDUP_REMOVED lines=8> */
.L_x_607:
[----:B------:R-:W-:Y:S05]  /*1bfc0*/  BSYNC B1 ;  /* 0x0000000000017941 */ /* 0x000fea0003800000 */
.L_x_606:
        /* <DEDUP_REMOVED lines=10> */
.L_x_609:
[----:B------:R-:W-:Y:S05]  /*1c070*/  BSYNC B1 ;  /* 0x0000000000017941 */ /* 0x000fea0003800000 */
.L_x_608:
[----:B------:R-:W3:Y:S01]  /*1c080*/  LDL.LU R219, [R1+0xc] ;  /* 0x00000c0001db7983 */ /* 0x000ee20000300800 */
[----:B--2--5:R-:W-:Y:S01]  /*1c090*/  IMAD.U32 R217, R216, 0x10000, RZ ;  /* 0x00010000d8d97824 */ /* 0x024fe200078e00ff */
        /* <DEDUP_REMOVED lines=11> */
.L_x_611:
[----:B------:R-:W-:Y:S05]  /*1c150*/  BSYNC B1 ;  /* 0x0000000000017941 */ /* 0x000fea0003800000 */
.L_x_610:
        /* <DEDUP_REMOVED lines=13> */
.L_x_613:
[----:B------:R-:W-:Y:S05]  /*1c230*/  BSYNC B1 ;  /* 0x0000000000017941 */ /* 0x000fea0003800000 */
.L_x_612:
        /* <DEDUP_REMOVED lines=10> */
.L_x_615:
[----:B------:R-:W-:Y:S05]  /*1c2e0*/  BSYNC B1 ;  /* 0x0000000000017941 */ /* 0x000fea0003800000 */
.L_x_614:
        /* <DEDUP_REMOVED lines=10> */
.L_x_617:
[----:B------:R-:W-:Y:S05]  /*1c390*/  BSYNC B1 ;  /* 0x0000000000017941 */ /* 0x000fea0003800000 */
.L_x_616:
        /* <DEDUP_REMOVED lines=13> */
.L_x_619:
[----:B------:R-:W-:Y:S05]  /*1c470*/  BSYNC B1 ;  /* 0x0000000000017941 */ /* 0x000fea0003800000 */
.L_x_618:
[----:B------:R-:W4:Y:S01]  /*1c480*/  LDL.LU R219, [R1+0x20] ;  /* 0x0000200001db7983 */ /* 0x000f220000300800 */
[----:B--2--5:R-:W-:Y:S01]  /*1c490*/  IMAD.U32 R217, R216, 0x10000, RZ ;  /* 0x00010000d8d97824 */ /* 0x024fe200078e00ff */
[----:B------:R-:W-:Y:S01]  /*1c4a0*/  ISETP.GT.AND P1, PT, R3, 0xd1, PT ;  /* 0x000000d10300780c */ /* 0x000fe20003f24270 */
[----:B------:R-:W-:Y:S01]  /*1c4b0*/  BSSY B1, `(.L_x_620) ;  /* 0x000000a000017945 */ /* 0x000fe20003800000 */
[----:B------:R-:W-:Y:S01]  /*1c4c0*/  LOP3.LUT R17, R17, 0xffffffbf, RZ, 0xc0, !PT ;  /* 0xffffffbf11117812 */ /* 0x000fe200078ec0ff */
[----:B------:R-:W-:-:S10]  /*1c4d0*/  FMUL R217, R217, R16 ;  /* 0x00000010d9d97220 */ /* 0x000fd40000400000 */
[----:B------:R-:W-:Y:S01]  /*1c4e0*/  @P1 LOP3.LUT R17, R17, 0x40, RZ, 0xfc, !PT ;  /* 0x0000004011111812 */ /* 0x000fe200078efcff */
[----:B----4-:R-:W-:-:S05]  /*1c4f0*/  FFMA R217, R219, R2, R217 ;  /* 0x00000002dbd97223 */ /* 0x010fca00000000d9 */
[----:B------:R-:W-:-:S05]  /*1c500*/  F2FP.BF16.F32.PACK_AB R217, RZ, R217 ;  /* 0x000000d9ffd9723e */ /* 0x000fca00000010ff */
[----:B------:R2:W-:Y:S01]  /*1c510*/  @P0 STG.E.U16 desc[UR36][R4.64+0x1a0], R217 ;  /* 0x0001a0d904000986 */ /* 0x0005e2000c101524 */
[----:B------:R-:W-:-:S13]  /*1c520*/  ISETP.GT.AND P0, PT, R0, RZ, P1 ;  /* 0x000000ff0000720c */ /* 0x000fda0000f04270 */
[----:B--2---:R-:W-:Y:S05]  /*1c530*/  @!P0 BRA `(.L_x_621) ;  /* 0x0000000000048947 */ /* 0x004fea0003800000 */
[----:B------:R2:W5:Y:S02]  /*1c540*/  LDG.E.LTC128B.U16 R216, desc[UR36][R20.64+0x1a2] ;  /* 0x0001a22414d87981 */ /* 0x000564000c1e1520 */
.L_x_621:
[----:B------:R-:W-:Y:S05]  /*1c550*/  BSYNC B1 ;  /* 0x0000000000017941 */ /* 0x000fea0003800000 */
.L_x_620:
[----:B------:R-:W4:Y:S01]  /*1c560*/  LDL.LU R219, [R1+0x24] ;  /* 0x0000240001db7983 */ /* 0x000f220000300800 */
[----:B-----5:R-:W-:Y:S01]  /*1c570*/  IMAD.U32 R217, R216, 0x10000, RZ ;  /* 0x00010000d8d97824 */ /* 0x020fe200078e00ff */
[----:B------:R-:W-:Y:S03]  /*1c580*/  BSSY B1, `(.L_x_622) ;  /* 0x0000008000017945 */ /* 0x000fe60003800000 */
[----:B------:R-:W-:-:S04]  /*1c590*/  FMUL R217, R217, R16 ;  /* 0x00000010d9d97220 */ /* 0x000fc80000400000 */
[----:B----4-:R-:W-:-:S05]  /*1c5a0*/  FFMA R217, R219, R2, R217 ;  /* 0x00000002dbd97223 */ /* 0x010fca00000000d9 */
[----:B------:R-:W-:-:S05]  /*1c5b0*/  F2FP.BF16.F32.PACK_AB R217, RZ, R217 ;  /* 0x000000d9ffd9723e */ /* 0x000fca00000010ff */
[----:B------:R4:W-:Y:S01]  /*1c5c0*/  @P0 STG.E.U16 desc[UR36][R4.64+0x1a2], R217 ;  /* 0x0001a2d904000986 */ /* 0x0009e2000c101524 */
[----:B------:R-:W-:-:S13]  /*1c5d0*/  ISETP.GT.AND P0, PT, R0, 0x8, P2 ;  /* 0x000000080000780c */ /* 0x000fda0001704270 */
[----:B----4-:R-:W-:Y:S05]  /*1c5e0*/  @!P0 BRA `(.L_x_623) ;  /* 0x0000000000048947 */ /* 0x010fea0003800000 */
[----:B------:R4:W5:Y:S02]  /*1c5f0*/  LDG.E.LTC128B.U16 R216, desc[UR36][R18.64+0x1a0] ;  /* 0x0001a02412d87981 */ /* 0x000964000c1e1520 */
.L_x_623:
[----:B------:R-:W-:Y:S05]  /*1c600*/  BSYNC B1 ;  /* 0x0000000000017941 */ /* 0x000fea0003800000 */
.L_x_622:
[----:B------:R-:W2:Y:S01]  /*1c610*/  LDL.LU R222, [R1+0x28] ;  /* 0x0000280001de7983 */ /* 0x000ea20000300800 */
[C---:B-----5:R-:W-:Y:S01]  /*1c620*/  IMAD.U32 R217, R216.reuse, 0x10000, RZ ;  /* 0x00010000d8d97824 */ /* 0x060fe200078e00ff */
[----:B------:R-:W-:Y:S01]  /*1c630*/  BSSY B1, `(.L_x_624) ;  /* 0x0000009000017945 */ /* 0x000fe20003800000 */
[----:B------:R-:W-:Y:S02]  /*1c640*/  PRMT R219, R216, 0x7610, R219 ;  /* 0x00007610d8db7816 */ /* 0x000fe400000000db */
[----:B------:R-:W-:-:S04]  /*1c650*/  FMUL R217, R217, R16 ;  /* 0x00000010d9d97220 */ /* 0x000fc80000400000 */
[----:B--2---:R-:W-:-:S05]  /*1c660*/  FFMA R217, R222, R2, R217 ;  /* 0x00000002ded97223 */ /* 0x004fca00000000d9 */
[----:B------:R-:W-:-:S05]  /*1c670*/  F2FP.BF16.F32.PACK_AB R217, RZ, R217 ;  /* 0x000000d9ffd9723e */ /* 0x000fca00000010ff */
[----:B------:R2:W-:Y:S01]  /*1c680*/  @P0 STG.E.U16 desc[UR36][R6.64+0x1a0], R217 ;  /* 0x0001a0d906000986 */ /* 0x0005e2000c101524 */
[----:B------:R-:W-:-:S13]  /*1c690*/  ISETP.GT.AND P0, PT, R0, 0x8, P1 ;  /* 0x000000080000780c */ /* 0x000fda0000f04270 */
[----:B--2---:R-:W-:Y:S05]  /*1c6a0*/  @!P0 BRA `(.L_x_625) ;  /* 0x0000000000048947 */ /* 0x004fea0003800000 */
[----:B------:R2:W5:Y:S02]  /*1c6b0*/  LDG.E.LTC128B.U16 R219, desc[UR36][R18.64+0x1a2] ;  /* 0x0001a22412db7981 */ /* 0x000564000c1e1520 */
.L_x_625:
[----:B------:R-:W-:Y:S05]  /*1c6c0*/  BSYNC B1 ;  /* 0x0000000000017941 */ /* 0x000fea0003800000 */
.L_x_624:
        /* <DEDUP_REMOVED lines=10> */
[----:B------:R-:W-:-:S05]  /*1c770*/  IADD3 R222, P0, R228, R220, RZ ;  /* 0x000000dce4de7210 */ /* 0x000fca0007f1e0ff */
[----:B------:R-:W-:Y:S01]  /*1c780*/  IMAD.X R223, R226, 0x1, R221, P0 ;  /* 0x00000001e2df7824 */ /* 0x000fe200000e06dd */
[----:B---3--:R-:W-:-:S05]  /*1c790*/  IADD3 R216, P0, R228, R22, RZ ;  /* 0x00000016e4d87210 */ /* 0x008fca0007f1e0ff */
[----:B------:R-:W-:Y:S01]  /*1c7a0*/  IMAD.X R217, R226, 0x1, R23, P0 ;  /* 0x00000001e2d97824 */ /* 0x000fe200000e0617 */
[----:B------:R-:W-:-:S13]  /*1c7b0*/  ISETP.GT.AND P0, PT, R0, RZ, P2 ;  /* 0x000000ff0000720c */ /* 0x000fda0001704270 */
[----:B------:R-:W-:Y:S05]  /*1c7c0*/  @!P0 BRA `(.L_x_627) ;  /* 0x0000000000048947 */ /* 0x000fea0003800000 */
[----:B------:R3:W5:Y:S02]  /*1c7d0*/  LDG.E.LTC128B.U16 R219, desc[UR36][R20.64+0x1b0] ;  /* 0x0001b02414db7981 */ /* 0x000764000c1e1520 */
.L_x_627:
[----:B------:R-:W-:Y:S05]  /*1c7e0*/  BSYNC B1 ;  /* 0x0000000000017941 */ /* 0x000fea0003800000 */
.L_x_626:
        /* <DEDUP_REMOVED lines=13> */
.L_x_629:
[----:B------:R-:W-:Y:S05]  /*1c8c0*/  BSYNC B1 ;  /* 0x0000000000017941 */ /* 0x000fea0003800000 */
.L_x_628:
        /* <DEDUP_REMOVED lines=10> */
.L_x_631:
[----:B------:R-:W-:Y:S05]  /*1c970*/  BSYNC B1 ;  /* 0x0000000000017941 */ /* 0x000fea0003800000 */
.L_x_630:
        /* <DEDUP_REMOVED lines=10> */
.L_x_633:
[----:B------:R-:W-:Y:S05]  /*1ca20*/  BSYNC B1 ;  /* 0x0000000000017941 */ /* 0x000fea0003800000 */
.L_x_632:
        /* <DEDUP_REMOVED lines=13> */
.L_x_635:
[----:B------:R-:W-:Y:S05]  /*1cb00*/  BSYNC B1 ;  /* 0x0000000000017941 */ /* 0x000fea0003800000 */
.L_x_634:
        /* <DEDUP_REMOVED lines=13> */
.L_x_637:
[----:B------:R-:W-:Y:S05]  /*1cbe0*/  BSYNC B1 ;  /* 0x0000000000017941 */ /* 0x000fea0003800000 */
.L_x_636:
        /* <DEDUP_REMOVED lines=10> */
.L_x_639:
[----:B------:R-:W-:Y:S05]  /*1cc90*/  BSYNC B1 ;  /* 0x0000000000017941 */ /* 0x000fea0003800000 */
.L_x_638:
        /* <DEDUP_REMOVED lines=10> */
.L_x_641:
[----:B------:R-:W-:Y:S05]  /*1cd40*/  BSYNC B1 ;  /* 0x0000000000017941 */ /* 0x000fea0003800000 */
.L_x_640:
        /* <DEDUP_REMOVED lines=13> */
.L_x_643:
[----:B------:R-:W-:Y:S05]  /*1ce20*/  BSYNC B1 ;  /* 0x0000000000017941 */ /* 0x000fea0003800000 */
.L_x_642:
        /* <DEDUP_REMOVED lines=13> */
.L_x_645:
[----:B------:R-:W-:Y:S05]  /*1cf00*/  BSYNC B1 ;  /* 0x0000000000017941 */ /* 0x000fea0003800000 */
.L_x_644:
        /* <DEDUP_REMOVED lines=10> */
.L_x_647:
[----:B------:R-:W-:Y:S05]  /*1cfb0*/  BSYNC B1 ;  /* 0x0000000000017941 */ /* 0x000fea0003800000 */
.L_x_646:
        /* <DEDUP_REMOVED lines=10> */
.L_x_649:
[----:B------:R-:W-:Y:S05]  /*1d060*/  BSYNC B1 ;  /* 0x0000000000017941 */ /* 0x000fea0003800000 */
.L_x_648:
        /* <DEDUP_REMOVED lines=13> */
.L_x_651:
[----:B------:R-:W-:Y:S05]  /*1d140*/  BSYNC B1 ;  /* 0x0000000000017941 */ /* 0x000fea0003800000 */
.L_x_650:
        /* <DEDUP_REMOVED lines=13> */
.L_x_653:
[----:B------:R-:W-:Y:S05]  /*1d220*/  BSYNC B1 ;  /* 0x0000000000017941 */ /* 0x000fea0003800000 */
.L_x_652:
        /* <DEDUP_REMOVED lines=10> */
.L_x_655:
[----:B------:R-:W-:Y:S05]  /*1d2d0*/  BSYNC B1 ;  /* 0x0000000000017941 */ /* 0x000fea0003800000 */
.L_x_654:
        /* <DEDUP_REMOVED lines=10> */
.L_x_657:
[----:B------:R-:W-:Y:S05]  /*1d380*/  BSYNC B1 ;  /* 0x0000000000017941 */ /* 0x000fea0003800000 */
.L_x_656:
        /* <DEDUP_REMOVED lines=13> */
.L_x_659:
[----:B------:R-:W-:Y:S05]  /*1d460*/  BSYNC B1 ;  /* 0x0000000000017941 */ /* 0x000fea0003800000 */
.L_x_658:
        /* <DEDUP_REMOVED lines=13> */
.L_x_661:
[----:B------:R-:W-:Y:S05]  /*1d540*/  BSYNC B1 ;  /* 0x0000000000017941 */ /* 0x000fea0003800000 */
.L_x_660:
        /* <DEDUP_REMOVED lines=10> */
.L_x_663:
[----:B------:R-:W-:Y:S05]  /*1d5f0*/  BSYNC B1 ;  /* 0x0000000000017941 */ /* 0x000fea0003800000 */
.L_x_662:
        /* <DEDUP_REMOVED lines=10> */
.L_x_665:
[----:B------:R-:W-:Y:S05]  /*1d6a0*/  BSYNC B1 ;  /* 0x0000000000017941 */ /* 0x000fea0003800000 */
.L_x_664:
        /* <DEDUP_REMOVED lines=13> */
.L_x_667:
[----:B------:R-:W-:Y:S05]  /*1d780*/  BSYNC B1 ;  /* 0x0000000000017941 */ /* 0x000fea0003800000 */
.L_x_666:
        /* <DEDUP_REMOVED lines=13> */
.L_x_669:
[----:B------:R-:W-:Y:S05]  /*1d860*/  BSYNC B1 ;  /* 0x0000000000017941 */ /* 0x000fea0003800000 */
.L_x_668:
        /* <DEDUP_REMOVED lines=10> */
.L_x_671:
[----:B------:R-:W-:Y:S05]  /*1d910*/  BSYNC B1 ;  /* 0x0000000000017941 */ /* 0x000fea0003800000 */
.L_x_670:
        /* <DEDUP_REMOVED lines=10> */
.L_x_673:
[----:B------:R-:W-:Y:S05]  /*1d9c0*/  BSYNC B1 ;  /* 0x0000000000017941 */ /* 0x000fea0003800000 */
.L_x_672:
        /* <DEDUP_REMOVED lines=13> */
.L_x_675:
[----:B------:R-:W-:Y:S05]  /*1daa0*/  BSYNC B1 ;  /* 0x0000000000017941 */ /* 0x000fea0003800000 */
.L_x_674:
        /* <DEDUP_REMOVED lines=13> */
.L_x_677:
[----:B------:R-:W-:Y:S05]  /*1db80*/  BSYNC B1 ;  /* 0x0000000000017941 */ /* 0x000fea0003800000 */
.L_x_676:
        /* <DEDUP_REMOVED lines=10> */
.L_x_679:
[----:B------:R-:W-:Y:S05]  /*1dc30*/  BSYNC B1 ;  /* 0x0000000000017941 */ /* 0x000fea0003800000 */
.L_x_678:
        /* <DEDUP_REMOVED lines=10> */
.L_x_681:
[----:B------:R-:W-:Y:S05]  /*1dce0*/  BSYNC B1 ;  /* 0x0000000000017941 */ /* 0x000fea0003800000 */
.L_x_680:
        /* <DEDUP_REMOVED lines=13> */
.L_x_683:
[----:B------:R-:W-:Y:S05]  /*1ddc0*/  BSYNC B1 ;  /* 0x0000000000017941 */ /* 0x000fea0003800000 */
.L_x_682:
        /* <DEDUP_REMOVED lines=13> */
.L_x_685:
[----:B------:R-:W-:Y:S05]  /*1dea0*/  BSYNC B1 ;  /* 0x0000000000017941 */ /* 0x000fea0003800000 */
.L_x_684:
        /* <DEDUP_REMOVED lines=10> */
.L_x_687:
[----:B------:R-:W-:Y:S05]  /*1df50*/  BSYNC B1 ;  /* 0x0000000000017941 */ /* 0x000fea0003800000 */
.L_x_686:
        /* <DEDUP_REMOVED lines=10> */
.L_x_689:
[----:B------:R-:W-:Y:S05]  /*1e000*/  BSYNC B1 ;  /* 0x0000000000017941 */ /* 0x000fea0003800000 */
.L_x_688:
        /* <DEDUP_REMOVED lines=13> */
.L_x_691:
[----:B------:R-:W-:Y:S05]  /*1e0e0*/  BSYNC B1 ;  /* 0x0000000000017941 */ /* 0x000fea0003800000 */
.L_x_690:
        /* <DEDUP_REMOVED lines=13> */
.L_x_693:
[----:B------:R-:W-:Y:S05]  /*1e1c0*/  BSYNC B1 ;  /* 0x0000000000017941 */ /* 0x000fea0003800000 */
.L_x_692:
        /* <DEDUP_REMOVED lines=10> */
.L_x_695:
[----:B------:R-:W-:Y:S05]  /*1e270*/  BSYNC B1 ;  /* 0x0000000000017941 */ /* 0x000fea0003800000 */
.L_x_694:
        /* <DEDUP_REMOVED lines=10> */
.L_x_697:
[----:B------:R-:W-:Y:S05]  /*1e320*/  BSYNC B1 ;  /* 0x0000000000017941 */ /* 0x000fea0003800000 */
.L_x_696:
        /* <DEDUP_REMOVED lines=13> */
.L_x_699:
[----:B------:R-:W-:Y:S05]  /*1e400*/  BSYNC B1 ;  /* 0x0000000000017941 */ /* 0x000fea0003800000 */
.L_x_698:
        /* <DEDUP_REMOVED lines=13> */
.L_x_701:
[----:B------:R-:W-:Y:S05]  /*1e4e0*/  BSYNC B1 ;  /* 0x0000000000017941 */ /* 0x000fea0003800000 */
.L_x_700:
        /* <DEDUP_REMOVED lines=10> */
.L_x_703:
[----:B------:R-:W-:Y:S05]  /*1e590*/  BSYNC B1 ;  /* 0x0000000000017941 */ /* 0x000fea0003800000 */
.L_x_702:
        /* <DEDUP_REMOVED lines=10> */
.L_x_705:
[----:B------:R-:W-:Y:S05]  /*1e640*/  BSYNC B1 ;  /* 0x0000000000017941 */ /* 0x000fea0003800000 */
.L_x_704:
        /* <DEDUP_REMOVED lines=13> */
.L_x_707:
[----:B------:R-:W-:Y:S05]  /*1e720*/  BSYNC B1 ;  /* 0x0000000000017941 */ /* 0x000fea0003800000 */
.L_x_706:
        /* <DEDUP_REMOVED lines=13> */
.L_x_709:
[----:B------:R-:W-:Y:S05]  /*1e800*/  BSYNC B1 ;  /* 0x0000000000017941 */ /* 0x000fea0003800000 */
.L_x_708:
        /* <DEDUP_REMOVED lines=10> */
.L_x_711:
[----:B------:R-:W-:Y:S05]  /*1e8b0*/  BSYNC B1 ;  /* 0x0000000000017941 */ /* 0x000fea0003800000 */
.L_x_710:
        /* <DEDUP_REMOVED lines=10> */
.L_x_713:
[----:B------:R-:W-:Y:S05]  /*1e960*/  BSYNC B1 ;  /* 0x0000000000017941 */ /* 0x000fea0003800000 */
.L_x_712:
        /* <DEDUP_REMOVED lines=13> */
.L_x_715:
[----:B------:R-:W-:Y:S05]  /*1ea40*/  BSYNC B1 ;  /* 0x0000000000017941 */ /* 0x000fea0003800000 */
.L_x_714:
        /* <DEDUP_REMOVED lines=13> */
.L_x_717:
[----:B------:R-:W-:Y:S05]  /*1eb20*/  BSYNC B1 ;  /* 0x0000000000017941 */ /* 0x000fea0003800000 */
.L_x_716:
        /* <DEDUP_REMOVED lines=10> */
.L_x_719:
[----:B------:R-:W-:Y:S05]  /*1ebd0*/  BSYNC B1 ;  /* 0x0000000000017941 */ /* 0x000fea0003800000 */
.L_x_718:
        /* <DEDUP_REMOVED lines=10> */
.L_x_721:
[----:B------:R-:W-:Y:S05]  /*1ec80*/  BSYNC B1 ;  /* 0x0000000000017941 */ /* 0x000fea0003800000 */
.L_x_720:
        /* <DEDUP_REMOVED lines=13> */
.L_x_723:
[----:B------:R-:W-:Y:S05]  /*1ed60*/  BSYNC B1 ;  /* 0x0000000000017941 */ /* 0x000fea0003800000 */
.L_x_722:
        /* <DEDUP_REMOVED lines=13> */
.L_x_725:
[----:B------:R-:W-:Y:S05]  /*1ee40*/  BSYNC B1 ;  /* 0x0000000000017941 */ /* 0x000fea0003800000 */
.L_x_724:
        /* <DEDUP_REMOVED lines=10> */
.L_x_727:
[----:B------:R-:W-:Y:S05]  /*1eef0*/  BSYNC B1 ;  /* 0x0000000000017941 */ /* 0x000fea0003800000 */
.L_x_726:
        /* <DEDUP_REMOVED lines=10> */
.L_x_729:
[----:B------:R-:W-:Y:S05]  /*1efa0*/  BSYNC B1 ;  /* 0x0000000000017941 */ /* 0x000fea0003800000 */
.L_x_728:
        /* <DEDUP_REMOVED lines=13> */
.L_x_731:
[----:B------:R-:W-:Y:S05]  /*1f080*/  BSYNC B1 ;  /* 0x0000000000017941 */ /* 0x000fea0003800000 */
.L_x_730:
        /* <DEDUP_REMOVED lines=13> */
.L_x_733:
[----:B------:R-:W-:Y:S05]  /*1f160*/  BSYNC B1 ;  /* 0x0000000000017941 */ /* 0x000fea0003800000 */
.L_x_732:
        /* <DEDUP_REMOVED lines=10> */
.L_x_735:
[----:B------:R-:W-:Y:S05]  /*1f210*/  BSYNC B1 ;  /* 0x0000000000017941 */ /* 0x000fea0003800000 */
.L_x_734:
        /* <DEDUP_REMOVED lines=10> */
.L_x_737:
[----:B------:R-:W-:Y:S05]  /*1f2c0*/  BSYNC B1 ;  /* 0x0000000000017941 */ /* 0x000fea0003800000 */
.L_x_736:
        /* <DEDUP_REMOVED lines=13> */
.L_x_739:
[----:B------:R-:W-:Y:S05]  /*1f3a0*/  BSYNC B1 ;  /* 0x0000000000017941 */ /* 0x000fea0003800000 */
.L_x_738:
        /* <DEDUP_REMOVED lines=13> */
.L_x_741:
[----:B------:R-:W-:Y:S05]  /*1f480*/  BSYNC B1 ;  /* 0x0000000000017941 */ /* 0x000fea0003800000 */
.L_x_740:
        /* <DEDUP_REMOVED lines=10> */
.L_x_743:
[----:B------:R-:W-:Y:S05]  /*1f530*/  BSYNC B1 ;  /* 0x0000000000017941 */ /* 0x000fea0003800000 */
.L_x_742:
        /* <DEDUP_REMOVED lines=10> */
.L_x_745:
[----:B------:R-:W-:Y:S05]  /*1f5e0*/  BSYNC B1 ;  /* 0x0000000000017941 */ /* 0x000fea0003800000 */
.L_x_744:
        /* <DEDUP_REMOVED lines=13> */
.L_x_747:
[----:B------:R-:W-:Y:S05]  /*1f6c0*/  BSYNC B1 ;  /* 0x0000000000017941 */ /* 0x000fea0003800000 */
.L_x_746:
        /* <DEDUP_REMOVED lines=13> */
.L_x_749:
[----:B------:R-:W-:Y:S05]  /*1f7a0*/  BSYNC B1 ;  /* 0x0000000000017941 */ /* 0x000fea0003800000 */
.L_x_748:
        /* <DEDUP_REMOVED lines=10> */
.L_x_751:
[----:B------:R-:W-:Y:S05]  /*1f850*/  BSYNC B1 ;  /* 0x0000000000017941 */ /* 0x000fea0003800000 */
.L_x_750:
        /* <DEDUP_REMOVED lines=10> */
.L_x_753:
[----:B------:R-:W-:Y:S05]  /*1f900*/  BSYNC B1 ;  /* 0x0000000000017941 */ /* 0x000fea0003800000 */
.L_x_752:
        /* <DEDUP_REMOVED lines=13> */
.L_x_755:
[----:B------:R-:W-:Y:S05]  /*1f9e0*/  BSYNC B1 ;  /* 0x0000000000017941 */ /* 0x000fea0003800000 */
.L_x_754:
        /* <DEDUP_REMOVED lines=13> */
.L_x_757:
[----:B------:R-:W-:Y:S05]  /*1fac0*/  BSYNC B1 ;  /* 0x0000000000017941 */ /* 0x000fea0003800000 */
.L_x_756:
        /* <DEDUP_REMOVED lines=10> */
.L_x_759:
[----:B------:R-:W-:Y:S05]  /*1fb70*/  BSYNC B1 ;  /* 0x0000000000017941 */ /* 0x000fea0003800000 */
.L_x_758:
        /* <DEDUP_REMOVED lines=10> */
.L_x_761:
[----:B------:R-:W-:Y:S05]  /*1fc20*/  BSYNC B1 ;  /* 0x0000000000017941 */ /* 0x000fea0003800000 */
.L_x_760:
        /* <DEDUP_REMOVED lines=13> */
.L_x_763:
[----:B------:R-:W-:Y:S05]  /*1fd00*/  BSYNC B1 ;  /* 0x0000000000017941 */ /* 0x000fea0003800000 */
.L_x_762:
        /* <DEDUP_REMOVED lines=13> */
.L_x_765:
[----:B------:R-:W-:Y:S05]  /*1fde0*/  BSYNC B1 ;  /* 0x0000000000017941 */ /* 0x000fea0003800000 */
.L_x_764:
        /* <DEDUP_REMOVED lines=10> */
.L_x_767:
[----:B------:R-:W-:Y:S05]  /*1fe90*/  BSYNC B1 ;  /* 0x0000000000017941 */ /* 0x000fea0003800000 */
.L_x_766:
        /* <DEDUP_REMOVED lines=10> */
.L_x_769:
[----:B------:R-:W-:Y:S05]  /*1ff40*/  BSYNC B1 ;  /* 0x0000000000017941 */ /* 0x000fea0003800000 */
.L_x_768:
        /* <DEDUP_REMOVED lines=13> */
.L_x_771:
[----:B------:R-:W-:Y:S05]  /*20020*/  BSYNC B1 ;  /* 0x0000000000017941 */ /* 0x000fea0003800000 */
.L_x_770:
        /* <DEDUP_REMOVED lines=11> */
.L_x_773:
[----:B------:R-:W-:Y:S05]  /*200e0*/  BSYNC B1 ;  /* 0x0000000000017941 */ /* 0x000fea0003800000 */
.L_x_772:
        /* <DEDUP_REMOVED lines=10> */
.L_x_775:
[----:B------:R-:W-:Y:S05]  /*20190*/  BSYNC B1 ;  /* 0x0000000000017941 */ /* 0x000fea0003800000 */
.L_x_774:
        /* <DEDUP_REMOVED lines=10> */
.L_x_777:
[----:B------:R-:W-:Y:S05]  /*20240*/  BSYNC B1 ;  /* 0x0000000000017941 */ /* 0x000fea0003800000 */
.L_x_776:
        /* <DEDUP_REMOVED lines=11> */
.L_x_779:
[----:B------:R-:W-:Y:S05]  /*20300*/  BSYNC B1 ;  /* 0x0000000000017941 */ /* 0x000fea0003800000 */
.L_x_778:
        /* <DEDUP_REMOVED lines=11> */
.L_x_781:
[----:B------:R-:W-:Y:S05]  /*203c0*/  BSYNC B1 ;  /* 0x0000000000017941 */ /* 0x000fea0003800000 */
.L_x_780:
        /* <DEDUP_REMOVED lines=10> */
.L_x_783:
[----:B------:R-:W-:Y:S05]  /*20470*/  BSYNC B1 ;  /* 0x0000000000017941 */ /* 0x000fea0003800000 */
.L_x_782:
        /* <DEDUP_REMOVED lines=10> */
.L_x_785:
[----:B------:R-:W-:Y:S05]  /*20520*/  BSYNC B1 ;  /* 0x0000000000017941 */ /* 0x000fea0003800000 */
.L_x_784:
        /* <DEDUP_REMOVED lines=11> */
.L_x_787:
[----:B------:R-:W-:Y:S05]  /*205e0*/  BSYNC B1 ;  /* 0x0000000000017941 */ /* 0x000fea0003800000 */
.L_x_786:
        /* <DEDUP_REMOVED lines=11> */
.L_x_789:
[----:B------:R-:W-:Y:S05]  /*206a0*/  BSYNC B1 ;  /* 0x0000000000017941 */ /* 0x000fea0003800000 */
.L_x_788:
[----:B0-23--:R-:W2:Y:S01]  /*206b0*/  LDL.LU R20, [R1+0x174] ;  /* 0x0001740001147983 */ /* 0x00dea20000300800 */
[----:B-----5:R-:W-:Y:S01]  /*206c0*/  IMAD.U32 R3, R219, 0x10000, RZ ;  /* 0x00010000db037824 */ /* 0x020fe200078e00ff */
[----:B------:R-:W-:Y:S03]  /*206d0*/  BSSY B1, `(.L_x_790) ;  /* 0x0000008000017945 */ /* 0x000fe60003800000 */
[----:B------:R-:W-:-:S04]  /*206e0*/  FMUL R3, R3, R16 ;  /* 0x0000001003037220 */ /* 0x000fc80000400000 */
[----:B--2---:R-:W-:-:S05]  /*206f0*/  FFMA R3, R20, R2, R3 ;  /* 0x0000000214037223 */ /* 0x004fca0000000003 */
[----:B------:R-:W-:-:S05]  /*20700*/  F2FP.BF16.F32.PACK_AB R3, RZ, R3 ;  /* 0x00000003ff03723e */ /* 0x000fca00000010ff */
[----:B------:R0:W-:Y:S01]  /*20710*/  @P5 STG.E.U16 desc[UR36][R4.64+0x2f2], R3 ;  /* 0x0002f20304005986 */ /* 0x0001e2000c101524 */
[----:B------:R-:W-:-:S13]  /*20720*/  ISETP.GT.AND P5, PT, R0, 0x8, P1 ;  /* 0x000000080000780c */ /* 0x000fda0000fa4270 */
[----:B0-----:R-:W-:Y:S05]  /*20730*/  @!P5 BRA `(.L_x_791) ;  /* 0x000000000004d947 */ /* 0x001fea0003800000 */
[----:B------:R0:W5:Y:S02]  /*20740*/  LDG.E.LTC128B.U16 R219, desc[UR36][R18.64+0x2f0] ;  /* 0x0002f02412db7981 */ /* 0x000164000c1e1520 */
.L_x_791:
[----:B------:R-:W-:Y:S05]  /*20750*/  BSYNC B1 ;  /* 0x0000000000017941 */ /* 0x000fea0003800000 */
.L_x_790:
[----:B------:R-:W2:Y:S01]  /*20760*/  LDL.LU R4, [R1+0x178] ;  /* 0x0001780001047983 */ /* 0x000ea20000300800 */
[----:B-----5:R-:W-:Y:S01]  /*20770*/  IMAD.U32 R3, R219, 0x10000, RZ ;  /* 0x00010000db037824 */ /* 0x020fe200078e00ff */
[----:B------:R-:W-:Y:S01]  /*20780*/  BSSY B1, `(.L_x_792) ;  /* 0x000000a000017945 */ /* 0x000fe20003800000 */
[----:B------:R-:W-:Y:S02]  /*20790*/  @P5 IMAD.MOV.U32 R5, RZ, RZ, R7 ;  /* 0x000000ffff055224 */ /* 0x000fe400078e0007 */
[----:B------:R-:W-:-:S04]  /*207a0*/  FMUL R3, R3, R16 ;  /* 0x0000001003037220 */ /* 0x000fc80000400000 */
[----:B--2---:R-:W-:Y:S01]  /*207b0*/  FFMA R3, R4, R2, R3 ;  /* 0x0000000204037223 */ /* 0x004fe20000000003 */
[----:B------:R-:W-:-:S04]  /*207c0*/  @P5 IMAD.MOV.U32 R4, RZ, RZ, R6 ;  /* 0x000000ffff045224 */ /* 0x000fc800078e0006 */
[----:B------:R-:W-:-:S05]  /*207d0*/  F2FP.BF16.F32.PACK_AB R3, RZ, R3 ;  /* 0x00000003ff03723e */ /* 0x000fca00000010ff */
[----:B------:R2:W-:Y:S01]  /*207e0*/  @P5 STG.E.U16 desc[UR36][R4.64+0x2f0], R3 ;  /* 0x0002f00304005986 */ /* 0x0005e2000c101524 */
[----:B------:R-:W-:-:S13]  /*207f0*/  ISETP.GT.AND P5, PT, R0, 0x8, P0 ;  /* 0x000000080000780c */ /* 0x000fda00007a4270 */
[----:B--2---:R-:W-:Y:S05]  /*20800*/  @!P5 BRA `(.L_x_793) ;  /* 0x000000000004d947 */ /* 0x004fea0003800000 */
[----:B------:R2:W5:Y:S02]  /*20810*/  LDG.E.LTC128B.U16 R219, desc[UR36][R18.64+0x2f2] ;  /* 0x0002f22412db7981 */ /* 0x000564000c1e1520 */
.L_x_793:
[----:B------:R-:W-:Y:S05]  /*20820*/  BSYNC B1 ;  /* 0x0000000000017941 */ /* 0x000fea0003800000 */
.L_x_792:
        /* <DEDUP_REMOVED lines=11> */
.L_x_795:
[----:B------:R-:W-:Y:S05]  /*208e0*/  BSYNC B1 ;  /* 0x0000000000017941 */ /* 0x000fea0003800000 */
.L_x_794:
[----:B-----5:R-:W-:Y:S01]  /*208f0*/  IMAD.U32 R3, R219, 0x10000, RZ ;  /* 0x00010000db037824 */ /* 0x020fe200078e00ff */
[----:B------:R-:W-:Y:S03]  /*20900*/  BSSY B1, `(.L_x_796) ;  /* 0x0000009000017945 */ /* 0x000fe60003800000 */
[----:B------:R-:W-:-:S04]  /*20910*/  FMUL R3, R3, R16 ;  /* 0x0000001003037220 */ /* 0x000fc80000400000 */
[----:B------:R-:W-:-:S05]  /*20920*/  FFMA R3, R120, R2, R3 ;  /* 0x0000000278037223 */ /* 0x000fca0000000003 */
[----:B------:R-:W-:-:S05]  /*20930*/  F2FP.BF16.F32.PACK_AB R3, RZ, R3 ;  /* 0x00000003ff03723e */ /* 0x000fca00000010ff */
[----:B------:R0:W-:Y:S01]  /*20940*/  @P5 STG.E.U16 desc[UR36][R220.64+0x180], R3 ;  /* 0x00018003dc005986 */ /* 0x0001e2000c101524 */
[----:B------:R-:W-:-:S04]  /*20950*/  LOP3.LUT P5, RZ, R17, 0x2, RZ, 0xc0, !PT ;  /* 0x0000000211ff7812 */ /* 0x000fc800078ac0ff */
[----:B------:R-:W-:-:S13]  /*20960*/  ISETP.GT.AND P5, PT, R0, 0x80, P5 ;  /* 0x000000800000780c */ /* 0x000fda0002fa4270 */
[----:B0-----:R-:W-:Y:S05]  /*20970*/  @!P5 BRA `(.L_x_797) ;  /* 0x000000000004d947 */ /* 0x001fea0003800000 */
[----:B------:R0:W5:Y:S02]  /*20980*/  LDG.E.LTC128B.U16 R219, desc[UR36][R14.64+0x182] ;  /* 0x000182240edb7981 */ /* 0x000164000c1e1520 */
.L_x_797:
[----:B------:R-:W-:Y:S05]  /*20990*/  BSYNC B1 ;  /* 0x0000000000017941 */ /* 0x000fea0003800000 */
.L_x_796:
        /* <DEDUP_REMOVED lines=10> */
.L_x_799:
[----:B------:R-:W-:Y:S05]  /*20a40*/  BSYNC B1 ;  /* 0x0000000000017941 */ /* 0x000fea0003800000 */
.L_x_798:
        /* <DEDUP_REMOVED lines=10> */
.L_x_801:
[----:B------:R-:W-:Y:S05]  /*20af0*/  BSYNC B1 ;  /* 0x0000000000017941 */ /* 0x000fea0003800000 */
.L_x_800:
        /* <DEDUP_REMOVED lines=10> */
.L_x_803:
[----:B------:R-:W-:Y:S05]  /*20ba0*/  BSYNC B1 ;  /* 0x0000000000017941 */ /* 0x000fea0003800000 */
.L_x_802:
        /* <DEDUP_REMOVED lines=10> */
.L_x_805:
[----:B------:R-:W-:Y:S05]  /*20c50*/  BSYNC B1 ;  /* 0x0000000000017941 */ /* 0x000fea0003800000 */
.L_x_804:
        /* <DEDUP_REMOVED lines=10> */
.L_x_807:
[----:B------:R-:W-:Y:S05]  /*20d00*/  BSYNC B1 ;  /* 0x0000000000017941 */ /* 0x000fea0003800000 */
.L_x_806:
        /* <DEDUP_REMOVED lines=10> */
.L_x_809:
[----:B------:R-:W-:Y:S05]  /*20db0*/  BSYNC B1 ;  /* 0x0000000000017941 */ /* 0x000fea0003800000 */
.L_x_808:
        /* <DEDUP_REMOVED lines=10> */
.L_x_811:
[----:B------:R-:W-:Y:S05]  /*20e60*/  BSYNC B1 ;  /* 0x0000000000017941 */ /* 0x000fea0003800000 */
.L_x_810:
        /* <DEDUP_REMOVED lines=10> */
.L_x_813:
[----:B------:R-:W-:Y:S05]  /*20f10*/  BSYNC B1 ;  /* 0x0000000000017941 */ /* 0x000fea0003800000 */
.L_x_812:
        /* <DEDUP_REMOVED lines=10> */
.L_x_815:
[----:B------:R-:W-:Y:S05]  /*20fc0*/  BSYNC B1 ;  /* 0x0000000000017941 */ /* 0x000fea0003800000 */
.L_x_814:
        /* <DEDUP_REMOVED lines=10> */
.L_x_817:
[----:B------:R-:W-:Y:S05]  /*21070*/  BSYNC B1 ;  /* 0x0000000000017941 */ /* 0x000fea0003800000 */
.L_x_816:
        /* <DEDUP_REMOVED lines=10> */
.L_x_819:
[----:B------:R-:W-:Y:S05]  /*21120*/  BSYNC B1 ;  /* 0x0000000000017941 */ /* 0x000fea0003800000 */
.L_x_818:
        /* <DEDUP_REMOVED lines=10> */
.L_x_821:
[----:B------:R-:W-:Y:S05]  /*211d0*/  BSYNC B1 ;  /* 0x0000000000017941 */ /* 0x000fea0003800000 */
.L_x_820:
        /* <DEDUP_REMOVED lines=10> */
.L_x_823:
[----:B------:R-:W-:Y:S05]  /*21280*/  BSYNC B1 ;  /* 0x0000000000017941 */ /* 0x000fea0003800000 */
.L_x_822:
        /* <DEDUP_REMOVED lines=10> */
.L_x_825:
[----:B------:R-:W-:Y:S05]  /*21330*/  BSYNC B1 ;  /* 0x0000000000017941 */ /* 0x000fea0003800000 */
.L_x_824:
        /* <DEDUP_REMOVED lines=10> */
.L_x_827:
[----:B------:R-:W-:Y:S05]  /*213e0*/  BSYNC B1 ;  /* 0x0000000000017941 */ /* 0x000fea0003800000 */
.L_x_826:
        /* <DEDUP_REMOVED lines=10> */
.L_x_829:
[----:B------:R-:W-:Y:S05]  /*21490*/  BSYNC B1 ;  /* 0x0000000000017941 */ /* 0x000fea0003800000 */
.L_x_828:
        /* <DEDUP_REMOVED lines=10> */
.L_x_831:
[----:B------:R-:W-:Y:S05]  /*21540*/  BSYNC B1 ;  /* 0x0000000000017941 */ /* 0x000fea0003800000 */
.L_x_830:
        /* <DEDUP_REMOVED lines=10> */
.L_x_833:
[----:B------:R-:W-:Y:S05]  /*215f0*/  BSYNC B1 ;  /* 0x0000000000017941 */ /* 0x000fea0003800000 */
.L_x_832:
        /* <DEDUP_REMOVED lines=10> */
.L_x_835:
[----:B------:R-:W-:Y:S05]  /*216a0*/  BSYNC B1 ;  /* 0x0000000000017941 */ /* 0x000fea0003800000 */
.L_x_834:
        /* <DEDUP_REMOVED lines=10> */
.L_x_837:
[----:B------:R-:W-:Y:S05]  /*21750*/  BSYNC B1 ;  /* 0x0000000000017941 */ /* 0x000fea0003800000 */
.L_x_836:
        /* <DEDUP_REMOVED lines=10> */
.L_x_839:
[----:B------:R-:W-:Y:S05]  /*21800*/  BSYNC B1 ;  /* 0x0000000000017941 */ /* 0x000fea0003800000 */
.L_x_838:
        /* <DEDUP_REMOVED lines=10> */
.L_x_841:
[----:B------:R-:W-:Y:S05]  /*218b0*/  BSYNC B1 ;  /* 0x0000000000017941 */ /* 0x000fea0003800000 */
.L_x_840:
        /* <DEDUP_REMOVED lines=10> */
.L_x_843:
[----:B------:R-:W-:Y:S05]  /*21960*/  BSYNC B1 ;  /* 0x0000000000017941 */ /* 0x000fea0003800000 */
.L_x_842:
        /* <DEDUP_REMOVED lines=10> */
.L_x_845:
[----:B------:R-:W-:Y:S05]  /*21a10*/  BSYNC B1 ;  /* 0x0000000000017941 */ /* 0x000fea0003800000 */
.L_x_844:
        /* <DEDUP_REMOVED lines=10> */
.L_x_847:
[----:B------:R-:W-:Y:S05]  /*21ac0*/  BSYNC B1 ;  /* 0x0000000000017941 */ /* 0x000fea0003800000 */
.L_x_846:
        /* <DEDUP_REMOVED lines=10> */
.L_x_849:
[----:B------:R-:W-:Y:S05]  /*21b70*/  BSYNC B1 ;  /* 0x0000000000017941 */ /* 0x000fea0003800000 */
.L_x_848:
        /* <DEDUP_REMOVED lines=10> */
.L_x_851:
[----:B------:R-:W-:Y:S05]  /*21c20*/  BSYNC B1 ;  /* 0x0000000000017941 */ /* 0x000fea0003800000 */
.L_x_850:
        /* <DEDUP_REMOVED lines=10> */
.L_x_853:
[----:B------:R-:W-:Y:S05]  /*21cd0*/  BSYNC B1 ;  /* 0x0000000000017941 */ /* 0x000fea0003800000 */
.L_x_852:
        /* <DEDUP_REMOVED lines=10> */
.L_x_855:
[----:B------:R-:W-:Y:S05]  /*21d80*/  BSYNC B1 ;  /* 0x0000000000017941 */ /* 0x000fea0003800000 */
.L_x_854:
        /* <DEDUP_REMOVED lines=10> */
.L_x_857:
[----:B------:R-:W-:Y:S05]  /*21e30*/  BSYNC B1 ;  /* 0x0000000000017941 */ /* 0x000fea0003800000 */
.L_x_856:
        /* <DEDUP_REMOVED lines=10> */
.L_x_859:
[----:B------:R-:W-:Y:S05]  /*21ee0*/  BSYNC B1 ;  /* 0x0000000000017941 */ /* 0x000fea0003800000 */
.L_x_858:
        /* <DEDUP_REMOVED lines=10> */
.L_x_861:
[----:B------:R-:W-:Y:S05]  /*21f90*/  BSYNC B1 ;  /* 0x0000000000017941 */ /* 0x000fea0003800000 */
.L_x_860:
        /* <DEDUP_REMOVED lines=10> */
.L_x_863:
[----:B------:R-:W-:Y:S05]  /*22040*/  BSYNC B1 ;  /* 0x0000000000017941 */ /* 0x000fea0003800000 */
.L_x_862:
        /* <DEDUP_REMOVED lines=10> */
.L_x_865:
[----:B------:R-:W-:Y:S05]  /*220f0*/  BSYNC B1 ;  /* 0x0000000000017941 */ /* 0x000fea0003800000 */
.L_x_864:
        /* <DEDUP_REMOVED lines=10> */
.L_x_867:
[----:B------:R-:W-:Y:S05]  /*221a0*/  BSYNC B1 ;  /* 0x0000000000017941 */ /* 0x000fea0003800000 */
.L_x_866:
        /* <DEDUP_REMOVED lines=10> */
.L_x_869:
[----:B------:R-:W-:Y:S05]  /*22250*/  BSYNC B1 ;  /* 0x0000000000017941 */ /* 0x000fea0003800000 */
.L_x_868:
        /* <DEDUP_REMOVED lines=10> */
.L_x_871:
[----:B------:R-:W-:Y:S05]  /*22300*/  BSYNC B1 ;  /* 0x0000000000017941 */ /* 0x000fea0003800000 */
.L_x_870:
        /* <DEDUP_REMOVED lines=10> */
.L_x_873:
[----:B------:R-:W-:Y:S05]  /*223b0*/  BSYNC B1 ;  /* 0x0000000000017941 */ /* 0x000fea0003800000 */
.L_x_872:
        /* <DEDUP_REMOVED lines=10> */
.L_x_875:
[----:B------:R-:W-:Y:S05]  /*22460*/  BSYNC B1 ;  /* 0x0000000000017941 */ /* 0x000fea0003800000 */
.L_x_874:
        /* <DEDUP_REMOVED lines=10> */
.L_x_877:
[----:B------:R-:W-:Y:S05]  /*22510*/  BSYNC B1 ;  /* 0x0000000000017941 */ /* 0x000fea0003800000 */
.L_x_876:
        /* <DEDUP_REMOVED lines=10> */
.L_x_879:
[----:B------:R-:W-:Y:S05]  /*225c0*/  BSYNC B1 ;  /* 0x0000000000017941 */ /* 0x000fea0003800000 */
.L_x_878:
        /* <DEDUP_REMOVED lines=10> */
.L_x_881:
[----:B------:R-:W-:Y:S05]  /*22670*/  BSYNC B1 ;  /* 0x0000000000017941 */ /* 0x000fea0003800000 */
.L_x_880:
        /* <DEDUP_REMOVED lines=10> */
.L_x_883:
[----:B------:R-:W-:Y:S05]  /*22720*/  BSYNC B1 ;  /* 0x0000000000017941 */ /* 0x000fea0003800000 */
.L_x_882:
        /* <DEDUP_REMOVED lines=10> */
.L_x_885:
[----:B------:R-:W-:Y:S05]  /*227d0*/  BSYNC B1 ;  /* 0x0000000000017941 */ /* 0x000fea0003800000 */
.L_x_884:
        /* <DEDUP_REMOVED lines=10> */
.L_x_887:
[----:B------:R-:W-:Y:S05]  /*22880*/  BSYNC B1 ;  /* 0x0000000000017941 */ /* 0x000fea0003800000 */
.L_x_886:
        /* <DEDUP_REMOVED lines=10> */
.L_x_889:
[----:B------:R-:W-:Y:S05]  /*22930*/  BSYNC B1 ;  /* 0x0000000000017941 */ /* 0x000fea0003800000 */
.L_x_888:
        /* <DEDUP_REMOVED lines=10> */
.L_x_891:
[----:B------:R-:W-:Y:S05]  /*229e0*/  BSYNC B1 ;  /* 0x0000000000017941 */ /* 0x000fea0003800000 */
.L_x_890:
        /* <DEDUP_REMOVED lines=10> */
.L_x_893:
[----:B------:R-:W-:Y:S05]  /*22a90*/  BSYNC B1 ;  /* 0x0000000000017941 */ /* 0x000fea0003800000 */
.L_x_892:
        /* <DEDUP_REMOVED lines=10> */
.L_x_895:
[----:B------:R-:W-:Y:S05]  /*22b40*/  BSYNC B1 ;  /* 0x0000000000017941 */ /* 0x000fea0003800000 */
.L_x_894:
        /* <DEDUP_REMOVED lines=10> */
.L_x_897:
[----:B------:R-:W-:Y:S05]  /*22bf0*/  BSYNC B1 ;  /* 0x0000000000017941 */ /* 0x000fea0003800000 */
.L_x_896:
        /* <DEDUP_REMOVED lines=10> */
.L_x_899:
[----:B------:R-:W-:Y:S05]  /*22ca0*/  BSYNC B1 ;  /* 0x0000000000017941 */ /* 0x000fea0003800000 */
.L_x_898:
        /* <DEDUP_REMOVED lines=10> */
.L_x_901:
[----:B------:R-:W-:Y:S05]  /*22d50*/  BSYNC B1 ;  /* 0x0000000000017941 */ /* 0x000fea0003800000 */
.L_x_900:
        /* <DEDUP_REMOVED lines=10> */
.L_x_903:
[----:B------:R-:W-:Y:S05]  /*22e00*/  BSYNC B1 ;  /* 0x0000000000017941 */ /* 0x000fea0003800000 */
.L_x_902:
        /* <DEDUP_REMOVED lines=10> */
.L_x_905:
[----:B------:R-:W-:Y:S05]  /*22eb0*/  BSYNC B1 ;  /* 0x0000000000017941 */ /* 0x000fea0003800000 */
.L_x_904:
        /* <DEDUP_REMOVED lines=10> */
.L_x_907:
[----:B------:R-:W-:Y:S05]  /*22f60*/  BSYNC B1 ;  /* 0x0000000000017941 */ /* 0x000fea0003800000 */
.L_x_906:
        /* <DEDUP_REMOVED lines=10> */
.L_x_909:
[----:B------:R-:W-:Y:S05]  /*23010*/  BSYNC B1 ;  /* 0x0000000000017941 */ /* 0x000fea0003800000 */
.L_x_908:
        /* <DEDUP_REMOVED lines=10> */
.L_x_911:
[----:B------:R-:W-:Y:S05]  /*230c0*/  BSYNC B1 ;  /* 0x0000000000017941 */ /* 0x000fea0003800000 */
.L_x_910:
        /* <DEDUP_REMOVED lines=10> */
.L_x_913:
[----:B------:R-:W-:Y:S05]  /*23170*/  BSYNC B1 ;  /* 0x0000000000017941 */ /* 0x000fea0003800000 */
.L_x_912:
        /* <DEDUP_REMOVED lines=10> */
.L_x_915:
[----:B------:R-:W-:Y:S05]  /*23220*/  BSYNC B1 ;  /* 0x0000000000017941 */ /* 0x000fea0003800000 */
.L_x_914:
        /* <DEDUP_REMOVED lines=10> */
.L_x_917:
[----:B------:R-:W-:Y:S05]  /*232d0*/  BSYNC B1 ;  /* 0x0000000000017941 */ /* 0x000fea0003800000 */
.L_x_916:
        /* <DEDUP_REMOVED lines=10> */
.L_x_919:
[----:B------:R-:W-:Y:S05]  /*23380*/  BSYNC B1 ;  /* 0x0000000000017941 */ /* 0x000fea0003800000 */
.L_x_918:
        /* <DEDUP_REMOVED lines=10> */
.L_x_921:
[----:B------:R-:W-:Y:S05]  /*23430*/  BSYNC B1 ;  /* 0x0000000000017941 */ /* 0x000fea0003800000 */
.L_x_920:
        /* <DEDUP_REMOVED lines=10> */
.L_x_923:
[----:B------:R-:W-:Y:S05]  /*234e0*/  BSYNC B1 ;  /* 0x0000000000017941 */ /* 0x000fea0003800000 */
.L_x_922:
        /* <DEDUP_REMOVED lines=10> */
.L_x_925:
[----:B------:R-:W-:Y:S05]  /*23590*/  BSYNC B1 ;  /* 0x0000000000017941 */ /* 0x000fea0003800000 */
.L_x_924:
        /* <DEDUP_REMOVED lines=10> */
.L_x_927:
[----:B------:R-:W-:Y:S05]  /*23640*/  BSYNC B1 ;  /* 0x0000000000017941 */ /* 0x000fea0003800000 */
.L_x_926:
        /* <DEDUP_REMOVED lines=10> */
.L_x_929:
[----:B------:R-:W-:Y:S05]  /*236f0*/  BSYNC B1 ;  /* 0x0000000000017941 */ /* 0x000fea0003800000 */
.L_x_928:
        /* <DEDUP_REMOVED lines=10> */
.L_x_931:
[----:B------:R-:W-:Y:S05]  /*237a0*/  BSYNC B1 ;  /* 0x0000000000017941 */ /* 0x000fea0003800000 */
.L_x_930:
        /* <DEDUP_REMOVED lines=10> */
.L_x_933:
[----:B------:R-:W-:Y:S05]  /*23850*/  BSYNC B1 ;  /* 0x0000000000017941 */ /* 0x000fea0003800000 */
.L_x_932:
        /* <DEDUP_REMOVED lines=10> */
.L_x_935:
[----:B------:R-:W-:Y:S05]  /*23900*/  BSYNC B1 ;  /* 0x0000000000017941 */ /* 0x000fea0003800000 */
.L_x_934:
        /* <DEDUP_REMOVED lines=10> */
.L_x_937:
[----:B------:R-:W-:Y:S05]  /*239b0*/  BSYNC B1 ;  /* 0x0000000000017941 */ /* 0x000fea0003800000 */
.L_x_936:
        /* <DEDUP_REMOVED lines=10> */
.L_x_939:
[----:B------:R-:W-:Y:S05]  /*23a60*/  BSYNC B1 ;  /* 0x0000000000017941 */ /* 0x000fea0003800000 */
.L_x_938:
        /* <DEDUP_REMOVED lines=10> */
.L_x_941:
[----:B------:R-:W-:Y:S05]  /*23b10*/  BSYNC B1 ;  /* 0x0000000000017941 */ /* 0x000fea0003800000 */
.L_x_940:
        /* <DEDUP_REMOVED lines=10> */
.L_x_943:
[----:B------:R-:W-:Y:S05]  /*23bc0*/  BSYNC B1 ;  /* 0x0000000000017941 */ /* 0x000fea0003800000 */
.L_x_942:
        /* <DEDUP_REMOVED lines=10> */
.L_x_945:
[----:B------:R-:W-:Y:S05]  /*23c70*/  BSYNC B1 ;  /* 0x0000000000017941 */ /* 0x000fea0003800000 */
.L_x_944:
        /* <DEDUP_REMOVED lines=10> */
.L_x_947:
[----:B------:R-:W-:Y:S05]  /*23d20*/  BSYNC B1 ;  /* 0x0000000000017941 */ /* 0x000fea0003800000 */
.L_x_946:
        /* <DEDUP_REMOVED lines=10> */
.L_x_949:
[----:B------:R-:W-:Y:S05]  /*23dd0*/  BSYNC B1 ;  /* 0x0000000000017941 */ /* 0x000fea0003800000 */
.L_x_948:
        /* <DEDUP_REMOVED lines=10> */
.L_x_951:
[----:B------:R-:W-:Y:S05]  /*23e80*/  BSYNC B1 ;  /* 0x0000000000017941 */ /* 0x000fea0003800000 */
.L_x_950:
        /* <DEDUP_REMOVED lines=10> */
.L_x_953:
[----:B------:R-:W-:Y:S05]  /*23f30*/  BSYNC B1 ;  /* 0x0000000000017941 */ /* 0x000fea0003800000 */
.L_x_952:
        /* <DEDUP_REMOVED lines=10> */
.L_x_955:
[----:B------:R-:W-:Y:S05]  /*23fe0*/  BSYNC B1 ;  /* 0x0000000000017941 */ /* 0x000fea0003800000 */
.L_x_954:
        /* <DEDUP_REMOVED lines=10> */
.L_x_957:
[----:B------:R-:W-:Y:S05]  /*24090*/  BSYNC B1 ;  /* 0x0000000000017941 */ /* 0x000fea0003800000 */
.L_x_956:
        /* <DEDUP_REMOVED lines=10> */
.L_x_959:
[----:B------:R-:W-:Y:S05]  /*24140*/  BSYNC B1 ;  /* 0x0000000000017941 */ /* 0x000fea0003800000 */
.L_x_958:
        /* <DEDUP_REMOVED lines=10> */
.L_x_961:
[----:B------:R-:W-:Y:S05]  /*241f0*/  BSYNC B1 ;  /* 0x0000000000017941 */ /* 0x000fea0003800000 */
.L_x_960:
[----:B-----5:R-:W-:Y:S01]  /*24200*/  IMAD.U32 R3, R219, 0x10000, RZ ;  /* 0x00010000db037824 */ /* 0x020fe200078e00ff */
[----:B------:R-:W-:Y:S03]  /*24210*/  BSSY B1, `(.L_x_962) ;  /* 0x0000008000017945 */ /* 0x000fe60003800000 */
[----:B------:R-:W-:-:S04]  /*24220*/  FMUL R4, R3, R16 ;  /* 0x0000001003047220 */ /* 0x000fc80000400000 */
[----:B------:R-:W-:-:S05]  /*24230*/  FFMA R4, R203, R2, R4 ;  /* 0x00000002cb047223 */ /* 0x000fca0000000004 */
[----:B------:R-:W-:-:S05]  /*24240*/  F2FP.BF16.F32.PACK_AB R4, RZ, R4 ;  /* 0x00000004ff04723e */ /* 0x000fca00000010ff */
[----:B------:R0:W-:Y:S01]  /*24250*/  @P5 STG.E.U16 desc[UR36][R222.64+0x2c2], R4 ;  /* 0x0002c204de005986 */ /* 0x0001e2000c101524 */
[----:B------:R-:W-:-:S13]  /*24260*/  ISETP.GT.AND P5, PT, R0, 0x80, P6 ;  /* 0x000000800000780c */ /* 0x000fda00037a4270 */
[----:B0-----:R-:W-:Y:S05]  /*24270*/  @!P5 BRA `(.L_x_963) ;  /* 0x000000000004d947 */ /* 0x001fea0003800000 */
[----:B------:R0:W5:Y:S02]  /*24280*/  LDG.E.LTC128B.U16 R219, desc[UR36][R14.64+0x2d0] ;  /* 0x0002d0240edb7981 */ /* 0x000164000c1e1520 */
.L_x_963:
[----:B------:R-:W-:Y:S05]  /*24290*/  BSYNC B1 ;  /* 0x0000000000017941 */ /* 0x000fea0003800000 */
.L_x_962:
        /* <DEDUP_REMOVED lines=9> */
.L_x_965:
[----:B------:R-:W-:Y:S05]  /*24330*/  BSYNC B1 ;  /* 0x0000000000017941 */ /* 0x000fea0003800000 */
.L_x_964:
        /* <DEDUP_REMOVED lines=9> */
.L_x_967:
[----:B------:R-:W-:Y:S05]  /*243d0*/  BSYNC B1 ;  /* 0x0000000000017941 */ /* 0x000fea0003800000 */
.L_x_966:
        /* <DEDUP_REMOVED lines=9> */
.L_x_969:
[----:B------:R-:W-:Y:S05]  /*24470*/  BSYNC B1 ;  /* 0x0000000000017941 */ /* 0x000fea0003800000 */
.L_x_968:
        /* <DEDUP_REMOVED lines=9> */
.L_x_971:
[----:B------:R-:W-:Y:S05]  /*24510*/  BSYNC B1 ;  /* 0x0000000000017941 */ /* 0x000fea0003800000 */
.L_x_970:
        /* <DEDUP_REMOVED lines=9> */
.L_x_973:
[----:B------:R-:W-:Y:S05]  /*245b0*/  BSYNC B1 ;  /* 0x0000000000017941 */ /* 0x000fea0003800000 */
.L_x_972:
        /* <DEDUP_REMOVED lines=9> */
.L_x_975:
[----:B------:R-:W-:Y:S05]  /*24650*/  BSYNC B1 ;  /* 0x0000000000017941 */ /* 0x000fea0003800000 */
.L_x_974:
        /* <DEDUP_REMOVED lines=9> */
.L_x_977:
[----:B------:R-:W-:Y:S05]  /*246f0*/  BSYNC B1 ;  /* 0x0000000000017941 */ /* 0x000fea0003800000 */
.L_x_976:
        /* <DEDUP_REMOVED lines=9> */
.L_x_979:
[----:B------:R-:W-:Y:S05]  /*24790*/  BSYNC B1 ;  /* 0x0000000000017941 */ /* 0x000fea0003800000 */
.L_x_978:
        /* <DEDUP_REMOVED lines=9> */
.L_x_981:
[----:B------:R-:W-:Y:S05]  /*24830*/  BSYNC B1 ;  /* 0x0000000000017941 */ /* 0x000fea0003800000 */
.L_x_980:
        /* <DEDUP_REMOVED lines=9> */
.L_x_983:
[----:B------:R-:W-:Y:S05]  /*248d0*/  BSYNC B1 ;  /* 0x0000000000017941 */ /* 0x000fea0003800000 */
.L_x_982:
        /* <DEDUP_REMOVED lines=9> */
.L_x_985:
[----:B------:R-:W-:Y:S05]  /*24970*/  BSYNC B1 ;  /* 0x0000000000017941 */ /* 0x000fea0003800000 */
.L_x_984:
        /* <DEDUP_REMOVED lines=10> */
.L_x_987:
[----:B------:R-:W-:Y:S05]  /*24a20*/  BSYNC B1 ;  /* 0x0000000000017941 */ /* 0x000fea0003800000 */
.L_x_986:
        /* <DEDUP_REMOVED lines=10> */
.L_x_989:
[----:B------:R-:W-:Y:S05]  /*24ad0*/  BSYNC B1 ;  /* 0x0000000000017941 */ /* 0x000fea0003800000 */
.L_x_988:
        /* <DEDUP_REMOVED lines=10> */
.L_x_991:
[----:B------:R-:W-:Y:S05]  /*24b80*/  BSYNC B1 ;  /* 0x0000000000017941 */ /* 0x000fea0003800000 */
.L_x_990:
        /* <DEDUP_REMOVED lines=10> */
.L_x_993:
[----:B------:R-:W-:Y:S05]  /*24c30*/  BSYNC B1 ;  /* 0x0000000000017941 */ /* 0x000fea0003800000 */
.L_x_992:
        /* <DEDUP_REMOVED lines=10> */
.L_x_995:
[----:B------:R-:W-:Y:S05]  /*24ce0*/  BSYNC B1 ;  /* 0x0000000000017941 */ /* 0x000fea0003800000 */
.L_x_994:
        /* <DEDUP_REMOVED lines=10> */
.L_x_997:
[----:B------:R-:W-:Y:S05]  /*24d90*/  BSYNC B1 ;  /* 0x0000000000017941 */ /* 0x000fea0003800000 */
.L_x_996:
        /* <DEDUP_REMOVED lines=10> */
.L_x_999:
[----:B------:R-:W-:Y:S05]  /*24e40*/  BSYNC B1 ;  /* 0x0000000000017941 */ /* 0x000fea0003800000 */
.L_x_998:
        /* <DEDUP_REMOVED lines=10> */
.L_x_1001:
[----:B------:R-:W-:Y:S05]  /*24ef0*/  BSYNC B1 ;  /* 0x0000000000017941 */ /* 0x000fea0003800000 */
.L_x_1000:
        /* <DEDUP_REMOVED lines=10> */
.L_x_1003:
[----:B------:R-:W-:Y:S05]  /*24fa0*/  BSYNC B1 ;  /* 0x0000000000017941 */ /* 0x000fea0003800000 */
.L_x_1002:
        /* <DEDUP_REMOVED lines=10> */
.L_x_1005:
[----:B------:R-:W-:Y:S05]  /*25050*/  BSYNC B1 ;  /* 0x0000000000017941 */ /* 0x000fea0003800000 */
.L_x_1004:
        /* <DEDUP_REMOVED lines=10> */
.L_x_1007:
[----:B------:R-:W-:Y:S05]  /*25100*/  BSYNC B1 ;  /* 0x0000000000017941 */ /* 0x000fea0003800000 */
.L_x_1006:
        /* <DEDUP_REMOVED lines=10> */
.L_x_1009:
[----:B------:R-:W-:Y:S05]  /*251b0*/  BSYNC B1 ;  /* 0x0000000000017941 */ /* 0x000fea0003800000 */
.L_x_1008:
        /* <DEDUP_REMOVED lines=10> */
.L_x_1011:
[----:B------:R-:W-:Y:S05]  /*25260*/  BSYNC B1 ;  /* 0x0000000000017941 */ /* 0x000fea0003800000 */
.L_x_1010:
        /* <DEDUP_REMOVED lines=10> */
.L_x_1013:
[----:B------:R-:W-:Y:S05]  /*25310*/  BSYNC B1 ;  /* 0x0000000000017941 */ /* 0x000fea0003800000 */
.L_x_1012:
        /* <DEDUP_REMOVED lines=10> */
.L_x_1015:
[----:B------:R-:W-:Y:S05]  /*253c0*/  BSYNC B1 ;  /* 0x0000000000017941 */ /* 0x000fea0003800000 */
.L_x_1014:
        /* <DEDUP_REMOVED lines=10> */
.L_x_1017:
[----:B------:R-:W-:Y:S05]  /*25470*/  BSYNC B1 ;  /* 0x0000000000017941 */ /* 0x000fea0003800000 */
.L_x_1016:
        /* <DEDUP_REMOVED lines=10> */
.L_x_1019:
[----:B------:R-:W-:Y:S05]  /*25520*/  BSYNC B1 ;  /* 0x0000000000017941 */ /* 0x000fea0003800000 */
.L_x_1018:
        /* <DEDUP_REMOVED lines=10> */
.L_x_1021:
[----:B------:R-:W-:Y:S05]  /*255d0*/  BSYNC B1 ;  /* 0x0000000000017941 */ /* 0x000fea0003800000 */
.L_x_1020:
        /* <DEDUP_REMOVED lines=10> */
.L_x_1023:
[----:B------:R-:W-:Y:S05]  /*25680*/  BSYNC B1 ;  /* 0x0000000000017941 */ /* 0x000fea0003800000 */
.L_x_1022:
        /* <DEDUP_REMOVED lines=10> */
.L_x_1025:
[----:B------:R-:W-:Y:S05]  /*25730*/  BSYNC B1 ;  /* 0x0000000000017941 */ /* 0x000fea0003800000 */
.L_x_1024:
        /* <DEDUP_REMOVED lines=10> */
.L_x_1027:
[----:B------:R-:W-:Y:S05]  /*257e0*/  BSYNC B1 ;  /* 0x0000000000017941 */ /* 0x000fea0003800000 */
.L_x_1026:
        /* <DEDUP_REMOVED lines=10> */
.L_x_1029:
[----:B------:R-:W-:Y:S05]  /*25890*/  BSYNC B1 ;  /* 0x0000000000017941 */ /* 0x000fea0003800000 */
.L_x_1028:
        /* <DEDUP_REMOVED lines=10> */
.L_x_1031:
[----:B------:R-:W-:Y:S05]  /*25940*/  BSYNC B1 ;  /* 0x0000000000017941 */ /* 0x000fea0003800000 */
.L_x_1030:
        /* <DEDUP_REMOVED lines=10> */
.L_x_1033:
[----:B------:R-:W-:Y:S05]  /*259f0*/  BSYNC B1 ;  /* 0x0000000000017941 */ /* 0x000fea0003800000 */
.L_x_1032:
        /* <DEDUP_REMOVED lines=10> */
.L_x_1035:
[----:B------:R-:W-:Y:S05]  /*25aa0*/  BSYNC B1 ;  /* 0x0000000000017941 */ /* 0x000fea0003800000 */
.L_x_1034:
        /* <DEDUP_REMOVED lines=10> */
.L_x_1037:
[----:B------:R-:W-:Y:S05]  /*25b50*/  BSYNC B1 ;  /* 0x0000000000017941 */ /* 0x000fea0003800000 */
.L_x_1036:
        /* <DEDUP_REMOVED lines=10> */
.L_x_1039:
[----:B------:R-:W-:Y:S05]  /*25c00*/  BSYNC B1 ;  /* 0x0000000000017941 */ /* 0x000fea0003800000 */
.L_x_1038:
        /* <DEDUP_REMOVED lines=10> */
.L_x_1041:
[----:B------:R-:W-:Y:S05]  /*25cb0*/  BSYNC B1 ;  /* 0x0000000000017941 */ /* 0x000fea0003800000 */
.L_x_1040:
        /* <DEDUP_REMOVED lines=10> */
.L_x_1043:
[----:B------:R-:W-:Y:S05]  /*25d60*/  BSYNC B1 ;  /* 0x0000000000017941 */ /* 0x000fea0003800000 */
.L_x_1042:
        /* <DEDUP_REMOVED lines=10> */
.L_x_1045:
[----:B------:R-:W-:Y:S05]  /*25e10*/  BSYNC B1 ;  /* 0x0000000000017941 */ /* 0x000fea0003800000 */
.L_x_1044:
        /* <DEDUP_REMOVED lines=10> */
.L_x_1047:
[----:B------:R-:W-:Y:S05]  /*25ec0*/  BSYNC B1 ;  /* 0x0000000000017941 */ /* 0x000fea0003800000 */
.L_x_1046:
        /* <DEDUP_REMOVED lines=10> */
.L_x_1049:
[----:B------:R-:W-:Y:S05]  /*25f70*/  BSYNC B1 ;  /* 0x0000000000017941 */ /* 0x000fea0003800000 */
.L_x_1048:
        /* <DEDUP_REMOVED lines=10> */
.L_x_1051:
[----:B------:R-:W-:Y:S05]  /*26020*/  BSYNC B1 ;  /* 0x0000000000017941 */ /* 0x000fea0003800000 */
.L_x_1050:
        /* <DEDUP_REMOVED lines=10> */
.L_x_1053:
[----:B------:R-:W-:Y:S05]  /*260d0*/  BSYNC B1 ;  /* 0x0000000000017941 */ /* 0x000fea0003800000 */
.L_x_1052:
        /* <DEDUP_REMOVED lines=10> */
.L_x_1055:
[----:B------:R-:W-:Y:S05]  /*26180*/  BSYNC B1 ;  /* 0x0000000000017941 */ /* 0x000fea0003800000 */
.L_x_1054:
        /* <DEDUP_REMOVED lines=10> */
.L_x_1057:
[----:B------:R-:W-:Y:S05]  /*26230*/  BSYNC B1 ;  /* 0x0000000000017941 */ /* 0x000fea0003800000 */
.L_x_1056:
        /* <DEDUP_REMOVED lines=10> */
.L_x_1059:
[----:B------:R-:W-:Y:S05]  /*262e0*/  BSYNC B1 ;  /* 0x0000000000017941 */ /* 0x000fea0003800000 */
.L_x_1058:
        /* <DEDUP_REMOVED lines=10> */
.L_x_1061:
[----:B------:R-:W-:Y:S05]  /*26390*/  BSYNC B1 ;  /* 0x0000000000017941 */ /* 0x000fea0003800000 */
.L_x_1060:
        /* <DEDUP_REMOVED lines=10> */
.L_x_1063:
[----:B------:R-:W-:Y:S05]  /*26440*/  BSYNC B1 ;  /* 0x0000000000017941 */ /* 0x000fea0003800000 */
.L_x_1062:
        /* <DEDUP_REMOVED lines=10> */
.L_x_1065:
[----:B------:R-:W-:Y:S05]  /*264f0*/  BSYNC B1 ;  /* 0x0000000000017941 */ /* 0x000fea0003800000 */
.L_x_1064:
        /* <DEDUP_REMOVED lines=10> */
.L_x_1067:
[----:B------:R-:W-:Y:S05]  /*265a0*/  BSYNC B1 ;  /* 0x0000000000017941 */ /* 0x000fea0003800000 */
.L_x_1066:
        /* <DEDUP_REMOVED lines=10> */
.L_x_1069:
[----:B------:R-:W-:Y:S05]  /*26650*/  BSYNC B1 ;  /* 0x0000000000017941 */ /* 0x000fea0003800000 */
.L_x_1068:
        /* <DEDUP_REMOVED lines=10> */
.L_x_1071:
[----:B------:R-:W-:Y:S05]  /*26700*/  BSYNC B1 ;  /* 0x0000000000017941 */ /* 0x000fea0003800000 */
.L_x_1070:
        /* <DEDUP_REMOVED lines=10> */
.L_x_1073:
[----:B------:R-:W-:Y:S05]  /*267b0*/  BSYNC B1 ;  /* 0x0000000000017941 */ /* 0x000fea0003800000 */
.L_x_1072:
        /* <DEDUP_REMOVED lines=10> */
.L_x_1075:
[----:B------:R-:W-:Y:S05]  /*26860*/  BSYNC B1 ;  /* 0x0000000000017941 */ /* 0x000fea0003800000 */
.L_x_1074:
        /* <DEDUP_REMOVED lines=10> */
.L_x_1077:
[----:B------:R-:W-:Y:S05]  /*26910*/  BSYNC B1 ;  /* 0x0000000000017941 */ /* 0x000fea0003800000 */
.L_x_1076:
        /* <DEDUP_REMOVED lines=10> */
.L_x_1079:
[----:B------:R-:W-:Y:S05]  /*269c0*/  BSYNC B1 ;  /* 0x0000000000017941 */ /* 0x000fea0003800000 */
.L_x_1078:
        /* <DEDUP_REMOVED lines=10> */
.L_x_1081:
[----:B------:R-:W-:Y:S05]  /*26a70*/  BSYNC B1 ;  /* 0x0000000000017941 */ /* 0x000fea0003800000 */
.L_x_1080:
        /* <DEDUP_REMOVED lines=10> */
.L_x_1083:
[----:B------:R-:W-:Y:S05]  /*26b20*/  BSYNC B1 ;  /* 0x0000000000017941 */ /* 0x000fea0003800000 */
.L_x_1082:
        /* <DEDUP_REMOVED lines=10> */
.L_x_1085:
[----:B------:R-:W-:Y:S05]  /*26bd0*/  BSYNC B1 ;  /* 0x0000000000017941 */ /* 0x000fea0003800000 */
.L_x_1084:
        /* <DEDUP_REMOVED lines=10> */
.L_x_1087:
[----:B------:R-:W-:Y:S05]  /*26c80*/  BSYNC B1 ;  /* 0x0000000000017941 */ /* 0x000fea0003800000 */
.L_x_1086:
        /* <DEDUP_REMOVED lines=10> */
.L_x_1089:
[----:B------:R-:W-:Y:S05]  /*26d30*/  BSYNC B1 ;  /* 0x0000000000017941 */ /* 0x000fea0003800000 */
.L_x_1088:
        /* <DEDUP_REMOVED lines=10> */
.L_x_1091:
[----:B------:R-:W-:Y:S05]  /*26de0*/  BSYNC B1 ;  /* 0x0000000000017941 */ /* 0x000fea0003800000 */
.L_x_1090:
        /* <DEDUP_REMOVED lines=10> */
.L_x_1093:
[----:B------:R-:W-:Y:S05]  /*26e90*/  BSYNC B1 ;  /* 0x0000000000017941 */ /* 0x000fea0003800000 */
.L_x_1092:
        /* <DEDUP_REMOVED lines=10> */
.L_x_1095:
[----:B------:R-:W-:Y:S05]  /*26f40*/  BSYNC B1 ;  /* 0x0000000000017941 */ /* 0x000fea0003800000 */
.L_x_1094:
        /* <DEDUP_REMOVED lines=10> */
.L_x_1097:
[----:B------:R-:W-:Y:S05]  /*26ff0*/  BSYNC B1 ;  /* 0x0000000000017941 */ /* 0x000fea0003800000 */
.L_x_1096:
        /* <DEDUP_REMOVED lines=10> */
.L_x_1099:
[----:B------:R-:W-:Y:S05]  /*270a0*/  BSYNC B1 ;  /* 0x0000000000017941 */ /* 0x000fea0003800000 */
.L_x_1098:
        /* <DEDUP_REMOVED lines=10> */
.L_x_1101:
[----:B------:R-:W-:Y:S05]  /*27150*/  BSYNC B1 ;  /* 0x0000000000017941 */ /* 0x000fea0003800000 */
.L_x_1100:
        /* <DEDUP_REMOVED lines=10> */
.L_x_1103:
[----:B------:R-:W-:Y:S05]  /*27200*/  BSYNC B1 ;  /* 0x0000000000017941 */ /* 0x000fea0003800000 */
.L_x_1102:
        /* <DEDUP_REMOVED lines=10> */
.L_x_1105:
[----:B------:R-:W-:Y:S05]  /*272b0*/  BSYNC B1 ;  /* 0x0000000000017941 */ /* 0x000fea0003800000 */
.L_x_1104:
        /* <DEDUP_REMOVED lines=10> */
.L_x_1107:
[----:B------:R-:W-:Y:S05]  /*27360*/  BSYNC B1 ;  /* 0x0000000000017941 */ /* 0x000fea0003800000 */
.L_x_1106:
        /* <DEDUP_REMOVED lines=10> */
.L_x_1109:
[----:B------:R-:W-:Y:S05]  /*27410*/  BSYNC B1 ;  /* 0x0000000000017941 */ /* 0x000fea0003800000 */
.L_x_1108:
        /* <DEDUP_REMOVED lines=10> */
.L_x_1111:
[----:B------:R-:W-:Y:S05]  /*274c0*/  BSYNC B1 ;  /* 0x0000000000017941 */ /* 0x000fea0003800000 */
.L_x_1110:
        /* <DEDUP_REMOVED lines=10> */
.L_x_1113:
[----:B------:R-:W-:Y:S05]  /*27570*/  BSYNC B1 ;  /* 0x0000000000017941 */ /* 0x000fea0003800000 */
.L_x_1112:
        /* <DEDUP_REMOVED lines=10> */
.L_x_1115:
[----:B------:R-:W-:Y:S05]  /*27620*/  BSYNC B1 ;  /* 0x0000000000017941 */ /* 0x000fea0003800000 */
.L_x_1114:
        /* <DEDUP_REMOVED lines=10> */
.L_x_1117:
[----:B------:R-:W-:Y:S05]  /*276d0*/  BSYNC B1 ;  /* 0x0000000000017941 */ /* 0x000fea0003800000 */
.L_x_1116:
        /* <DEDUP_REMOVED lines=10> */
.L_x_1119:
[----:B------:R-:W-:Y:S05]  /*27780*/  BSYNC B1 ;  /* 0x0000000000017941 */ /* 0x000fea0003800000 */
.L_x_1118:
        /* <DEDUP_REMOVED lines=10> */
.L_x_1121:
[----:B------:R-:W-:Y:S05]  /*27830*/  BSYNC B1 ;  /* 0x0000000000017941 */ /* 0x000fea0003800000 */
.L_x_1120:
        /* <DEDUP_REMOVED lines=10> */
.L_x_1123:
[----:B------:R-:W-:Y:S05]  /*278e0*/  BSYNC B1 ;  /* 0x0000000000017941 */ /* 0x000fea0003800000 */
.L_x_1122:
        /* <DEDUP_REMOVED lines=10> */
.L_x_1125:
[----:B------:R-:W-:Y:S05]  /*27990*/  BSYNC B1 ;  /* 0x0000000000017941 */ /* 0x000fea0003800000 */
.L_x_1124:
        /* <DEDUP_REMOVED lines=10> */
.L_x_1127:
[----:B------:R-:W-:Y:S05]  /*27a40*/  BSYNC B1 ;  /* 0x0000000000017941 */ /* 0x000fea0003800000 */
.L_x_1126:
        /* <DEDUP_REMOVED lines=10> */
.L_x_1129:
[----:B------:R-:W-:Y:S05]  /*27af0*/  BSYNC B1 ;  /* 0x0000000000017941 */ /* 0x000fea0003800000 */
.L_x_1128:
        /* <DEDUP_REMOVED lines=10> */
.L_x_1131:
[----:B------:R-:W-:Y:S05]  /*27ba0*/  BSYNC B1 ;  /* 0x0000000000017941 */ /* 0x000fea0003800000 */
.L_x_1130:
        /* <DEDUP_REMOVED lines=10> */
.L_x_1133:
[----:B------:R-:W-:Y:S05]  /*27c50*/  BSYNC B1 ;  /* 0x0000000000017941 */ /* 0x000fea0003800000 */
.L_x_1132:
        /* <DEDUP_REMOVED lines=10> */
.L_x_1135:
[----:B------:R-:W-:Y:S05]  /*27d00*/  BSYNC B1 ;  /* 0x0000000000017941 */ /* 0x000fea0003800000 */
.L_x_1134:
        /* <DEDUP_REMOVED lines=10> */
.L_x_1137:
[----:B------:R-:W-:Y:S05]  /*27db0*/  BSYNC B1 ;  /* 0x0000000000017941 */ /* 0x000fea0003800000 */
.L_x_1136:
        /* <DEDUP_REMOVED lines=10> */
.L_x_1139:
[----:B------:R-:W-:Y:S05]  /*27e60*/  BSYNC B1 ;  /* 0x0000000000017941 */ /* 0x000fea0003800000 */
.L_x_1138:
        /* <DEDUP_REMOVED lines=10> */
.L_x_1141:
[----:B------:R-:W-:Y:S05]  /*27f10*/  BSYNC B1 ;  /* 0x0000000000017941 */ /* 0x000fea0003800000 */
.L_x_1140:
        /* <DEDUP_REMOVED lines=10> */
.L_x_1143:
[----:B------:R-:W-:Y:S05]  /*27fc0*/  BSYNC B1 ;  /* 0x0000000000017941 */ /* 0x000fea0003800000 */
.L_x_1142:
        /* <DEDUP_REMOVED lines=10> */
.L_x_1145:
[----:B------:R-:W-:Y:S05]  /*28070*/  BSYNC B1 ;  /* 0x0000000000017941 */ /* 0x000fea0003800000 */
.L_x_1144:
        /* <DEDUP_REMOVED lines=10> */
.L_x_1147:
[----:B------:R-:W-:Y:S05]  /*28120*/  BSYNC B1 ;  /* 0x0000000000017941 */ /* 0x000fea0003800000 */
.L_x_1146:
        /* <DEDUP_REMOVED lines=10> */
.L_x_1149:
[----:B------:R-:W-:Y:S05]  /*281d0*/  BSYNC B1 ;  /* 0x0000000000017941 */ /* 0x000fea0003800000 */
.L_x_1148:
        /* <DEDUP_REMOVED lines=10> */
.L_x_1151:
[----:B------:R-:W-:Y:S05]  /*28280*/  BSYNC B1 ;  /* 0x0000000000017941 */ /* 0x000fea0003800000 */
.L_x_1150:
        /* <DEDUP_REMOVED lines=10> */
.L_x_1153:
[----:B------:R-:W-:Y:S05]  /*28330*/  BSYNC B1 ;  /* 0x0000000000017941 */ /* 0x000fea0003800000 */
.L_x_1152:
        /* <DEDUP_REMOVED lines=9> */
.L_x_1155:
[----:B------:R-:W-:Y:S05]  /*283d0*/  BSYNC B1 ;  /* 0x0000000000017941 */ /* 0x000fea0003800000 */
.L_x_1154:
        /* <DEDUP_REMOVED lines=9> */
.L_x_1157:
[----:B------:R-:W-:Y:S05]  /*28470*/  BSYNC B1 ;  /* 0x0000000000017941 */ /* 0x000fea0003800000 */
.L_x_1156:
[----:B-----5:R-:W-:Y:S01]  /*28480*/  IMAD.U32 R3, R219, 0x10000, RZ ;  /* 0x00010000db037824 */ /* 0x020fe200078e00ff */
[----:B------:R-:W-:Y:S01]  /*28490*/  ISETP.GT.AND P6, PT, R0, 0x108, P6 ;  /* 0x000001080000780c */ /* 0x000fe200037c4270 */
[----:B------:R-:W-:Y:S02]  /*284a0*/  BSSY B1, `(.L_x_1158) ;  /* 0x0000007000017945 */ /* 0x000fe40003800000 */
[----:B------:R-:W-:-:S04]  /*284b0*/  FMUL R4, R3, R16 ;  /* 0x0000001003047220 */ /* 0x000fc80000400000 */
[----:B------:R-:W-:-:S05]  /*284c0*/  FFMA R4, R109, R2, R4 ;  /* 0x000000026d047223 */ /* 0x000fca0000000004 */
[----:B------:R-:W-:-:S05]  /*284d0*/  F2FP.BF16.F32.PACK_AB R4, RZ, R4 ;  /* 0x00000004ff04723e */ /* 0x000fca00000010ff */
[----:B------:R0:W-:Y:S01]  /*284e0*/  @P5 STG.E.U16 desc[UR36][R22.64+0x2d2], R4 ;  /* 0x0002d20416005986 */ /* 0x0001e2000c101524 */
[----:B------:R-:W-:Y:S05]  /*284f0*/  @!P6 BRA `(.L_x_1159) ;  /* 0x000000000004e947 */ /* 0x000fea0003800000 */
[----:B------:R0:W5:Y:S02]  /*28500*/  LDG.E.LTC128B.U16 R219, desc[UR36][R8.64+0x2d0] ;  /* 0x0002d02408db7981 */ /* 0x000164000c1e1520 */
.L_x_1159:
[----:B------:R-:W-:Y:S05]  /*28510*/  BSYNC B1 ;  /* 0x0000000000017941 */ /* 0x000fea0003800000 */
.L_x_1158:
        /* <DEDUP_REMOVED lines=9> */
.L_x_1161:
[----:B------:R-:W-:Y:S05]  /*285b0*/  BSYNC B1 ;  /* 0x0000000000017941 */ /* 0x000fea0003800000 */
.L_x_1160:
[----:B0----5:R-:W-:Y:S01]  /*285c0*/  IMAD.U32 R3, R219, 0x10000, RZ ;  /* 0x00010000db037824 */ /* 0x021fe200078e00ff */
        /* <DEDUP_REMOVED lines=8> */
.L_x_1163:
[----:B------:R-:W-:Y:S05]  /*28650*/  BSYNC B1 ;  /* 0x0000000000017941 */ /* 0x000fea0003800000 */
.L_x_1162:
        /* <DEDUP_REMOVED lines=9> */
.L_x_1165:
[----:B------:R-:W-:Y:S05]  /*286f0*/  BSYNC B1 ;  /* 0x0000000000017941 */ /* 0x000fea0003800000 */
.L_x_1164:
        /* <DEDUP_REMOVED lines=9> */
.L_x_1167:
[----:B------:R-:W-:Y:S05]  /*28790*/  BSYNC B1 ;  /* 0x0000000000017941 */ /* 0x000fea0003800000 */
.L_x_1166:
        /* <DEDUP_REMOVED lines=9> */
.L_x_1169:
[----:B------:R-:W-:Y:S05]  /*28830*/  BSYNC B1 ;  /* 0x0000000000017941 */ /* 0x000fea0003800000 */
.L_x_1168:
        /* <DEDUP_REMOVED lines=9> */
.L_x_1171:
[----:B------:R-:W-:Y:S05]  /*288d0*/  BSYNC B1 ;  /* 0x0000000000017941 */ /* 0x000fea0003800000 */
.L_x_1170:
        /* <DEDUP_REMOVED lines=9> */
.L_x_1173:
[----:B------:R-:W-:Y:S05]  /*28970*/  BSYNC B1 ;  /* 0x0000000000017941 */ /* 0x000fea0003800000 */
.L_x_1172:
        /* <DEDUP_REMOVED lines=9> */
.L_x_1175:
[----:B------:R-:W-:Y:S05]  /*28a10*/  BSYNC B1 ;  /* 0x0000000000017941 */ /* 0x000fea0003800000 */
.L_x_1174:
        /* <DEDUP_REMOVED lines=9> */
.L_x_1177:
[----:B------:R-:W-:Y:S05]  /*28ab0*/  BSYNC B1 ;  /* 0x0000000000017941 */ /* 0x000fea0003800000 */
.L_x_1176:
[----:B------:R-:W-:Y:S05]  /*28ac0*/  @!P0 BRA `(.L_x_1178) ;  /* 0x000000c400808947 */ /* 0x000fea0003800000 */
[----:B-----5:R-:W-:-:S04]  /*28ad0*/  IMAD.U32 R219, R219, 0x10000, RZ ;  /* 0x00010000dbdb7824 */ /* 0x020fc800078e00ff */
[----:B------:R-:W-:-:S04]  /*28ae0*/  FMUL R0, R219, R16 ;  /* 0x00000010db007220 */ /* 0x000fc80000400000 */
[----:B------:R-:W-:-:S05]  /*28af0*/  FFMA R0, R119, R2, R0 ;  /* 0x0000000277007223 */ /* 0x000fca0000000000 */
[----:B------:R-:W-:-:S05]  /*28b00*/  F2FP.BF16.F32.PACK_AB R0, RZ, R0 ;  /* 0x00000000ff00723e */ /* 0x000fca00000010ff */
[----:B------:R0:W-:Y:S01]  /*28b10*/  STG.E.U16 desc[UR36][R216.64+0x2f2], R0 ;  /* 0x0002f200d8007986 */ /* 0x0001e2000c101524 */
[----:B------:R-:W-:Y:S05]  /*28b20*/  BRA `(.L_x_1178) ;  /* 0x000000c400687947 */ /* 0x000fea0003800000 */
.L_x_33:
[----:B------:R-:W2:Y:S01]  /*28b30*/  LDL.LU R11, [R1+0x518] ;  /* 0x00051800010b7983 */ /* 0x000ea20000300800 */
[----:B------:R-:W-:-:S03]  /*28b40*/  ULDC.64 UR4, c[0x0][0x5c0] ;  /* 0x0001700000047ab9 */ /* 0x000fc60000000a00 */
[----:B------:R-:W3:Y:S04]  /*28b50*/  LDL.LU R10, [R1+0x51c] ;  /* 0x00051c00010a7983 */ /* 0x000ee80000300800 */
[----:B------:R-:W4:Y:S04]  /*28b60*/  LDL.LU R9, [R1+0x524] ;  /* 0x0005240001097983 */ /* 0x000f280000300800 */
[----:B------:R-:W5:Y:S04]  /*28b70*/  LDL.LU R12, [R1+0x528] ;  /* 0x00052800010c7983 */ /* 0x000f680000300800 */
        /* <DEDUP_REMOVED lines=18> */
[----:B------:R-:W-:-:S03]  /*28ca0*/  LEA R4, P0, R6, UR4, 0x1 ;  /* 0x0000000406047c11 */ /* 0x000fc6000f8008ff */
[----:B------:R-:W4:Y:S04]  /*28cb0*/  LDL.LU R23, [R1+0x5e0] ;  /* 0x0005e00001177983 */ /* 0x000f280000300800 */
[----:B------:R-:W4:Y:S04]  /*28cc0*/  LDL.LU R22, [R1+0x5e4] ;  /* 0x0005e40001167983 */ /* 0x000f280000300800 */
[----:B------:R-:W4:Y:S04]  /*28cd0*/  LDL.LU R21, [R1+0x5e8] ;  /* 0x0005e80001157983 */ /* 0x000f280000300800 */
[----:B------:R-:W4:Y:S01]  /*28ce0*/  LDL.LU R20, [R1+0x5ec] ;  /* 0x0005ec0001147983 */ /* 0x000f220000300800 */
[----:B------:R-:W-:-:S03]  /*28cf0*/  LEA.HI.X R5, R6, UR5, R19, 0x1, P0 ;  /* 0x0000000506057c11 */ /* 0x000fc600080f0c13 */
[----:B------:R-:W4:Y:S04]  /*28d00*/  LDL.LU R18, [R1+0x5f0] ;  /* 0x0005f00001127983 */ /* 0x000f280000300800 */
[----:B------:R-:W4:Y:S04]  /*28d10*/  LDL.LU R15, [R1+0x5f4] ;  /* 0x0005f400010f7983 */ /* 0x000f280000300800 */
[----:B------:R-:W4:Y:S04]  /*28d20*/  LDL.LU R14, [R1+0x5f8] ;  /* 0x0005f800010e7983 */ /* 0x000f280000300800 */
[----:B------:R-:W4:Y:S04]  /*28d30*/  LDL.LU R13, [R1+0x5fc] ;  /* 0x0005fc00010d7983 */ /* 0x000f280000300800 */
[----:B------:R-:W2:Y:S04]  /*28d40*/  LDL.LU R6, [R1+0x480] ;  /* 0x0004800001067983 */ /* 0x000ea80000300800 */
[----:B------:R-:W3:Y:S04]  /*28d50*/  LDL.LU R7, [R1+0x488] ;  /* 0x0004880001077983 */ /* 0x000ee80000300800 */
[----:B------:R-:W4:Y:S01]  /*28d60*/  LDL.LU R19, [R1+0x594] ;  /* 0x0005940001137983 */ /* 0x000f220000300800 */
[----:B--2---:R-:W-:-:S05]  /*28d70*/  FMUL R6, R6, R2 ;  /* 0x0000000206067220 */ /* 0x004fca0000400000 */
[----:B------:R-:W-:-:S05]  /*28d80*/  F2FP.BF16.F32.PACK_AB R6, RZ, R6 ;  /* 0x00000006ff06723e */ /* 0x000fca00000010ff */
[----:B------:R0:W-:Y:S04]  /*28d90*/  @P1 STG.E.U16 desc[UR36][R4.64], R6 ;  /* 0x0000000604001986 */ /* 0x0001e8000c101524 */
[----:B0-----:R-:W2:Y:S01]  /*28da0*/  LDL.LU R6, [R1+0x484] ;  /* 0x0004840001067983 */ /* 0x001ea20000300800 */
[----:B------:R-:W-:Y:S01]  /*28db0*/  ISETP.GT.AND P2, PT, R3, 0x1, PT ;  /* 0x000000010300780c */ /* 0x000fe20003f44270 */
[----:B---3--:R-:W-:Y:S01]  /*28dc0*/  FMUL R7, R7, R2 ;  /* 0x0000000207077220 */ /* 0x008fe20000400000 */
[----:B------:R-:W-:Y:S01]  /*28dd0*/  USHF.L.U32 UR5, UR8, 0x4, URZ ;  /* 0x0000000408057899 */ /* 0x000fe2000800063f */
[C---:B------:R-:W-:Y:S01]  /*28de0*/  ISETP.GT.AND P1, PT, R0.reuse, 0x8, P5 ;  /* 0x000000080000780c */ /* 0x040fe20002f24270 */
[----:B------:R-:W-:Y:S01]  /*28df0*/  USHF.L.U64.HI UR4, UR8, 0x4, UR9 ;  /* 0x0000000408047899 */ /* 0x000fe20008010209 */
[----:B------:R-:W-:-:S02]  /*28e00*/  ISETP.GT.AND P0, PT, R0, RZ, P2 ;  /* 0x000000ff0000720c */ /* 0x000fc40001704270 */
[----:B------:R-:W-:-:S04]  /*28e10*/  F2FP.BF16.F32.PACK_AB R7, RZ, R7 ;  /* 0x00000007ff07723e */ /* 0x000fc800000010ff */
[----:B------:R-:W-:Y:S01]  /*28e20*/  PRMT R8, R7, 0x7610, R8 ;  /* 0x0000761007087816 */ /* 0x000fe20000000008 */
[----:B--2---:R-:W-:-:S05]  /*28e30*/  FMUL R6, R6, R2 ;  /* 0x0000000206067220 */ /* 0x004fca0000400000 */
[----:B------:R-:W-:-:S05]  /*28e40*/  F2FP.BF16.F32.PACK_AB R6, RZ, R6 ;  /* 0x00000006ff06723e */ /* 0x000fca00000010ff */
[----:B------:R0:W-:Y:S02]  /*28e50*/  @P0 STG.E.U16 desc[UR36][R4.64+0x2], R6 ;  /* 0x0000020604000986 */ /* 0x0001e4000c101524 */
[----:B0-----:R-:W-:-:S04]  /*28e60*/  IADD3 R6, P0, R4, UR5, RZ ;  /* 0x0000000504067c10 */ /* 0x001fc8000ff1e0ff */
[----:B------:R-:W-:-:S05]  /*28e70*/  IADD3.X R7, R5, UR4, RZ, P0, !PT ;  /* 0x0000000405077c10 */ /* 0x000fca00087fe4ff */
[----:B------:R0:W-:Y:S04]  /*28e80*/  @P1 STG.E.U16 desc[UR36][R6.64], R8 ;  /* 0x0000000806001986 */ /* 0x0001e8000c101524 */
[----:B0-----:R-:W2:Y:S01]  /*28e90*/  LDL.LU R8, [R1+0x48c] ;  /* 0x00048c0001087983 */ /* 0x001ea20000300800 */
[----:B------:R-:W-:Y:S01]  /*28ea0*/  ISETP.GT.AND P0, PT, R0, 0x8, P2 ;  /* 0x000000080000780c */ /* 0x000fe20001704270 */
[----:B--2---:R-:W-:-:S05]  /*28eb0*/  FMUL R8, R8, R2 ;  /* 0x0000000208087220 */ /* 0x004fca0000400000 */
[----:B------:R-:W-:-:S07]  /*28ec0*/  F2FP.BF16.F32.PACK_AB R8, RZ, R8 ;  /* 0x00000008ff08723e */ /* 0x000fce00000010ff */
[----:B------:R0:W-:Y:S04]  /*28ed0*/  @P0 STG.E.U16 desc[UR36][R6.64+0x2], R8 ;  /* 0x0000020806000986 */ /* 0x0001e8000c101524 */
[----:B0-----:R-:W2:Y:S01]  /*28ee0*/  LDL.LU R8, [R1+0x490] ;  /* 0x0004900001087983 */ /* 0x001ea20000300800 */
[----:B------:R-:W-:-:S04]  /*28ef0*/  ISETP.GT.AND P2, PT, R3, 0x8, PT ;  /* 0x000000080300780c */ /* 0x000fc80003f44270 */
[----:B------:R-:W-:Y:S01]  /*28f00*/  ISETP.GT.AND P0, PT, R0, RZ, P2 ;  /* 0x000000ff0000720c */ /* 0x000fe20001704270 */
        /* <DEDUP_REMOVED lines=10> */
[----:B------:R-:W-:Y:S01]  /*28fb0*/  ISETP.GT.AND P0, PT, R0, 0x8, P2 ;  /* 0x000000080000780c */ /* 0x000fe20001704270 */
        /* <DEDUP_REMOVED lines=173> */
[----:B------:R0:W-:Y:S01]  /*29a90*/  @P0 STG.E.U16 desc[UR36][R4.64+0x92], R8 ;  /* 0x0000920804000986 */ /* 0x0001e2000c101524 */
[----:B------:R-:W-:Y:S01]  /*29aa0*/  ISETP.GT.AND P0, PT, R0, 0x8, P2 ;  /* 0x000000080000780c */ /* 0x000fe20001704270 */
[----:B0-----:R-:W-:-:S05]  /*29ab0*/  FMUL R8, R11, R2 ;  /* 0x000000020b087220 */ /* 0x001fca0000400000 */
[----:B------:R-:W-:-:S07]  /*29ac0*/  F2FP.BF16.F32.PACK_AB R8, RZ, R8 ;  /* 0x00000008ff08723e */ /* 0x000fce00000010ff */
[----:B------:R0:W-:Y:S01]  /*29ad0*/  @P0 STG.E.U16 desc[UR36][R6.64+0x90], R8 ;  /* 0x0000900806000986 */ /* 0x0001e2000c101524 */
[----:B------:R-:W-:Y:S01]  /*29ae0*/  ISETP.GT.AND P0, PT, R0, 0x8, P1 ;  /* 0x000000080000780c */ /* 0x000fe20000f04270 */
[----:B0-----:R-:W-:-:S05]  /*29af0*/  FMUL R8, R10, R2 ;  /* 0x000000020a087220 */ /* 0x001fca0000400000 */
[----:B------:R-:W-:-:S07]  /*29b00*/  F2FP.BF16.F32.PACK_AB R8, RZ, R8 ;  /* 0x00000008ff08723e */ /* 0x000fce00000010ff */
[----:B------:R0:W-:Y:S04]  /*29b10*/  @P0 STG.E.U16 desc[UR36][R6.64+0x92], R8 ;  /* 0x0000920806000986 */ /* 0x0001e8000c101524 */
[----:B0-----:R-:W2:Y:S01]  /*29b20*/  LDL.LU R8, [R1+0x520] ;  /* 0x0005200001087983 */ /* 0x001ea20000300800 */
[----:B------:R-:W-:Y:S01]  /*29b30*/  IMAD.U32 R10, RZ, RZ, UR8 ;  /* 0x00000008ff0a7e24 */ /* 0x000fe2000f8e00ff */
[----:B------:R-:W-:Y:S01]  /*29b40*/  USHF.L.U64.HI UR10, UR8, 0x8, UR9 ;  /* 0x00000008080a7899 */ /* 0x000fe20008010209 */
[C---:B------:R-:W-:Y:S01]  /*29b50*/  ISETP.GT.AND P2, PT, R3.reuse, 0x50, PT ;  /* 0x000000500300780c */ /* 0x040fe20003f44270 */
[----:B-----5:R-:W-:Y:S01]  /*29b60*/  FMUL R12, R12, R2 ;  /* 0x000000020c0c7220 */ /* 0x020fe20000400000 */
[----:B------:R-:W-:Y:S02]  /*29b70*/  ISETP.GT.AND P1, PT, R3, 0x51, PT ;  /* 0x000000510300780c */ /* 0x000fe40003f24270 */
[----:B------:R-:W-:-:S02]  /*29b80*/  LEA R10, P0, R10, R4, 0x8 ;  /* 0x000000040a0a7211 */ /* 0x000fc400078040ff */
[----:B------:R-:W-:Y:S02]  /*29b90*/  F2FP.BF16.F32.PACK_AB R12, RZ, R12 ;  /* 0x0000000cff0c723e */ /* 0x000fe400000010ff */
[----:B------:R-:W-:Y:S01]  /*29ba0*/  IADD3.X R11, R5, UR10, RZ, P0, !PT ;  /* 0x0000000a050b7c10 */ /* 0x000fe200087fe4ff */
[----:B------:R-:W-:Y:S01]  /*29bb0*/  USHF.L.U64.HI UR10, UR8, 0x9, UR9 ;  /* 0x00000009080a7899 */ /* 0x000fe20008010209 */
[----:B------:R-:W-:Y:S01]  /*29bc0*/  ISETP.GT.AND P0, PT, R0, RZ, P2 ;  /* 0x000000ff0000720c */ /* 0x000fe20001704270 */
[----:B--2---:R-:W-:-:S05]  /*29bd0*/  FMUL R8, R8, R2 ;  /* 0x0000000208087220 */ /* 0x004fca0000400000 */
[----:B------:R-:W-:-:S07]  /*29be0*/  F2FP.BF16.F32.PACK_AB R8, RZ, R8 ;  /* 0x00000008ff08723e */ /* 0x000fce00000010ff */
[----:B------:R4:W-:Y:S01]  /*29bf0*/  @P0 STG.E.U16 desc[UR36][R4.64+0xa0], R8 ;  /* 0x0000a00804000986 */ /* 0x0009e2000c101524 */
[----:B------:R-:W-:Y:S01]  /*29c00*/  ISETP.GT.AND P0, PT, R0, RZ, P1 ;  /* 0x000000ff0000720c */ /* 0x000fe20000f04270 */
[----:B----4-:R-:W-:-:S05]  /*29c10*/  FMUL R8, R9, R2 ;  /* 0x0000000209087220 */ /* 0x010fca0000400000 */
[----:B------:R-:W-:-:S07]  /*29c20*/  F2FP.BF16.F32.PACK_AB R8, RZ, R8 ;  /* 0x00000008ff08723e */ /* 0x000fce00000010ff */
[----:B------:R0:W-:Y:S02]  /*29c30*/  @P0 STG.E.U16 desc[UR36][R4.64+0xa2], R8 ;  /* 0x0000a20804000986 */ /* 0x0001e4000c101524 */
[----:B0-----:R-:W-:-:S05]  /*29c40*/  IMAD.U32 R8, RZ, RZ, UR8 ;  /* 0x00000008ff087e24 */ /* 0x001fca000f8e00ff */
[----:B------:R-:W-:-:S04]  /*29c50*/  LEA R8, P0, R8, R4, 0x9 ;  /* 0x0000000408087211 */ /* 0x000fc800078048ff */
[----:B------:R-:W-:Y:S02]  /*29c60*/  IADD3.X R9, R5, UR10, RZ, P0, !PT ;  /* 0x0000000a05097c10 */ /* 0x000fe400087fe4ff */
[----:B------:R-:W-:-:S13]  /*29c70*/  ISETP.GT.AND P0, PT, R0, 0x8, P2 ;  /* 0x000000080000780c */ /* 0x000fda0001704270 */
        /* <DEDUP_REMOVED lines=139> */
[C---:B------:R-:W-:Y:S02]  /*2a530*/  ISETP.GT.AND P2, PT, R3.reuse, 0x88, PT ;  /* 0x000000880300780c */ /* 0x040fe40003f44270 */
[C---:B------:R-:W-:Y:S02]  /*2a540*/  ISETP.GT.AND P1, PT, R3.reuse, 0x89, PT ;  /* 0x000000890300780c */ /* 0x040fe40003f24270 */
[----:B------:R-:W-:Y:S02]  /*2a550*/  ISETP.GT.AND P0, PT, R0, RZ, P2 ;  /* 0x000000ff0000720c */ /* 0x000fe40001704270 */
[----:B------:R-:W-:-:S02]  /*2a560*/  ISETP.GT.AND P4, PT, R3, 0xa9, PT ;  /* 0x000000a90300780c */ /* 0x000fc40003f84270 */
[----:B------:R-:W-:Y:S01]  /*2a570*/  ISETP.GT.AND P3, PT, R3, 0xb1, PT ;  /* 0x000000b10300780c */ /* 0x000fe20003f64270 */
[----:B--2---:R-:W-:-:S05]  /*2a580*/  FMUL R12, R12, R2 ;  /* 0x000000020c0c7220 */ /* 0x004fca0000400000 */
[----:B------:R-:W-:-:S05]  /*2a590*/  F2FP.BF16.F32.PACK_AB R12, RZ, R12 ;  /* 0x0000000cff0c723e */ /* 0x000fca00000010ff */
[----:B------:R0:W-:Y:S01]  /*2a5a0*/  @P0 STG.E.U16 desc[UR36][R4.64+0x110], R12 ;  /* 0x0001100c04000986 */ /* 0x0001e2000c101524 */
[----:B------:R-:W-:Y:S01]  /*2a5b0*/  ISETP.GT.AND P0, PT, R0, RZ, P1 ;  /* 0x000000ff0000720c */ /* 0x000fe20000f04270 */
[----:B0-----:R-:W-:-:S05]  /*2a5c0*/  FMUL R12, R19, R2 ;  /* 0x00000002130c7220 */ /* 0x001fca0000400000 */
[----:B------:R-:W-:-:S07]  /*2a5d0*/  F2FP.BF16.F32.PACK_AB R12, RZ, R12 ;  /* 0x0000000cff0c723e */ /* 0x000fce00000010ff */
[----:B------:R0:W-:Y:S01]  /*2a5e0*/  @P0 STG.E.U16 desc[UR36][R4.64+0x112], R12 ;  /* 0x0001120c04000986 */ /* 0x0001e2000c101524 */
[----:B------:R-:W-:Y:S02]  /*2a5f0*/  ISETP.GT.AND P0, PT, R0, 0x8, P2 ;  /* 0x000000080000780c */ /* 0x000fe40001704270 */
[----:B------:R-:W-:Y:S01]  /*2a600*/  ISETP.GT.AND P2, PT, R3, 0x90, PT ;  /* 0x000000900300780c */ /* 0x000fe20003f44270 */
[----:B0-----:R-:W-:-:S05]  /*2a610*/  FMUL R12, R235, R2 ;  /* 0x00000002eb0c7220 */ /* 0x001fca0000400000 */
[----:B------:R-:W-:-:S05]  /*2a620*/  F2FP.BF16.F32.PACK_AB R12, RZ, R12 ;  /* 0x0000000cff0c723e */ /* 0x000fca00000010ff */
[----:B------:R0:W-:Y:S01]  /*2a630*/  @P0 STG.E.U16 desc[UR36][R6.64+0x110], R12 ;  /* 0x0001100c06000986 */ /* 0x0001e2000c101524 */
[----:B------:R-:W-:Y:S02]  /*2a640*/  ISETP.GT.AND P0, PT, R0, 0x8, P1 ;  /* 0x000000080000780c */ /* 0x000fe40000f04270 */
[----:B------:R-:W-:Y:S01]  /*2a650*/  ISETP.GT.AND P1, PT, R3, 0x91, PT ;  /* 0x000000910300780c */ /* 0x000fe20003f24270 */
[----:B0-----:R-:W-:-:S05]  /*2a660*/  FMUL R12, R234, R2 ;  /* 0x00000002ea0c7220 */ /* 0x001fca0000400000 */
[----:B------:R-:W-:-:S05]  /*2a670*/  F2FP.BF16.F32.PACK_AB R12, RZ, R12 ;  /* 0x0000000cff0c723e */ /* 0x000fca00000010ff */
[----:B------:R0:W-:Y:S01]  /*2a680*/  @P0 STG.E.U16 desc[UR36][R6.64+0x112], R12 ;  /* 0x0001120c06000986 */ /* 0x0001e2000c101524 */
[----:B------:R-:W-:Y:S01]  /*2a690*/  ISETP.GT.AND P0, PT, R0, RZ, P2 ;  /* 0x000000ff0000720c */ /* 0x000fe20001704270 */
[----:B0-----:R-:W-:-:S05]  /*2a6a0*/  FMUL R12, R233, R2 ;  /* 0x00000002e90c7220 */ /* 0x001fca0000400000 */
[----:B------:R-:W-:-:S07]  /*2a6b0*/  F2FP.BF16.F32.PACK_AB R12, RZ, R12 ;  /* 0x0000000cff0c723e */ /* 0x000fce00000010ff */
        /* <DEDUP_REMOVED lines=83> */
[----:B------:R-:W-:-:S04]  /*2abf0*/  ISETP.GT.AND P0, PT, R3, 0xb8, PT ;  /* 0x000000b80300780c */ /* 0x000fc80003f04270 */
[----:B------:R-:W-:Y:S01]  /*2ac00*/  ISETP.GT.AND P1, PT, R0, RZ, P0 ;  /* 0x000000ff0000720c */ /* 0x000fe20000724270 */
        /* <DEDUP_REMOVED lines=8> */
[----:B------:R-:W-:Y:S01]  /*2ac90*/  ISETP.GT.AND P6, PT, R0, 0x8, P0 ;  /* 0x000000080000780c */ /* 0x000fe200007c4270 */
[----:B0-----:R-:W-:Y:S02]  /*2aca0*/  FMUL R12, R14, R2 ;  /* 0x000000020e0c7220 */ /* 0x001fe40000400000 */
[----:B------:R-:W2:Y:S03]  /*2acb0*/  LDL.LU R14, [R1+0x300] ;  /* 0x00030000010e7983 */ /* 0x000ea60000300800 */
[----:B------:R-:W-:-:S07]  /*2acc0*/  F2FP.BF16.F32.PACK_AB R12, RZ, R12 ;  /* 0x0000000cff0c723e */ /* 0x000fce00000010ff */
[----:B------:R0:W-:Y:S02]  /*2acd0*/  @P6 STG.E.U16 desc[UR36][R6.64+0x170], R12 ;  /* 0x0001700c06006986 */ /* 0x0001e4000c101524 */
[----:B0-----:R-:W-:Y:S02]  /*2ace0*/  FMUL R12, R13, R2 ;  /* 0x000000020d0c7220 */ /* 0x001fe40000400000 */
[----:B------:R-:W3:Y:S04]  /*2acf0*/  LDL.LU R13, [R1+0x304] ;  /* 0x00030400010d7983 */ /* 0x000ee80000300800 */
[----:B------:R-:W4:Y:S01]  /*2ad00*/  LDL.LU R18, [R1+0x308] ;  /* 0x0003080001127983 */ /* 0x000f220000300800 */
[C---:B------:R-:W-:Y:S02]  /*2ad10*/  ISETP.GT.AND P6, PT, R0.reuse, 0x8, P1 ;  /* 0x000000080000780c */ /* 0x040fe40000fc4270 */
[----:B------:R-:W-:Y:S01]  /*2ad20*/  F2FP.BF16.F32.PACK_AB R12, RZ, R12 ;  /* 0x0000000cff0c723e */ /* 0x000fe200000010ff */
[----:B------:R-:W5:Y:S04]  /*2ad30*/  LDL.LU R19, [R1+0x424] ;  /* 0x0004240001137983 */ /* 0x000f680000300800 */
[----:B------:R-:W5:Y:S04]  /*2ad40*/  LDL.LU R235, [R1+0x428] ;  /* 0x0004280001eb7983 */ /* 0x000f680000300800 */
[----:B------:R-:W5:Y:S04]  /*2ad50*/  LDL.LU R234, [R1+0x42c] ;  /* 0x00042c0001ea7983 */ /* 0x000f680000300800 */
[----:B------:R2:W-:Y:S01]  /*2ad60*/  @P6 STG.E.U16 desc[UR36][R6.64+0x172], R12 ;  /* 0x0001720c06006986 */ /* 0x0005e2000c101524 */
[----:B------:R-:W-:-:S03]  /*2ad70*/  ISETP.GT.AND P6, PT, R0, 0x80, P5 ;  /* 0x000000800000780c */ /* 0x000fc60002fc4270 */
[----:B------:R-:W5:Y:S04]  /*2ad80*/  LDL.LU R233, [R1+0x430] ;  /* 0x0004300001e97983 */ /* 0x000f680000300800 */
        /* <DEDUP_REMOVED lines=18> */
[----:B------:R-:W5:Y:S01]  /*2aeb0*/  LDL.LU R20, [R1+0x47c] ;  /* 0x00047c0001147983 */ /* 0x000f620000300800 */
[----:B--2---:R-:W-:-:S05]  /*2aec0*/  FMUL R12, R14, R2 ;  /* 0x000000020e0c7220 */ /* 0x004fca0000400000 */
[----:B------:R-:W-:-:S05]  /*2aed0*/  F2FP.BF16.F32.PACK_AB R12, RZ, R12 ;  /* 0x0000000cff0c723e */ /* 0x000fca00000010ff */
[----:B------:R3:W-:Y:S01]  /*2aee0*/  @P6 STG.E.U16 desc[UR36][R10.64], R12 ;  /* 0x0000000c0a006986 */ /* 0x0007e2000c101524 */
[----:B------:R-:W-:-:S04]  /*2aef0*/  ISETP.GT.AND P6, PT, R3, 0x1, PT ;  /* 0x000000010300780c */ /* 0x000fc80003fc4270 */
[----:B------:R-:W-:Y:S01]  /*2af00*/  ISETP.GT.AND P6, PT, R0, 0x80, P6 ;  /* 0x000000800000780c */ /* 0x000fe200037c4270 */
[----:B---3--:R-:W-:-:S05]  /*2af10*/  FMUL R12, R13, R2 ;  /* 0x000000020d0c7220 */ /* 0x008fca0000400000 */
[----:B------:R-:W-:-:S07]  /*2af20*/  F2FP.BF16.F32.PACK_AB R12, RZ, R12 ;  /* 0x0000000cff0c723e */ /* 0x000fce00000010ff */
[----:B------:R0:W-:Y:S01]  /*2af30*/  @P6 STG.E.U16 desc[UR36][R10.64+0x2], R12 ;  /* 0x0000020c0a006986 */ /* 0x0001e2000c101524 */
[----:B------:R-:W-:-:S04]  /*2af40*/  IADD3 R14, P6, R10, UR5, RZ ;  /* 0x000000050a0e7c10 */ /* 0x000fc8000ffde0ff */
[----:B------:R-:W-:Y:S02]  /*2af50*/  IADD3.X R15, R11, UR4, RZ, P6, !PT ;  /* 0x000000040b0f7c10 */ /* 0x000fe4000b7fe4ff */
[----:B0-----:R-:W-:-:S04]  /*2af60*/  IADD3 R12, P6, R8, UR5, RZ ;  /* 0x00000005080c7c10 */ /* 0x001fc8000ffde0ff */
[----:B------:R-:W-:Y:S02]  /*2af70*/  IADD3.X R13, R9, UR4, RZ, P6, !PT ;  /* 0x00000004090d7c10 */ /* 0x000fe4000b7fe4ff */
[----:B------:R-:W-:Y:S01]  /*2af80*/  ISETP.GT.AND P6, PT, R0, 0x88, P5 ;  /* 0x000000880000780c */ /* 0x000fe20002fc4270 */
[----:B----4-:R-:W-:-:S05]  /*2af90*/  FMUL R18, R18, R2 ;  /* 0x0000000212127220 */ /* 0x010fca0000400000 */
[----:B------:R-:W-:-:S07]  /*2afa0*/  F2FP.BF16.F32.PACK_AB R18, RZ, R18 ;  /* 0x00000012ff12723e */ /* 0x000fce00000010ff */
[----:B------:R0:W-:Y:S04]  /*2afb0*/  @P6 STG.E.U16 desc[UR36][R14.64], R18 ;  /* 0x000000120e006986 */ /* 0x0001e8000c101524 */
[----:B0-----:R-:W2:Y:S01]  /*2afc0*/  LDL.LU R18, [R1+0x30c] ;  /* 0x00030c0001127983 */ /* 0x001ea20000300800 */
[----:B------:R-:W-:-:S04]  /*2afd0*/  ISETP.GT.AND P6, PT, R3, 0x1, PT ;  /* 0x000000010300780c */ /* 0x000fc80003fc4270 */
[----:B------:R-:W-:Y:S01]  /*2afe0*/  ISETP.GT.AND P6, PT, R0, 0x88, P6 ;  /* 0x000000880000780c */ /* 0x000fe200037c4270 */
[----:B--2---:R-:W-:-:S05]  /*2aff0*/  FMUL R18, R18, R2 ;  /* 0x0000000212127220 */ /* 0x004fca0000400000 */
        /* <DEDUP_REMOVED lines=415> */
[----:B------:R5:W-:Y:S01]  /*2c9f0*/  @P6 STG.E.U16 desc[UR36][R10.64+0x120], R18 ;  /* 0x000120120a006986 */ /* 0x000be2000c101524 */
[----:B------:R-:W-:-:S04]  /*2ca00*/  ISETP.GT.AND P6, PT, R3, 0x91, PT ;  /* 0x000000910300780c */ /* 0x000fc80003fc4270 */
[----:B------:R-:W-:Y:S01]  /*2ca10*/  ISETP.GT.AND P6, PT, R0, 0x80, P6 ;  /* 0x000000800000780c */ /* 0x000fe200037c4270 */
[----:B-----5:R-:W-:Y:S02]  /*2ca20*/  FMUL R18, R19, R2 ;  /* 0x0000000213127220 */ /* 0x020fe40000400000 */
[----:B------:R-:W2:Y:S03]  /*2ca30*/  LDL.LU R19, [R1+0x2a4] ;  /* 0x0002a40001137983 */ /* 0x000ea60000300800 */
[----:B------:R-:W-:-:S07]  /*2ca40*/  F2FP.BF16.F32.PACK_AB R18, RZ, R18 ;  /* 0x00000012ff12723e */ /* 0x000fce00000010ff */
[----:B------:R0:W-:Y:S01]  /*2ca50*/  @P6 STG.E.U16 desc[UR36][R10.64+0x122], R18 ;  /* 0x000122120a006986 */ /* 0x0001e2000c101524 */
[----:B------:R-:W-:-:S04]  /*2ca60*/  ISETP.GT.AND P6, PT, R3, 0x90, PT ;  /* 0x000000900300780c */ /* 0x000fc80003fc4270 */
[----:B------:R-:W-:Y:S01]  /*2ca70*/  ISETP.GT.AND P6, PT, R0, 0x88, P6 ;  /* 0x000000880000780c */ /* 0x000fe200037c4270 */
[----:B0-----:R-:W-:Y:S02]  /*2ca80*/  FMUL R18, R235, R2 ;  /* 0x00000002eb127220 */ /* 0x001fe40000400000 */
[----:B------:R-:W3:Y:S03]  /*2ca90*/  LDL.LU R235, [R1+0x2a8] ;  /* 0x0002a80001eb7983 */ /* 0x000ee60000300800 */
[----:B------:R-:W-:-:S07]  /*2caa0*/  F2FP.BF16.F32.PACK_AB R18, RZ, R18 ;  /* 0x00000012ff12723e */ /* 0x000fce00000010ff */
[----:B------:R0:W-:Y:S01]  /*2cab0*/  @P6 STG.E.U16 desc[UR36][R14.64+0x120], R18 ;  /* 0x000120120e006986 */ /* 0x0001e2000c101524 */
[----:B------:R-:W-:-:S04]  /*2cac0*/  ISETP.GT.AND P6, PT, R3, 0x91, PT ;  /* 0x000000910300780c */ /* 0x000fc80003fc4270 */
[----:B------:R-:W-:Y:S01]  /*2cad0*/  ISETP.GT.AND P6, PT, R0, 0x88, P6 ;  /* 0x000000880000780c */ /* 0x000fe200037c4270 */
[----:B0-----:R-:W-:Y:S02]  /*2cae0*/  FMUL R18, R234, R2 ;  /* 0x00000002ea127220 */ /* 0x001fe40000400000 */
[----:B------:R-:W4:Y:S03]  /*2caf0*/  LDL.LU R234, [R1+0x2ac] ;  /* 0x0002ac0001ea7983 */ /* 0x000f260000300800 */
[----:B------:R-:W-:-:S07]  /*2cb00*/  F2FP.BF16.F32.PACK_AB R18, RZ, R18 ;  /* 0x00000012ff12723e */ /* 0x000fce00000010ff */
[----:B------:R0:W-:Y:S01]  /*2cb10*/  @P6 STG.E.U16 desc[UR36][R14.64+0x122], R18 ;  /* 0x000122120e006986 */ /* 0x0001e2000c101524 */
[----:B------:R-:W-:-:S04]  /*2cb20*/  ISETP.GT.AND P6, PT, R3, 0x98, PT ;  /* 0x000000980300780c */ /* 0x000fc80003fc4270 */
[----:B------:R-:W-:Y:S01]  /*2cb30*/  ISETP.GT.AND P6, PT, R0, 0x80, P6 ;  /* 0x000000800000780c */ /* 0x000fe200037c4270 */
[----:B0-----:R-:W-:Y:S02]  /*2cb40*/  FMUL R18, R233, R2 ;  /* 0x00000002e9127220 */ /* 0x001fe40000400000 */
[----:B------:R-:W5:Y:S03]  /*2cb50*/  LDL.LU R233, [R1+0x2b0] ;  /* 0x0002b00001e97983 */ /* 0x000f660000300800 */
        /* <DEDUP_REMOVED lines=63> */
[----:B------:R-:W4:Y:S03]  /*2cf50*/  LDL.LU R222, [R1+0x2dc] ;  /* 0x0002dc0001de7983 */ /* 0x000f260000300800 */
[----:B------:R-:W-:-:S07]  /*2cf60*/  F2FP.BF16.F32.PACK_AB R18, RZ, R18 ;  /* 0x00000012ff12723e */ /* 0x000fce00000010ff */
[----:B------:R0:W-:Y:S01]  /*2cf70*/  @P6 STG.E.U16 desc[UR36][R14.64+0x152], R18 ;  /* 0x000152120e006986 */ /* 0x0001e2000c101524 */
        /* <DEDUP_REMOVED lines=16> */
[----:B0-----:R-:W-:-:S05]  /*2d080*/  FMUL R18, R216, R2 ;  /* 0x00000002d8127220 */ /* 0x001fca0000400000 */
[----:B------:R-:W-:-:S07]  /*2d090*/  F2FP.BF16.F32.PACK_AB R18, RZ, R18 ;  /* 0x00000012ff12723e */ /* 0x000fce00000010ff */
[----:B------:R0:W-:Y:S01]  /*2d0a0*/  @P6 STG.E.U16 desc[UR36][R14.64+0x162], R18 ;  /* 0x000162120e006986 */ /* 0x0001e2000c101524 */
[----:B------:R-:W-:Y:S01]  /*2d0b0*/  ISETP.GT.AND P6, PT, R0, 0x80, P0 ;  /* 0x000000800000780c */ /* 0x000fe200007c4270 */
[----:B0-----:R-:W-:Y:S02]  /*2d0c0*/  FMUL R18, R23, R2 ;  /* 0x0000000217127220 */ /* 0x001fe40000400000 */
[----:B------:R-:W2:Y:S03]  /*2d0d0*/  LDL.LU R23, [R1+0x2ec] ;  /* 0x0002ec0001177983 */ /* 0x000ea60000300800 */
[----:B------:R-:W-:-:S07]  /*2d0e0*/  F2FP.BF16.F32.PACK_AB R18, RZ, R18 ;  /* 0x00000012ff12723e */ /* 0x000fce00000010ff */
[----:B------:R0:W-:Y:S01]  /*2d0f0*/  @P6 STG.E.U16 desc[UR36][R10.64+0x170], R18 ;  /* 0x000170120a006986 */ /* 0x0001e2000c101524 */
[----:B------:R-:W-:Y:S01]  /*2d100*/  ISETP.GT.AND P6, PT, R0, 0x80, P1 ;  /* 0x000000800000780c */ /* 0x000fe20000fc4270 */
[----:B0-----:R-:W-:Y:S02]  /*2d110*/  FMUL R18, R22, R2 ;  /* 0x0000000216127220 */ /* 0x001fe40000400000 */
[----:B------:R-:W3:Y:S03]  /*2d120*/  LDL.LU R22, [R1+0x2f0] ;  /* 0x0002f00001167983 */ /* 0x000ee60000300800 */
        /* <DEDUP_REMOVED lines=10> */
[----:B------:R-:W-:Y:S01]  /*2d1d0*/  F2FP.BF16.F32.PACK_AB R18, RZ, R18 ;  /* 0x00000012ff12723e */ /* 0x000fe200000010ff */
[----:B------:R-:W5:Y:S06]  /*2d1e0*/  LDL.LU R216, [R1+0x2fc] ;  /* 0x0002fc0001d87983 */ /* 0x000f6c0000300800 */
[----:B------:R0:W-:Y:S04]  /*2d1f0*/  @P6 STG.E.U16 desc[UR36][R14.64+0x172], R18 ;  /* 0x000172120e006986 */ /* 0x0001e8000c101524 */
[----:B0-----:R-:W2:Y:S01]  /*2d200*/  LDL.LU R14, [R1+0x180] ;  /* 0x00018000010e7983 */ /* 0x001ea20000300800 */
[----:B------:R-:W-:-:S03]  /*2d210*/  ISETP.GT.AND P6, PT, R0, 0x100, P5 ;  /* 0x000001000000780c */ /* 0x000fc60002fc4270 */
[----:B------:R-:W5:Y:S01]  /*2d220*/  LDL.LU R18, [R1+0x2a0] ;  /* 0x0002a00001127983 */ /* 0x000f620000300800 */
[----:B--2---:R-:W-:-:S05]  /*2d230*/  FMUL R14, R14, R2 ;  /* 0x000000020e0e7220 */ /* 0x004fca0000400000 */
[----:B------:R-:W-:-:S05]  /*2d240*/  F2FP.BF16.F32.PACK_AB R14, RZ, R14 ;  /* 0x0000000eff0e723e */ /* 0x000fca00000010ff */
        /* <DEDUP_REMOVED lines=405> */
[----:B------:R-:W-:Y:S02]  /*2eba0*/  ISETP.GT.AND P5, PT, R0, 0x108, P6 ;  /* 0x000001080000780c */ /* 0x000fe400037a4270 */
[----:B------:R-:W-:Y:S01]  /*2ebb0*/  ISETP.GT.AND P6, PT, R3, 0x90, PT ;  /* 0x000000900300780c */ /* 0x000fe20003fc4270 */
[-C--:B------:R-:W-:Y:S01]  /*2ebc0*/  FMUL R23, R23, R2.reuse ;  /* 0x0000000217177220 */ /* 0x080fe20000400000 */
[-C--:B---3--:R-:W-:Y:S01]  /*2ebd0*/  FMUL R22, R22, R2.reuse ;  /* 0x0000000216167220 */ /* 0x088fe20000400000 */
[-C--:B----4-:R-:W-:Y:S01]  /*2ebe0*/  FMUL R21, R21, R2.reuse ;  /* 0x0000000215157220 */ /* 0x090fe20000400000 */
[-C--:B-----5:R-:W-:Y:S01]  /*2ebf0*/  FMUL R20, R20, R2.reuse ;  /* 0x0000000214147220 */ /* 0x0a0fe20000400000 */
[----:B--2---:R-:W-:-:S05]  /*2ec00*/  FMUL R14, R14, R2 ;  /* 0x000000020e0e7220 */ /* 0x004fca0000400000 */
[----:B------:R-:W-:-:S05]  /*2ec10*/  F2FP.BF16.F32.PACK_AB R14, RZ, R14 ;  /* 0x0000000eff0e723e */ /* 0x000fca00000010ff */
[----:B------:R0:W-:Y:S01]  /*2ec20*/  @P5 STG.E.U16 desc[UR36][R12.64+0x112], R14 ;  /* 0x0001120e0c005986 */ /* 0x0001e2000c101524 */
[----:B------:R-:W-:Y:S02]  /*2ec30*/  ISETP.GT.AND P5, PT, R0, 0x100, P6 ;  /* 0x000001000000780c */ /* 0x000fe400037a4270 */
[----:B------:R-:W-:Y:S01]  /*2ec40*/  ISETP.GT.AND P6, PT, R3, 0x91, PT ;  /* 0x000000910300780c */ /* 0x000fe20003fc4270 */
[----:B0-----:R-:W-:-:S05]  /*2ec50*/  FMUL R14, R18, R2 ;  /* 0x00000002120e7220 */ /* 0x001fca0000400000 */
[----:B------:R-:W-:-:S05]  /*2ec60*/  F2FP.BF16.F32.PACK_AB R14, RZ, R14 ;  /* 0x0000000eff0e723e */ /* 0x000fca00000010ff */
[----:B------:R0:W-:Y:S01]  /*2ec70*/  @P5 STG.E.U16 desc[UR36][R8.64+0x120], R14 ;  /* 0x0001200e08005986 */ /* 0x0001e2000c101524 */
[----:B------:R-:W-:Y:S01]  /*2ec80*/  ISETP.GT.AND P5, PT, R0, 0x100, P6 ;  /* 0x000001000000780c */ /* 0x000fe200037a4270 */
[----:B0-----:R-:W-:-:S05]  /*2ec90*/  FMUL R14, R19, R2 ;  /* 0x00000002130e7220 */ /* 0x001fca0000400000 */
[----:B------:R-:W-:-:S07]  /*2eca0*/  F2FP.BF16.F32.PACK_AB R14, RZ, R14 ;  /* 0x0000000eff0e723e */ /* 0x000fce00000010ff */
[----:B------:R0:W-:Y:S01]  /*2ecb0*/  @P5 STG.E.U16 desc[UR36][R8.64+0x122], R14 ;  /* 0x0001220e08005986 */ /* 0x0001e2000c101524 */
[----:B------:R-:W-:-:S04]  /*2ecc0*/  ISETP.GT.AND P5, PT, R3, 0x90, PT ;  /* 0x000000900300780c */ /* 0x000fc80003fa4270 */
[----:B------:R-:W-:Y:S01]  /*2ecd0*/  ISETP.GT.AND P5, PT, R0, 0x108, P5 ;  /* 0x000001080000780c */ /* 0x000fe20002fa4270 */
[-C--:B0-----:R-:W-:Y:S01]  /*2ece0*/  FMUL R14, R235, R2.reuse ;  /* 0x00000002eb0e7220 */ /* 0x081fe20000400000 */
[----:B------:R-:W-:Y:S01]  /*2ecf0*/  FMUL R18, R222, R2 ;  /* 0x00000002de127220 */ /* 0x000fe20000400000 */
[----:B------:R-:W2:Y:S03]  /*2ed00*/  LDL.LU R235, [R1+0x13c] ;  /* 0x00013c0001eb7983 */ /* 0x000ea60000300800 */
[----:B------:R-:W-:-:S07]  /*2ed10*/  F2FP.BF16.F32.PACK_AB R14, RZ, R14 ;  /* 0x0000000eff0e723e */ /* 0x000fce00000010ff */
[----:B------:R0:W-:Y:S01]  /*2ed20*/  @P5 STG.E.U16 desc[UR36][R12.64+0x120], R14 ;  /* 0x0001200e0c005986 */ /* 0x0001e2000c101524 */
[----:B------:R-:W-:Y:S02]  /*2ed30*/  ISETP.GT.AND P5, PT, R0, 0x108, P6 ;  /* 0x000001080000780c */ /* 0x000fe400037a4270 */
[----:B------:R-:W-:Y:S01]  /*2ed40*/  ISETP.GT.AND P6, PT, R3, 0x98, PT ;  /* 0x000000980300780c */ /* 0x000fe20003fc4270 */
[----:B0-----:R-:W-:Y:S01]  /*2ed50*/  FMUL R14, R234, R2 ;  /* 0x00000002ea0e7220 */ /* 0x001fe20000400000 */
[----:B------:R-:W-:Y:S01]  /*2ed60*/  F2FP.BF16.F32.PACK_AB R18, RZ, R18 ;  /* 0x00000012ff12723e */ /* 0x000fe200000010ff */
[----:B------:R-:W3:Y:S03]  /*2ed70*/  LDL.LU R234, [R1+0x140] ;  /* 0x0001400001ea7983 */ /* 0x000ee60000300800 */
[----:B------:R-:W-:-:S05]  /*2ed80*/  F2FP.BF16.F32.PACK_AB R14, RZ, R14 ;  /* 0x0000000eff0e723e */ /* 0x000fca00000010ff */
[----:B------:R0:W-:Y:S01]  /*2ed90*/  @P5 STG.E.U16 desc[UR36][R12.64+0x122], R14 ;  /* 0x0001220e0c005986 */ /* 0x0001e2000c101524 */
[----:B------:R-:W-:Y:S02]  /*2eda0*/  ISETP.GT.AND P5, PT, R0, 0x100, P6 ;  /* 0x000001000000780c */ /* 0x000fe400037a4270 */
[----:B------:R-:W-:Y:S01]  /*2edb0*/  ISETP.GT.AND P6, PT, R3, 0x99, PT ;  /* 0x000000990300780c */ /* 0x000fe20003fc4270 */
[-C--:B0-----:R-:W-:Y:S01]  /*2edc0*/  FMUL R14, R233, R2.reuse ;  /* 0x00000002e90e7220 */ /* 0x081fe20000400000 */
[----:B------:R-:W-:Y:S01]  /*2edd0*/  PRMT R217, R18, 0x7610, R217 ;  /* 0x0000761012d97816 */ /* 0x000fe200000000d9 */
[----:B------:R-:W-:Y:S01]  /*2ede0*/  FMUL R19, R219, R2 ;  /* 0x00000002db137220 */ /* 0x000fe20000400000 */
[----:B------:R-:W4:Y:S02]  /*2edf0*/  LDL.LU R233, [R1+0x144] ;  /* 0x0001440001e97983 */ /* 0x000f240000300800 */
[----:B------:R-:W-:-:S05]  /*2ee00*/  F2FP.BF16.F32.PACK_AB R14, RZ, R14 ;  /* 0x0000000eff0e723e */ /* 0x000fca00000010ff */
        /* <DEDUP_REMOVED lines=12> */
[----:B------:R-:W-:Y:S02]  /*2eed0*/  ISETP.GT.AND P5, PT, R0, 0x108, P6 ;  /* 0x000001080000780c */ /* 0x000fe400037a4270 */
[----:B------:R-:W-:Y:S01]  /*2eee0*/  ISETP.GT.AND P6, PT, R3, 0xa0, PT ;  /* 0x000000a00300780c */ /* 0x000fe20003fc4270 */
[----:B0-----:R-:W-:Y:S02]  /*2eef0*/  FMUL R14, R230, R2 ;  /* 0x00000002e60e7220 */ /* 0x001fe40000400000 */
[----:B------:R-:W5:Y:S03]  /*2ef00*/  LDL.LU R230, [R1+0x150] ;  /* 0x0001500001e67983 */ /* 0x000f660000300800 */
[----:B------:R-:W-:-:S05]  /*2ef10*/  F2FP.BF16.F32.PACK_AB R14, RZ, R14 ;  /* 0x0000000eff0e723e */ /* 0x000fca00000010ff */
[----:B------:R0:W-:Y:S01]  /*2ef20*/  @P5 STG.E.U16 desc[UR36][R12.64+0x132], R14 ;  /* 0x0001320e0c005986 */ /* 0x0001e2000c101524 */
[----:B------:R-:W-:Y:S02]  /*2ef30*/  ISETP.GT.AND P5, PT, R0, 0x100, P6 ;  /* 0x000001000000780c */ /* 0x000fe400037a4270 */
[----:B------:R-:W-:Y:S01]  /*2ef40*/  ISETP.GT.AND P6, PT, R3, 0xa1, PT ;  /* 0x000000a10300780c */ /* 0x000fe20003fc4270 */
[----:B0-----:R-:W-:Y:S02]  /*2ef50*/  FMUL R14, R229, R2 ;  /* 0x00000002e50e7220 */ /* 0x001fe40000400000 */
[----:B------:R-:W5:Y:S03]  /*2ef60*/  LDL.LU R229, [R1+0x154] ;  /* 0x0001540001e57983 */ /* 0x000f660000300800 */
        /* <DEDUP_REMOVED lines=14> */
[----:B0-----:R-:W-:Y:S01]  /*2f050*/  FMUL R14, R226, R2 ;  /* 0x00000002e20e7220 */ /* 0x001fe20000400000 */
[----:B------:R-:W-:Y:S01]  /*2f060*/  ISETP.GT.AND P6, PT, R3, 0xa8, PT ;  /* 0x000000a80300780c */ /* 0x000fe20003fc4270 */
[----:B------:R-:W5:Y:S03]  /*2f070*/  LDL.LU R226, [R1+0x160] ;  /* 0x0001600001e27983 */ /* 0x000f660000300800 */
[----:B------:R-:W-:-:S04]  /*2f080*/  F2FP.BF16.F32.PACK_AB R14, RZ, R14 ;  /* 0x0000000eff0e723e */ /* 0x000fc800000010ff */
[----:B------:R-:W-:Y:S01]  /*2f090*/  PRMT R15, R14, 0x7610, R15 ;  /* 0x000076100e0f7816 */ /* 0x000fe2000000000f */
[----:B------:R-:W-:Y:S02]  /*2f0a0*/  FMUL R14, R225, R2 ;  /* 0x00000002e10e7220 */ /* 0x000fe40000400000 */
[----:B------:R-:W5:Y:S04]  /*2f0b0*/  LDL.LU R225, [R1+0x164] ;  /* 0x0001640001e17983 */ /* 0x000f680000300800 */
[----:B------:R0:W-:Y:S01]  /*2f0c0*/  @P5 STG.E.U16 desc[UR36][R12.64+0x142], R15 ;  /* 0x0001420f0c005986 */ /* 0x0001e2000c101524 */
[----:B------:R-:W-:Y:S02]  /*2f0d0*/  ISETP.GT.AND P5, PT, R0, 0x100, P6 ;  /* 0x000001000000780c */ /* 0x000fe400037a4270 */
[----:B------:R-:W-:-:S02]  /*2f0e0*/  F2FP.BF16.F32.PACK_AB R14, RZ, R14 ;  /* 0x0000000eff0e723e */ /* 0x000fc400000010ff */
[----:B------:R-:W-:-:S09]  /*2f0f0*/  ISETP.GT.AND P6, PT, R0, 0x108, P6 ;  /* 0x000001080000780c */ /* 0x000fd200037c4270 */
[----:B------:R1:W-:Y:S01]  /*2f100*/  @P5 STG.E.U16 desc[UR36][R8.64+0x150], R14 ;  /* 0x0001500e08005986 */ /* 0x0003e2000c101524 */
[----:B------:R-:W-:Y:S01]  /*2f110*/  ISETP.GT.AND P5, PT, R0, 0x100, P4 ;  /* 0x000001000000780c */ /* 0x000fe200027a4270 */
[-C--:B0-----:R-:W-:Y:S01]  /*2f120*/  FMUL R15, R224, R2.reuse ;  /* 0x00000002e00f7220 */ /* 0x081fe20000400000 */
[----:B-1----:R-:W-:-:S04]  /*2f130*/  FMUL R14, R223, R2 ;  /* 0x00000002df0e7220 */ /* 0x002fc80000400000 */
[----:B------:R-:W-:Y:S01]  /*2f140*/  F2FP.BF16.F32.PACK_AB R15, RZ, R15 ;  /* 0x0000000fff0f723e */ /* 0x000fe200000010ff */
[----:B------:R-:W5:Y:S01]  /*2f150*/  LDL.LU R224, [R1+0x168] ;  /* 0x0001680001e07983 */ /* 0x000f620000300800 */
[----:B------:R-:W-:-:S05]  /*2f160*/  F2FP.BF16.F32.PACK_AB R14, RZ, R14 ;  /* 0x0000000eff0e723e */ /* 0x000fca00000010ff */
[----:B------:R0:W-:Y:S01]  /*2f170*/  @P5 STG.E.U16 desc[UR36][R8.64+0x152], R15 ;  /* 0x0001520f08005986 */ /* 0x0001e2000c101524 */
[----:B------:R-:W-:-:S03]  /*2f180*/  ISETP.GT.AND P4, PT, R0, 0x108, P4 ;  /* 0x000001080000780c */ /* 0x000fc60002784270 */
[----:B------:R1:W-:Y:S01]  /*2f190*/  @P6 STG.E.U16 desc[UR36][R12.64+0x150], R14 ;  /* 0x0001500e0c006986 */ /* 0x0003e2000c101524 */
[C---:B------:R-:W-:Y:S02]  /*2f1a0*/  ISETP.GT.AND P5, PT, R0.reuse, 0x100, P3 ;  /* 0x000001000000780c */ /* 0x040fe40001fa4270 */
[----:B------:R-:W-:Y:S01]  /*2f1b0*/  ISETP.GT.AND P6, PT, R0, 0x100, P2 ;  /* 0x000001000000780c */ /* 0x000fe200017c4270 */
[----:B------:R-:W5:Y:S01]  /*2f1c0*/  LDL.LU R223, [R1+0x16c] ;  /* 0x00016c0001df7983 */ /* 0x000f620000300800 */
[-C--:B0-----:R-:W-:Y:S01]  /*2f1d0*/  FMUL R15, R221, R2.reuse ;  /* 0x00000002dd0f7220 */ /* 0x081fe20000400000 */
[----:B-1----:R-:W-:-:S04]  /*2f1e0*/  FMUL R14, R220, R2 ;  /* 0x00000002dc0e7220 */ /* 0x002fc80000400000 */
[----:B------:R-:W-:Y:S01]  /*2f1f0*/  F2FP.BF16.F32.PACK_AB R15, RZ, R15 ;  /* 0x0000000fff0f723e */ /* 0x000fe200000010ff */
[----:B------:R-:W-:Y:S01]  /*2f200*/  @P4 STG.E.U16 desc[UR36][R12.64+0x152], R217 ;  /* 0x000152d90c004986 */ /* 0x000fe2000c101524 */
[----:B------:R-:W-:Y:S02]  /*2f210*/  ISETP.GT.AND P2, PT, R0, 0x108, P2 ;  /* 0x000001080000780c */ /* 0x000fe40001744270 */
[----:B------:R-:W-:Y:S01]  /*2f220*/  F2FP.BF16.F32.PACK_AB R14, RZ, R14 ;  /* 0x0000000eff0e723e */ /* 0x000fe200000010ff */
[----:B------:R-:W5:Y:S01]  /*2f230*/  LDL.LU R222, [R1+0x170] ;  /* 0x0001700001de7983 */ /* 0x000f620000300800 */
[----:B------:R-:W-:Y:S02]  /*2f240*/  PRMT R18, R15, 0x7610, R18 ;  /* 0x000076100f127816 */ /* 0x000fe40000000012 */
[----:B------:R-:W-:Y:S01]  /*2f250*/  PRMT R15, R14, 0x7610, R15 ;  /* 0x000076100e0f7816 */ /* 0x000fe2000000000f */
[----:B------:R-:W5:Y:S01]  /*2f260*/  LDL.LU R221, [R1+0x174] ;  /* 0x0001740001dd7983 */ /* 0x000f620000300800 */
[----:B------:R-:W-:-:S02]  /*2f270*/  F2FP.BF16.F32.PACK_AB R14, RZ, R19 ;  /* 0x00000013ff0e723e */ /* 0x000fc400000010ff */
[C---:B------:R-:W-:Y:S01]  /*2f280*/  ISETP.GT.AND P3, PT, R0.reuse, 0x108, P3 ;  /* 0x000001080000780c */ /* 0x040fe20001f64270 */
[----:B------:R0:W-:Y:S01]  /*2f290*/  @P5 STG.E.U16 desc[UR36][R8.64+0x162], R15 ;  /* 0x0001620f08005986 */ /* 0x0001e2000c101524 */
[C---:B------:R-:W-:Y:S02]  /*2f2a0*/  ISETP.GT.AND P4, PT, R0.reuse, 0x100, P0 ;  /* 0x000001000000780c */ /* 0x040fe40000784270 */
[----:B------:R-:W-:Y:S01]  /*2f2b0*/  ISETP.GT.AND P5, PT, R0, 0x100, P1 ;  /* 0x000001000000780c */ /* 0x000fe20000fa4270 */
[----:B------:R1:W-:Y:S04]  /*2f2c0*/  @P6 STG.E.U16 desc[UR36][R8.64+0x160], R18 ;  /* 0x0001601208006986 */ /* 0x0003e8000c101524 */
[----:B------:R1:W-:Y:S01]  /*2f2d0*/  @P2 STG.E.U16 desc[UR36][R12.64+0x160], R14 ;  /* 0x0001600e0c002986 */ /* 0x0003e2000c101524 */
[----:B0-----:R-:W-:-:S03]  /*2f2e0*/  F2FP.BF16.F32.PACK_AB R15, RZ, R22 ;  /* 0x00000016ff0f723e */ /* 0x001fc600000010ff */
[----:B------:R-:W5:Y:S01]  /*2f2f0*/  LDL.LU R220, [R1+0x178] ;  /* 0x0001780001dc7983 */ /* 0x000f620000300800 */
[----:B-1----:R-:W-:-:S03]  /*2f300*/  F2FP.BF16.F32.PACK_AB R18, RZ, R23 ;  /* 0x00000017ff12723e */ /* 0x002fc600000010ff */
[----:B------:R-:W5:Y:S01]  /*2f310*/  LDL.LU R219, [R1+0x17c] ;  /* 0x00017c0001db7983 */ /* 0x000f620000300800 */
[----:B------:R-:W-:-:S03]  /*2f320*/  F2FP.BF16.F32.PACK_AB R14, RZ, R21 ;  /* 0x00000015ff0e723e */ /* 0x000fc600000010ff */
[----:B------:R-:W2:Y:S01]  /*2f330*/  LDL.LU R217, [R1+0x138] ;  /* 0x0001380001d97983 */ /* 0x000ea20000300800 */
[----:B------:R-:W-:Y:S02]  /*2f340*/  PRMT R19, R18, 0x7610, R19 ;  /* 0x0000761012137816 */ /* 0x000fe40000000013 */
[----:B------:R-:W-:Y:S01]  /*2f350*/  PRMT R18, R15, 0x7610, R18 ;  /* 0x000076100f127816 */ /* 0x000fe20000000012 */
[----:B------:R-:W3:Y:S01]  /*2f360*/  LDL.LU R23, [R1+0x134] ;  /* 0x0001340001177983 */ /* 0x000ee20000300800 */
[----:B------:R-:W-:Y:S02]  /*2f370*/  PRMT R15, R14, 0x7610, R15 ;  /* 0x000076100e0f7816 */ /* 0x000fe4000000000f */
[----:B------:R-:W-:Y:S01]  /*2f380*/  F2FP.BF16.F32.PACK_AB R14, RZ, R20 ;  /* 0x00000014ff0e723e */ /* 0x000fe200000010ff */
[----:B------:R-:W4:Y:S04]  /*2f390*/  LDL.LU R22, [R1+0x130] ;  /* 0x0001300001167983 */ /* 0x000f280000300800 */
[----:B------:R-:W5:Y:S04]  /*2f3a0*/  LDL.LU R21, [R1+0x12c] ;  /* 0x00012c0001157983 */ /* 0x000f680000300800 */
[----:B------:R-:W2:Y:S04]  /*2f3b0*/  LDL.LU R20, [R1+0x128] ;  /* 0x0001280001147983 */ /* 0x000ea80000300800 */
[----:B------:R0:W-:Y:S04]  /*2f3c0*/  @P3 STG.E.U16 desc[UR36][R12.64+0x162], R19 ;  /* 0x000162130c003986 */ /* 0x0001e8000c101524 */
[----:B------:R1:W-:Y:S04]  /*2f3d0*/  @P4 STG.E.U16 desc[UR36][R8.64+0x170], R18 ;  /* 0x0001701208004986 */ /* 0x0003e8000c101524 */
[----:B------:R1:W-:Y:S04]  /*2f3e0*/  @P5 STG.E.U16 desc[UR36][R8.64+0x172], R15 ;  /* 0x0001720f08005986 */ /* 0x0003e8000c101524 */
[----:B0-----:R-:W3:Y:S04]  /*2f3f0*/  LDL.LU R19, [R1+0x8] ;  /* 0x0000080001137983 */ /* 0x001ee80000300800 */
[----:B-1----:R-:W4:Y:S01]  /*2f400*/  LDL.LU R18, [R1+0x4] ;  /* 0x0000040001127983 */ /* 0x002f220000300800 */
[----:B------:R-:W-:-:S03]  /*2f410*/  PRMT R15, R14, 0x7610, R15 ;  /* 0x000076100e0f7816 */ /* 0x000fc6000000000f */
[----:B------:R-:W5:Y:S01]  /*2f420*/  LDL.LU R14, [R1] ;  /* 0x00000000010e7983 */ /* 0x000f620000300800 */
[C---:B------:R-:W-:Y:S02]  /*2f430*/  ISETP.GT.AND P0, PT, R0.reuse, 0x108, P0 ;  /* 0x000001080000780c */ /* 0x040fe40000704270 */
[----:B------:R-:W-:Y:S02]  /*2f440*/  ISETP.GT.AND P1, PT, R0, 0x108, P1 ;  /* 0x000001080000780c */ /* 0x000fe40000f24270 */
[----:B------:R-:W-:Y:S01]  /*2f450*/  ISETP.GT.AND P3, PT, R3, 0xc0, PT ;  /* 0x000000c00300780c */ /* 0x000fe20003f64270 */
[----:B------:R-:W-:-:S08]  /*2f460*/  FMUL R216, R216, R2 ;  /* 0x00000002d8d87220 */ /* 0x000fd00000400000 */
[----:B------:R0:W-:Y:S01]  /*2f470*/  @P0 STG.E.U16 desc[UR36][R12.64+0x170], R15 ;  /* 0x0001700f0c000986 */ /* 0x0001e2000c101524 */
[----:B------:R-:W-:Y:S02]  /*2f480*/  ISETP.GT.AND P0, PT, R0, RZ, P3 ;  /* 0x000000ff0000720c */ /* 0x000fe40001f04270 */
[----:B0-----:R-:W-:Y:S02]  /*2f490*/  F2FP.BF16.F32.PACK_AB R15, RZ, R216 ;  /* 0x000000d8ff0f723e */ /* 0x001fe400000010ff */
[----:B------:R-:W2:Y:S04]  /*2f4a0*/  LDL.LU R216, [R1+0x124] ;  /* 0x0001240001d87983 */ /* 0x000ea80000300800 */
[----:B------:R0:W-:Y:S01]  /*2f4b0*/  @P1 STG.E.U16 desc[UR36][R12.64+0x172], R15 ;  /* 0x0001720f0c001986 */ /* 0x0001e2000c101524 */
[-C--:B----4-:R-:W-:Y:S01]  /*2f4c0*/  FMUL R18, R18, R2.reuse ;  /* 0x0000000212127220 */ /* 0x090fe20000400000 */
[----:B-----5:R-:W-:-:S04]  /*2f4d0*/  FMUL R14, R14, R2 ;  /* 0x000000020e0e7220 */ /* 0x020fc80000400000 */
[----:B0-----:R-:W-:Y:S02]  /*2f4e0*/  F2FP.BF16.F32.PACK_AB R13, RZ, R18 ;  /* 0x00000012ff0d723e */ /* 0x001fe400000010ff */
[----:B------:R-:W-:-:S05]  /*2f4f0*/  F2FP.BF16.F32.PACK_AB R14, RZ, R14 ;  /* 0x0000000eff0e723e */ /* 0x000fca00000010ff */
[----:B------:R0:W-:Y:S02]  /*2f500*/  @P0 STG.E.U16 desc[UR36][R4.64+0x180], R14 ;  /* 0x0001800e04000986 */ /* 0x0001e4000c101524 */
[----:B0-----:R-:W-:Y:S02]  /*2f510*/  PRMT R14, R13, 0x7610, R14 ;  /* 0x000076100d0e7816 */ /* 0x001fe4000000000e */
[----:B------:R-:W4:Y:S01]  /*2f520*/  LDL.LU R13, [R1+0xc] ;  /* 0x00000c00010d7983 */ /* 0x000f220000300800 */
[----:B------:R-:W-:Y:S01]  /*2f530*/  ISETP.GT.AND P6, PT, R3, 0xc1, PT ;  /* 0x000000c10300780c */ /* 0x000fe20003fc4270 */
[----:B---3--:R-:W-:-:S03]  /*2f540*/  FMUL R19, R19, R2 ;  /* 0x0000000213137220 */ /* 0x008fc60000400000 */
[C---:B------:R-:W-:Y:S02]  /*2f550*/  ISETP.GT.AND P2, PT, R0.reuse, RZ, P6 ;  /* 0x000000ff0000720c */ /* 0x040fe40003744270 */
[C---:B------:R-:W-:Y:S02]  /*2f560*/  ISETP.GT.AND P3, PT, R0.reuse, 0x8, P3 ;  /* 0x000000080000780c */ /* 0x040fe40001f64270 */
[----:B------:R-:W-:Y:S02]  /*2f570*/  F2FP.BF16.F32.PACK_AB R12, RZ, R19 ;  /* 0x00000013ff0c723e */ /* 0x000fe400000010ff */
[----:B------:R-:W-:Y:S02]  /*2f580*/  ISETP.GT.AND P0, PT, R0, 0x8, P6 ;  /* 0x000000080000780c */ /* 0x000fe40003704270 */
[----:B------:R-:W-:-:S05]  /*2f590*/  PRMT R15, R12, 0x7610, R15 ;  /* 0x000076100c0f7816 */ /* 0x000fca000000000f */
[----:B------:R0:W-:Y:S04]  /*2f5a0*/  @P2 STG.E.U16 desc[UR36][R4.64+0x182], R14 ;  /* 0x0001820e04002986 */ /* 0x0001e8000c101524 */
[----:B------:R-:W-:Y:S01]  /*2f5b0*/  @P3 STG.E.U16 desc[UR36][R6.64+0x180], R15 ;  /* 0x0001800f06003986 */ /* 0x000fe2000c101524 */
[----:B----4-:R-:W-:-:S05]  /*2f5c0*/  FMUL R13, R13, R2 ;  /* 0x000000020d0d7220 */ /* 0x010fca0000400000 */
[----:B------:R-:W-:Y:S02]  /*2f5d0*/  F2FP.BF16.F32.PACK_AB R12, RZ, R13 ;  /* 0x0000000dff0c723e */ /* 0x000fe400000010ff */
[----:B------:R-:W3:Y:S02]  /*2f5e0*/  LDL.LU R13, [R1+0x10] ;  /* 0x00001000010d7983 */ /* 0x000ee40000300800 */
[----:B0-----:R-:W-:Y:S02]  /*2f5f0*/  PRMT R14, R12, 0x7610, R14 ;  /* 0x000076100c0e7816 */ /* 0x001fe4000000000e */
[----:B------:R-:W4:Y:S04]  /*2f600*/  LDL.LU R12, [R1+0x14] ;  /* 0x00001400010c7983 */ /* 0x000f280000300800 */
[----:B------:R0:W-:Y:S04]  /*2f610*/  @P0 STG.E.U16 desc[UR36][R6.64+0x182], R14 ;  /* 0x0001820e06000986 */ /* 0x0001e8000c101524 */
[----:B0-----:R-:W5:Y:S01]  /*2f620*/  LDL.LU R14, [R1+0x18] ;  /* 0x00001800010e7983 */ /* 0x001f620000300800 */
[----:B------:R-:W-:-:S02]  /*2f630*/  ISETP.GT.AND P5, PT, R3, 0xc8, PT ;  /* 0x000000c80300780c */ /* 0x000fc40003fa4270 */
[----:B------:R-:W-:Y:S02]  /*2f640*/  ISETP.GT.AND P4, PT, R3, 0xc9, PT ;  /* 0x000000c90300780c */ /* 0x000fe40003f84270 */
[C---:B------:R-:W-:Y:S02]  /*2f650*/  ISETP.GT.AND P1, PT, R0.reuse, RZ, P5 ;  /* 0x000000ff0000720c */ /* 0x040fe40002f24270 */
[C---:B------:R-:W-:Y:S02]  /*2f660*/  ISETP.GT.AND P2, PT, R0.reuse, RZ, P4 ;  /* 0x000000ff0000720c */ /* 0x040fe40002744270 */
[----:B------:R-:W-:Y:S01]  /*2f670*/  ISETP.GT.AND P0, PT, R0, 0x8, P5 ;  /* 0x000000080000780c */ /* 0x000fe20002f04270 */
[-C--:B---3--:R-:W-:Y:S01]  /*2f680*/  FMUL R13, R13, R2.reuse ;  /* 0x000000020d0d7220 */ /* 0x088fe20000400000 */
[----:B----4-:R-:W-:-:S04]  /*2f690*/  FMUL R12, R12, R2 ;  /* 0x000000020c0c7220 */ /* 0x010fc80000400000 */
[----:B------:R-:W-:Y:S02]  /*2f6a0*/  F2FP.BF16.F32.PACK_AB R13, RZ, R13 ;  /* 0x0000000dff0d723e */ /* 0x000fe400000010ff */
[----:B------:R-:W-:Y:S02]  /*2f6b0*/  F2FP.BF16.F32.PACK_AB R12, RZ, R12 ;  /* 0x0000000cff0c723e */ /* 0x000fe400000010ff */
[----:B------:R-:W-:Y:S01]  /*2f6c0*/  PRMT R15, R13, 0x7610, R15 ;  /* 0x000076100d0f7816 */ /* 0x000fe2000000000f */
[----:B-----5:R-:W-:-:S05]  /*2f6d0*/  FMUL R14, R14, R2 ;  /* 0x000000020e0e7220 */ /* 0x020fca0000400000 */
[----:B------:R-:W-:Y:S02]  /*2f6e0*/  F2FP.BF16.F32.PACK_AB R13, RZ, R14 ;  /* 0x0000000eff0d723e */ /* 0x000fe400000010ff */
[----:B------:R-:W-:Y:S02]  /*2f6f0*/  PRMT R14, R12, 0x7610, R14 ;  /* 0x000076100c0e7816 */ /* 0x000fe4000000000e */
[----:B------:R-:W-:Y:S01]  /*2f700*/  PRMT R12, R13, 0x7610, R12 ;  /* 0x000076100d0c7816 */ /* 0x000fe2000000000c */
[----:B------:R0:W-:Y:S04]  /*2f710*/  @P1 STG.E.U16 desc[UR36][R4.64+0x190], R15 ;  /* 0x0001900f04001986 */ /* 0x0001e8000c101524 */
[----:B------:R-:W-:Y:S04]  /*2f720*/  @P2 STG.E.U16 desc[UR36][R4.64+0x192], R14 ;  /* 0x0001920e04002986 */ /* 0x000fe8000c101524 */
[----:B------:R1:W-:Y:S04]  /*2f730*/  @P0 STG.E.U16 desc[UR36][R6.64+0x190], R12 ;  /* 0x0001900c06000986 */ /* 0x0003e8000c101524 */
[----:B0-----:R-:W3:Y:S04]  /*2f740*/  LDL.LU R15, [R1+0x120] ;  /* 0x00012000010f7983 */ /* 0x001ee80000300800 */
[----:B------:R-:W4:Y:S04]  /*2f750*/  LDL.LU R13, [R1+0x1c] ;  /* 0x00001c00010d7983 */ /* 0x000f280000300800 */
[----:B-1----:R-:W5:Y:S02]  /*2f760*/  LDL.LU R12, [R1+0x20] ;  /* 0x00002000010c7983 */ /* 0x002f640000300800 */
[----:B-----5:R-:W-:-:S05]  /*2f770*/  FMUL R12, R12, R2 ;  /* 0x000000020c0c7220 */ /* 0x020fca0000400000 */
[----:B------:R-:W-:-:S04]  /*2f780*/  F2FP.BF16.F32.PACK_AB R12, RZ, R12 ;  /* 0x0000000cff0c723e */ /* 0x000fc800000010ff */
[----:B------:R-:W-:Y:S02]  /*2f790*/  PRMT R14, R12, 0x7610, R14 ;  /* 0x000076100c0e7816 */ /* 0x000fe4000000000e */
[----:B------:R-:W5:Y:S01]  /*2f7a0*/  LDL.LU R12, [R1+0x24] ;  /* 0x00002400010c7983 */ /* 0x000f620000300800 */
[----:B------:R-:W-:Y:S02]  /*2f7b0*/  ISETP.GT.AND P3, PT, R3, 0xd0, PT ;  /* 0x000000d00300780c */ /* 0x000fe40003f64270 */
[C---:B------:R-:W-:Y:S02]  /*2f7c0*/  ISETP.GT.AND P1, PT, R0.reuse, 0x8, P4 ;  /* 0x000000080000780c */ /* 0x040fe40002724270 */
[----:B------:R-:W-:Y:S01]  /*2f7d0*/  ISETP.GT.AND P0, PT, R0, RZ, P3 ;  /* 0x000000ff0000720c */ /* 0x000fe20001f04270 */
[----:B----4-:R-:W-:-:S05]  /*2f7e0*/  FMUL R13, R13, R2 ;  /* 0x000000020d0d7220 */ /* 0x010fca0000400000 */
[----:B------:R-:W-:-:S05]  /*2f7f0*/  F2FP.BF16.F32.PACK_AB R13, RZ, R13 ;  /* 0x0000000dff0d723e */ /* 0x000fca00000010ff */
[----:B------:R-:W-:Y:S04]  /*2f800*/  @P1 STG.E.U16 desc[UR36][R6.64+0x192], R13 ;  /* 0x0001920d06001986 */ /* 0x000fe8000c101524 */
[----:B------:R0:W-:Y:S04]  /*2f810*/  @P0 STG.E.U16 desc[UR36][R4.64+0x1a0], R14 ;  /* 0x0001a00e04000986 */ /* 0x0001e8000c101524 */
[----:B0-----:R-:W4:Y:S01]  /*2f820*/  LDL.LU R14, [R1+0x30] ;  /* 0x00003000010e7983 */ /* 0x001f220000300800 */
[----:B-----5:R-:W-:-:S05]  /*2f830*/  FMUL R12, R12, R2 ;  /* 0x000000020c0c7220 */ /* 0x020fca0000400000 */
[----:B------:R-:W-:-:S04]  /*2f840*/  F2FP.BF16.F32.PACK_AB R12, RZ, R12 ;  /* 0x0000000cff0c723e */ /* 0x000fc800000010ff */
[----:B------:R-:W-:Y:S02]  /*2f850*/  PRMT R13, R12, 0x7610, R13 ;  /* 0x000076100c0d7816 */ /* 0x000fe4000000000d */
[----:B------:R-:W5:Y:S01]  /*2f860*/  LDL.LU R12, [R1+0x28] ;  /* 0x00002800010c7983 */ /* 0x000f620000300800 */
[----:B------:R-:W-:-:S04]  /*2f870*/  ISETP.GT.AND P2, PT, R3, 0xd1, PT ;  /* 0x000000d10300780c */ /* 0x000fc80003f44270 */
[----:B------:R-:W-:-:S13]  /*2f880*/  ISETP.GT.AND P0, PT, R0, RZ, P2 ;  /* 0x000000ff0000720c */ /* 0x000fda0001704270 */
[----:B------:R0:W-:Y:S01]  /*2f890*/  @P0 STG.E.U16 desc[UR36][R4.64+0x1a2], R13 ;  /* 0x0001a20d04000986 */ /* 0x0001e2000c101524 */
[----:B-----5:R-:W-:-:S05]  /*2f8a0*/  FMUL R12, R12, R2 ;  /* 0x000000020c0c7220 */ /* 0x020fca0000400000 */
[----:B------:R-:W-:-:S04]  /*2f8b0*/  F2FP.BF16.F32.PACK_AB R12, RZ, R12 ;  /* 0x0000000cff0c723e */ /* 0x000fc800000010ff */
[----:B0-----:R-:W-:Y:S02]  /*2f8c0*/  PRMT R13, R12, 0x7610, R13 ;  /* 0x000076100c0d7816 */ /* 0x001fe4000000000d */
[----:B------:R-:W5:Y:S01]  /*2f8d0*/  LDL.LU R12, [R1+0x2c] ;  /* 0x00002c00010c7983 */ /* 0x000f620000300800 */
[----:B------:R-:W-:-:S13]  /*2f8e0*/  ISETP.GT.AND P0, PT, R0, 0x8, P3 ;  /* 0x000000080000780c */ /* 0x000fda0001f04270 */
[----:B------:R-:W-:Y:S01]  /*2f8f0*/  @P0 STG.E.U16 desc[UR36][R6.64+0x1a0], R13 ;  /* 0x0001a00d06000986 */ /* 0x000fe2000c101524 */
[----:B------:R-:W-:Y:S02]  /*2f900*/  ISETP.GT.AND P0, PT, R0, 0x8, P2 ;  /* 0x000000080000780c */ /* 0x000fe40001704270 */
[----:B------:R-:W-:Y:S01]  /*2f910*/  ISETP.GT.AND P2, PT, R3, 0xd8, PT ;  /* 0x000000d80300780c */ /* 0x000fe20003f44270 */
[----:B----4-:R-:W-:-:S05]  /*2f920*/  FMUL R14, R14, R2 ;  /* 0x000000020e0e7220 */ /* 0x010fca0000400000 */
[----:B------:R-:W-:Y:S01]  /*2f930*/  F2FP.BF16.F32.PACK_AB R14, RZ, R14 ;  /* 0x0000000eff0e723e */ /* 0x000fe200000010ff */
[----:B-----5:R-:W-:-:S05]  /*2f940*/  FMUL R12, R12, R2 ;  /* 0x000000020c0c7220 */ /* 0x020fca0000400000 */
[----:B------:R-:W-:-:S05]  /*2f950*/  F2FP.BF16.F32.PACK_AB R12, RZ, R12 ;  /* 0x0000000cff0c723e */ /* 0x000fca00000010ff */
[----:B------:R0:W-:Y:S02]  /*2f960*/  @P0 STG.E.U16 desc[UR36][R6.64+0x1a2], R12 ;  /* 0x0001a20c06000986 */ /* 0x0001e4000c101524 */
[----:B0-----:R-:W-:-:S04]  /*2f970*/  IADD3 R12, P0, R10, UR5, RZ ;  /* 0x000000050a0c7c10 */ /* 0x001fc8000ff1e0ff */
[----:B------:R-:W-:Y:S02]  /*2f980*/  IADD3.X R13, R11, UR4, RZ, P0, !PT ;  /* 0x000000040b0d7c10 */ /* 0x000fe400087fe4ff */
[----:B------:R-:W-:-:S13]  /*2f990*/  ISETP.GT.AND P0, PT, R0, RZ, P2 ;  /* 0x000000ff0000720c */ /* 0x000fda0001704270 */
[----:B------:R0:W-:Y:S04]  /*2f9a0*/  @P0 STG.E.U16 desc[UR36][R4.64+0x1b0], R14 ;  /* 0x0001b00e04000986 */ /* 0x0001e8000c101524 */
[----:B0-----:R-:W4:Y:S01]  /*2f9b0*/  LDL.LU R14, [R1+0x34] ;  /* 0x00003400010e7983 */ /* 0x001f220000300800 */
[----:B------:R-:W-:-:S04]  /*2f9c0*/  ISETP.GT.AND P1, PT, R3, 0xd9, PT ;  /* 0x000000d90300780c */ /* 0x000fc80003f24270 */
[----:B------:R-:W-:Y:S01]  /*2f9d0*/  ISETP.GT.AND P0, PT, R0, RZ, P1 ;  /* 0x000000ff0000720c */ /* 0x000fe20000f04270 */
[----:B----4-:R-:W-:-:S05]  /*2f9e0*/  FMUL R14, R14, R2 ;  /* 0x000000020e0e7220 */ /* 0x010fca0000400000 */
[----:B------:R-:W-:-:S07]  /*2f9f0*/  F2FP.BF16.F32.PACK_AB R14, RZ, R14 ;  /* 0x0000000eff0e723e */ /* 0x000fce00000010ff */
[----:B------:R0:W-:Y:S04]  /*2fa00*/  @P0 STG.E.U16 desc[UR36][R4.64+0x1b2], R14 ;  /* 0x0001b20e04000986 */ /* 0x0001e8000c101524 */
[----:B0-----:R-:W4:Y:S01]  /*2fa10*/  LDL.LU R14, [R1+0x38] ;  /* 0x00003800010e7983 */ /* 0x001f220000300800 */
[----:B------:R-:W-:Y:S01]  /*2fa20*/  ISETP.GT.AND P0, PT, R0, 0x8, P2 ;  /* 0x000000080000780c */ /* 0x000fe20001704270 */
        /* <DEDUP_REMOVED lines=312> */
[----:B------:R-:W-:Y:S02]  /*30db0*/  ISETP.GT.AND P0, PT, R0, 0x8, P1 ;  /* 0x000000080000780c */ /* 0x000fe40000f04270 */
[----:B------:R-:W-:Y:S01]  /*30dc0*/  ISETP.GT.AND P2, PT, R3, 0x150, PT ;  /* 0x000001500300780c */ /* 0x000fe20003f44270 */
[----:B---3--:R-:W-:-:S05]  /*30dd0*/  FMUL R15, R15, R2 ;  /* 0x000000020f0f7220 */ /* 0x008fca0000400000 */
[----:B------:R-:W-:Y:S02]  /*30de0*/  F2FP.BF16.F32.PACK_AB R15, RZ, R15 ;  /* 0x0000000fff0f723e */ /* 0x000fe400000010ff */
[C---:B------:R-:W-:Y:S02]  /*30df0*/  ISETP.GT.AND P1, PT, R3.reuse, 0x151, PT ;  /* 0x000001510300780c */ /* 0x040fe40003f24270 */
[C---:B------:R-:W-:Y:S02]  /*30e00*/  ISETP.GT.AND P5, PT, R3.reuse, 0x168, PT ;  /* 0x000001680300780c */ /* 0x040fe40003fa4270 */
[C---:B------:R-:W-:Y:S02]  /*30e10*/  ISETP.GT.AND P3, PT, R3.reuse, 0x169, PT ;  /* 0x000001690300780c */ /* 0x040fe40003f64270 */
[----:B------:R-:W-:Y:S01]  /*30e20*/  ISETP.GT.AND P4, PT, R3, 0x171, PT ;  /* 0x000001710300780c */ /* 0x000fe20003f84270 */
[----:B----4-:R-:W-:-:S05]  /*30e30*/  FMUL R14, R14, R2 ;  /* 0x000000020e0e7220 */ /* 0x010fca0000400000 */
[----:B------:R-:W-:-:S05]  /*30e40*/  F2FP.BF16.F32.PACK_AB R14, RZ, R14 ;  /* 0x0000000eff0e723e */ /* 0x000fca00000010ff */
[----:B------:R0:W-:Y:S01]  /*30e50*/  @P0 STG.E.U16 desc[UR36][R6.64+0x292], R14 ;  /* 0x0002920e06000986 */ /* 0x0001e2000c101524 */
[----:B------:R-:W-:Y:S02]  /*30e60*/  ISETP.GT.AND P0, PT, R0, RZ, P2 ;  /* 0x000000ff0000720c */ /* 0x000fe40001704270 */
[----:B0-----:R-:W-:Y:S01]  /*30e70*/  PRMT R14, R15, 0x7610, R14 ;  /* 0x000076100f0e7816 */ /* 0x001fe2000000000e */
[----:B--2---:R-:W-:-:S10]  /*30e80*/  FMUL R15, R216, R2 ;  /* 0x00000002d80f7220 */ /* 0x004fd40000400000 */
[----:B------:R0:W-:Y:S01]  /*30e90*/  @P0 STG.E.U16 desc[UR36][R4.64+0x2a0], R14 ;  /* 0x0002a00e04000986 */ /* 0x0001e2000c101524 */
[----:B------:R-:W-:Y:S02]  /*30ea0*/  ISETP.GT.AND P0, PT, R0, RZ, P1 ;  /* 0x000000ff0000720c */ /* 0x000fe40000f04270 */
[----:B------:R-:W-:-:S04]  /*30eb0*/  F2FP.BF16.F32.PACK_AB R15, RZ, R15 ;  /* 0x0000000fff0f723e */ /* 0x000fc800000010ff */
[----:B0-----:R-:W-:Y:S01]  /*30ec0*/  PRMT R14, R15, 0x7610, R14 ;  /* 0x000076100f0e7816 */ /* 0x001fe2000000000e */
[----:B------:R-:W-:-:S06]  /*30ed0*/  FMUL R15, R20, R2 ;  /* 0x00000002140f7220 */ /* 0x000fcc0000400000 */
[----:B------:R0:W-:Y:S01]  /*30ee0*/  @P0 STG.E.U16 desc[UR36][R4.64+0x2a2], R14 ;  /* 0x0002a20e04000986 */ /* 0x0001e2000c101524 */
[----:B------:R-:W-:Y:S02]  /*30ef0*/  ISETP.GT.AND P0, PT, R0, 0x8, P2 ;  /* 0x000000080000780c */ /* 0x000fe40001704270 */
[----:B------:R-:W-:-:S04]  /*30f00*/  F2FP.BF16.F32.PACK_AB R15, RZ, R15 ;  /* 0x0000000fff0f723e */ /* 0x000fc800000010ff */
[----:B------:R-:W-:Y:S01]  /*30f10*/  PRMT R18, R15, 0x7610, R18 ;  /* 0x000076100f127816 */ /* 0x000fe20000000012 */
[----:B------:R-:W-:-:S06]  /*30f20*/  FMUL R15, R21, R2 ;  /* 0x00000002150f7220 */ /* 0x000fcc0000400000 */
[----:B------:R1:W-:Y:S01]  /*30f30*/  @P0 STG.E.U16 desc[UR36][R6.64+0x2a0], R18 ;  /* 0x0002a01206000986 */ /* 0x0003e2000c101524 */
[----:B------:R-:W-:Y:S02]  /*30f40*/  ISETP.GT.AND P0, PT, R0, 0x8, P1 ;  /* 0x000000080000780c */ /* 0x000fe40000f04270 */
[----:B------:R-:W-:Y:S02]  /*30f50*/  F2FP.BF16.F32.PACK_AB R15, RZ, R15 ;  /* 0x0000000fff0f723e */ /* 0x000fe400000010ff */
[----:B------:R-:W-:Y:S01]  /*30f60*/  ISETP.GT.AND P2, PT, R3, 0x158, PT ;  /* 0x000001580300780c */ /* 0x000fe20003f44270 */
[----:B0-----:R-:W-:-:S08]  /*30f70*/  FMUL R14, R22, R2 ;  /* 0x00000002160e7220 */ /* 0x001fd00000400000 */
[----:B------:R0:W-:Y:S01]  /*30f80*/  @P0 STG.E.U16 desc[UR36][R6.64+0x2a2], R15 ;  /* 0x0002a20f06000986 */ /* 0x0001e2000c101524 */
[----:B------:R-:W-:Y:S02]  /*30f90*/  ISETP.GT.AND P0, PT, R0, RZ, P2 ;  /* 0x000000ff0000720c */ /* 0x000fe40001704270 */
[----:B------:R-:W-:Y:S02]  /*30fa0*/  F2FP.BF16.F32.PACK_AB R14, RZ, R14 ;  /* 0x0000000eff0e723e */ /* 0x000fe400000010ff */
[----:B------:R-:W-:Y:S02]  /*30fb0*/  ISETP.GT.AND P1, PT, R3, 0x159, PT ;  /* 0x000001590300780c */ /* 0x000fe40003f24270 */
[----:B------:R-:W-:Y:S01]  /*30fc0*/  PRMT R19, R14, 0x7610, R19 ;  /* 0x000076100e137816 */ /* 0x000fe20000000013 */
[----:B------:R-:W-:-:S06]  /*30fd0*/  FMUL R14, R23, R2 ;  /* 0x00000002170e7220 */ /* 0x000fcc0000400000 */
[----:B------:R2:W-:Y:S01]  /*30fe0*/  @P0 STG.E.U16 desc[UR36][R4.64+0x2b0], R19 ;  /* 0x0002b01304000986 */ /* 0x0005e2000c101524 */
[----:B------:R-:W-:Y:S02]  /*30ff0*/  ISETP.GT.AND P0, PT, R0, RZ, P1 ;  /* 0x000000ff0000720c */ /* 0x000fe40000f04270 */
[----:B------:R-:W-:-:S04]  /*31000*/  F2FP.BF16.F32.PACK_AB R14, RZ, R14 ;  /* 0x0000000eff0e723e */ /* 0x000fc800000010ff */
[----:B-1----:R-:W-:Y:S01]  /*31010*/  PRMT R18, R14, 0x7610, R18 ;  /* 0x000076100e127816 */ /* 0x002fe20000000012 */
[----:B------:R-:W-:-:S06]  /*31020*/  FMUL R14, R217, R2 ;  /* 0x00000002d90e7220 */ /* 0x000fcc0000400000 */
[----:B------:R1:W-:Y:S01]  /*31030*/  @P0 STG.E.U16 desc[UR36][R4.64+0x2b2], R18 ;  /* 0x0002b21204000986 */ /* 0x0003e2000c101524 */
[----:B------:R-:W-:Y:S02]  /*31040*/  ISETP.GT.AND P0, PT, R0, 0x8, P2 ;  /* 0x000000080000780c */ /* 0x000fe40001704270 */
[----:B------:R-:W-:-:S04]  /*31050*/  F2FP.BF16.F32.PACK_AB R14, RZ, R14 ;  /* 0x0000000eff0e723e */ /* 0x000fc800000010ff */
[----:B0-----:R-:W-:Y:S01]  /*31060*/  PRMT R15, R14, 0x7610, R15 ;  /* 0x000076100e0f7816 */ /* 0x001fe2000000000f */
[----:B------:R-:W-:-:S06]  /*31070*/  FMUL R14, R235, R2 ;  /* 0x00000002eb0e7220 */ /* 0x000fcc0000400000 */
[----:B------:R0:W-:Y:S01]  /*31080*/  @P0 STG.E.U16 desc[UR36][R6.64+0x2b0], R15 ;  /* 0x0002b00f06000986 */ /* 0x0001e2000c101524 */
[----:B------:R-:W-:Y:S02]  /*31090*/  ISETP.GT.AND P0, PT, R0, 0x8, P1 ;  /* 0x000000080000780c */ /* 0x000fe40000f04270 */
[----:B------:R-:W-:Y:S02]  /*310a0*/  F2FP.BF16.F32.PACK_AB R14, RZ, R14 ;  /* 0x0000000eff0e723e */ /* 0x000fe400000010ff */
[----:B------:R-:W-:Y:S02]  /*310b0*/  ISETP.GT.AND P2, PT, R3, 0x160, PT ;  /* 0x000001600300780c */ /* 0x000fe40003f44270 */
[----:B--2---:R-:W-:Y:S01]  /*310c0*/  PRMT R19, R14, 0x7610, R19 ;  /* 0x000076100e137816 */ /* 0x004fe20000000013 */
[----:B------:R-:W-:-:S06]  /*310d0*/  FMUL R14, R234, R2 ;  /* 0x00000002ea0e7220 */ /* 0x000fcc0000400000 */
[----:B------:R2:W-:Y:S01]  /*310e0*/  @P0 STG.E.U16 desc[UR36][R6.64+0x2b2], R19 ;  /* 0x0002b21306000986 */ /* 0x0005e2000c101524 */
[----:B------:R-:W-:Y:S02]  /*310f0*/  ISETP.GT.AND P0, PT, R0, RZ, P2 ;  /* 0x000000ff0000720c */ /* 0x000fe40001704270 */
[----:B------:R-:W-:Y:S02]  /*31100*/  F2FP.BF16.F32.PACK_AB R14, RZ, R14 ;  /* 0x0000000eff0e723e */ /* 0x000fe400000010ff */
[----:B------:R-:W-:Y:S02]  /*31110*/  ISETP.GT.AND P1, PT, R3, 0x161, PT ;  /* 0x000001610300780c */ /* 0x000fe40003f24270 */
[----:B-1----:R-:W-:Y:S01]  /*31120*/  PRMT R18, R14, 0x7610, R18 ;  /* 0x000076100e127816 */ /* 0x002fe20000000012 */
[----:B------:R-:W-:-:S06]  /*31130*/  FMUL R14, R233, R2 ;  /* 0x00000002e90e7220 */ /* 0x000fcc0000400000 */
        /* <DEDUP_REMOVED lines=8> */
[----:B--2---:R-:W-:Y:S01]  /*311c0*/  PRMT R19, R14, 0x7610, R19 ;  /* 0x000076100e137816 */ /* 0x004fe20000000013 */
[----:B------:R-:W-:-:S06]  /*311d0*/  FMUL R14, R231, R2 ;  /* 0x00000002e70e7220 */ /* 0x000fcc0000400000 */
[----:B------:R2:W-:Y:S01]  /*311e0*/  @P0 STG.E.U16 desc[UR36][R6.64+0x2c0], R19 ;  /* 0x0002c01306000986 */ /* 0x0005e2000c101524 */
[----:B------:R-:W-:Y:S02]  /*311f0*/  ISETP.GT.AND P0, PT, R0, 0x8, P1 ;  /* 0x000000080000780c */ /* 0x000fe40000f04270 */
[----:B------:R-:W-:-:S04]  /*31200*/  F2FP.BF16.F32.PACK_AB R14, RZ, R14 ;  /* 0x0000000eff0e723e */ /* 0x000fc800000010ff */
        /* <DEDUP_REMOVED lines=8> */
[----:B------:R-:W-:Y:S02]  /*31290*/  ISETP.GT.AND P0, PT, R0, RZ, P3 ;  /* 0x000000ff0000720c */ /* 0x000fe40001f04270 */
        /* <DEDUP_REMOVED lines=14> */
[----:B------:R-:W-:-:S04]  /*31380*/  ISETP.GT.AND P0, PT, R3, 0x170, PT ;  /* 0x000001700300780c */ /* 0x000fc80003f04270 */
[----:B------:R-:W-:Y:S02]  /*31390*/  ISETP.GT.AND P1, PT, R0, RZ, P0 ;  /* 0x000000ff0000720c */ /* 0x000fe40000724270 */
[----:B------:R-:W-:-:S04]  /*313a0*/  F2FP.BF16.F32.PACK_AB R14, RZ, R14 ;  /* 0x0000000eff0e723e */ /* 0x000fc800000010ff */
[----:B--2---:R-:W-:Y:S01]  /*313b0*/  PRMT R19, R14, 0x7610, R19 ;  /* 0x000076100e137816 */ /* 0x004fe20000000013 */
        /* <DEDUP_REMOVED lines=19> */
[----:B------:R-:W-:-:S04]  /*314f0*/  F2FP.BF16.F32.PACK_AB R14, RZ, R14 ;  /* 0x0000000eff0e723e */ /* 0x000fc800000010ff */
[----:B-1----:R-:W-:Y:S01]  /*31500*/  PRMT R18, R14, 0x7610, R18 ;  /* 0x000076100e127816 */ /* 0x002fe20000000012 */
[----:B------:R-:W-:-:S06]  /*31510*/  FMUL R14, R221, R2 ;  /* 0x00000002dd0e7220 */ /* 0x000fcc0000400000 */
[----:B------:R-:W-:Y:S01]  /*31520*/  @P1 STG.E.U16 desc[UR36][R4.64+0x2f0], R18 ;  /* 0x0002f01204001986 */ /* 0x000fe2000c101524 */
[----:B------:R-:W-:-:S04]  /*31530*/  ISETP.GT.AND P1, PT, R3, 0x179, PT ;  /* 0x000001790300780c */ /* 0x000fc80003f24270 */
[----:B------:R-:W-:Y:S02]  /*31540*/  ISETP.GT.AND P6, PT, R0, RZ, P1 ;  /* 0x000000ff0000720c */ /* 0x000fe40000fc4270 */
[----:B------:R-:W-:-:S04]  /*31550*/  F2FP.BF16.F32.PACK_AB R14, RZ, R14 ;  /* 0x0000000eff0e723e */ /* 0x000fc800000010ff */
[----:B0-----:R-:W-:Y:S01]  /*31560*/  PRMT R15, R14, 0x7610, R15 ;  /* 0x000076100e0f7816 */ /* 0x001fe2000000000f */
[----:B------:R-:W-:-:S06]  /*31570*/  FMUL R14, R220, R2 ;  /* 0x00000002dc0e7220 */ /* 0x000fcc0000400000 */
[----:B------:R0:W-:Y:S01]  /*31580*/  @P6 STG.E.U16 desc[UR36][R4.64+0x2f2], R15 ;  /* 0x0002f20f04006986 */ /* 0x0001e2000c101524 */
[----:B------:R-:W-:Y:S02]  /*31590*/  ISETP.GT.AND P6, PT, R0, 0x8, P2 ;  /* 0x000000080000780c */ /* 0x000fe400017c4270 */
[----:B------:R-:W-:-:S04]  /*315a0*/  F2FP.BF16.F32.PACK_AB R14, RZ, R14 ;  /* 0x0000000eff0e723e */ /* 0x000fc800000010ff */
[----:B--2---:R-:W-:-:S07]  /*315b0*/  PRMT R19, R14, 0x7610, R19 ;  /* 0x000076100e137816 */ /* 0x004fce0000000013 */
[----:B0-----:R-:W-:Y:S02]  /*315c0*/  @P6 IMAD.MOV.U32 R4, RZ, RZ, R6 ;  /* 0x000000ffff046224 */ /* 0x001fe400078e0006 */
[----:B------:R-:W-:Y:S02]  /*315d0*/  @P6 IMAD.MOV.U32 R5, RZ, RZ, R7 ;  /* 0x000000ffff056224 */ /* 0x000fe400078e0007 */
[----:B------:R-:W-:-:S03]  /*315e0*/  FMUL R14, R219, R2 ;  /* 0x00000002db0e7220 */ /* 0x000fc60000400000 */
[----:B------:R0:W-:Y:S01]  /*315f0*/  @P6 STG.E.U16 desc[UR36][R4.64+0x2f0], R19 ;  /* 0x0002f01304006986 */ /* 0x0001e2000c101524 */
[----:B------:R-:W-:Y:S02]  /*31600*/  ISETP.GT.AND P6, PT, R0, 0x8, P1 ;  /* 0x000000080000780c */ /* 0x000fe40000fc4270 */
[----:B------:R-:W-:Y:S01]  /*31610*/  F2FP.BF16.F32.PACK_AB R14, RZ, R14 ;  /* 0x0000000eff0e723e */ /* 0x000fe200000010ff */
[----:B------:R-:W-:-:S10]  /*31620*/  FMUL R120, R120, R2 ;  /* 0x0000000278787220 */ /* 0x000fd40000400000 */
[----:B------:R1:W-:Y:S01]  /*31630*/  @P6 STG.E.U16 desc[UR36][R6.64+0x2f2], R14 ;  /* 0x0002f20e06006986 */ /* 0x0003e2000c101524 */
[----:B------:R-:W-:-:S04]  /*31640*/  ISETP.GT.AND P6, PT, R3, 0xc0, PT ;  /* 0x000000c00300780c */ /* 0x000fc80003fc4270 */
[----:B------:R-:W-:Y:S02]  /*31650*/  ISETP.GT.AND P6, PT, R0, 0x80, P6 ;  /* 0x000000800000780c */ /* 0x000fe400037c4270 */
[----:B------:R-:W-:Y:S01]  /*31660*/  F2FP.BF16.F32.PACK_AB R120, RZ, R120 ;  /* 0x00000078ff78723e */ /* 0x000fe200000010ff */
[----:B------:R-:W-:-:S10]  /*31670*/  FMUL R121, R121, R2 ;  /* 0x0000000279797220 */ /* 0x000fd40000400000 */
[----:B------:R1:W-:Y:S01]  /*31680*/  @P6 STG.E.U16 desc[UR36][R10.64+0x180], R120 ;  /* 0x000180780a006986 */ /* 0x0003e2000c101524 */
[----:B------:R-:W-:-:S04]  /*31690*/  ISETP.GT.AND P6, PT, R3, 0xc1, PT ;  /* 0x000000c10300780c */ /* 0x000fc80003fc4270 */
[----:B------:R-:W-:Y:S02]  /*316a0*/  ISETP.GT.AND P6, PT, R0, 0x80, P6 ;  /* 0x000000800000780c */ /* 0x000fe400037c4270 */
[----:B------:R-:W-:-:S11]  /*316b0*/  F2FP.BF16.F32.PACK_AB R121, RZ, R121 ;  /* 0x00000079ff79723e */ /* 0x000fd600000010ff */
[----:B------:R1:W-:Y:S01]  /*316c0*/  @P6 STG.E.U16 desc[UR36][R10.64+0x182], R121 ;  /* 0x000182790a006986 */ /* 0x0003e2000c101524 */
[----:B0-----:R-:W-:-:S04]  /*316d0*/  IADD3 R4, P6, R8, UR5, RZ ;  /* 0x0000000508047c10 */ /* 0x001fc8000ffde0ff */
[----:B------:R-:W-:Y:S02]  /*316e0*/  IADD3.X R5, R9, UR4, RZ, P6, !PT ;  /* 0x0000000409057c10 */ /* 0x000fe4000b7fe4ff */
[----:B------:R-:W-:Y:S01]  /*316f0*/  ISETP.GT.AND P6, PT, R3, 0xc0, PT ;  /* 0x000000c00300780c */ /* 0x000fe20003fc4270 */
[----:B------:R-:W-:-:S03]  /*31700*/  FMUL R122, R122, R2 ;  /* 0x000000027a7a7220 */ /* 0x000fc60000400000 */
        /* <DEDUP_REMOVED lines=881> */
[C---:B------:R-:W-:Y:S02]  /*34e20*/  ISETP.GT.AND P6, PT, R0.reuse, 0x100, P3 ;  /* 0x000001000000780c */ /* 0x040fe40001fc4270 */
[----:B------:R-:W-:Y:S02]  /*34e30*/  F2FP.BF16.F32.PACK_AB R109, RZ, R109 ;  /* 0x0000006dff6d723e */ /* 0x000fe400000010ff */
[C---:B------:R-:W-:Y:S02]  /*34e40*/  ISETP.GT.AND P5, PT, R0.reuse, 0x108, P5 ;  /* 0x000001080000780c */ /* 0x040fe40002fa4270 */
[----:B------:R-:W-:Y:S01]  /*34e50*/  ISETP.GT.AND P3, PT, R0, 0x108, P3 ;  /* 0x000001080000780c */ /* 0x000fe20001f64270 */
[-C--:B------:R-:W-:Y:S01]  /*34e60*/  FMUL R110, R110, R2.reuse ;  /* 0x000000026e6e7220 */ /* 0x080fe20000400000 */
[-C--:B------:R-:W-:Y:S01]  /*34e70*/  FMUL R111, R111, R2.reuse ;  /* 0x000000026f6f7220 */ /* 0x080fe20000400000 */
[----:B------:R-:W-:-:S04]  /*34e80*/  FMUL R112, R112, R2 ;  /* 0x0000000270707220 */ /* 0x000fc80000400000 */
[----:B------:R1:W-:Y:S01]  /*34e90*/  @P6 STG.E.U16 desc[UR36][R8.64+0x2d2], R109 ;  /* 0x0002d26d08006986 */ /* 0x0003e2000c101524 */
[C---:B------:R-:W-:Y:S02]  /*34ea0*/  ISETP.GT.AND P6, PT, R0.reuse, 0x100, P0 ;  /* 0x000001000000780c */ /* 0x040fe400007c4270 */
[----:B------:R-:W-:Y:S02]  /*34eb0*/  F2FP.BF16.F32.PACK_AB R110, RZ, R110 ;  /* 0x0000006eff6e723e */ /* 0x000fe400000010ff */
[----:B------:R-:W-:Y:S02]  /*34ec0*/  F2FP.BF16.F32.PACK_AB R111, RZ, R111 ;  /* 0x0000006fff6f723e */ /* 0x000fe400000010ff */
[----:B------:R-:W-:Y:S01]  /*34ed0*/  F2FP.BF16.F32.PACK_AB R112, RZ, R112 ;  /* 0x00000070ff70723e */ /* 0x000fe200000010ff */
[----:B------:R1:W-:Y:S01]  /*34ee0*/  @P5 STG.E.U16 desc[UR36][R4.64+0x2d0], R110 ;  /* 0x0002d06e04005986 */ /* 0x0003e2000c101524 */
[C---:B------:R-:W-:Y:S02]  /*34ef0*/  ISETP.GT.AND P5, PT, R0.reuse, 0x100, P4 ;  /* 0x000001000000780c */ /* 0x040fe400027a4270 */
[C---:B------:R-:W-:Y:S01]  /*34f00*/  ISETP.GT.AND P0, PT, R0.reuse, 0x108, P0 ;  /* 0x000001080000780c */ /* 0x040fe20000704270 */
[----:B------:R1:W-:Y:S01]  /*34f10*/  @P3 STG.E.U16 desc[UR36][R4.64+0x2d2], R111 ;  /* 0x0002d26f04003986 */ /* 0x0003e2000c101524 */
[C---:B------:R-:W-:Y:S01]  /*34f20*/  ISETP.GT.AND P4, PT, R0.reuse, 0x108, P4 ;  /* 0x000001080000780c */ /* 0x040fe20002784270 */
[-C--:B------:R-:W-:Y:S01]  /*34f30*/  FMUL R113, R113, R2.reuse ;  /* 0x0000000271717220 */ /* 0x080fe20000400000 */
[C---:B------:R-:W-:Y:S01]  /*34f40*/  ISETP.GT.AND P3, PT, R0.reuse, 0x100, P1 ;  /* 0x000001000000780c */ /* 0x040fe20000f64270 */
[----:B------:R1:W-:Y:S01]  /*34f50*/  @P6 STG.E.U16 desc[UR36][R8.64+0x2e0], R112 ;  /* 0x0002e07008006986 */ /* 0x0003e2000c101524 */
[----:B------:R-:W-:Y:S01]  /*34f60*/  ISETP.GT.AND P6, PT, R0, 0x100, P2 ;  /* 0x000001000000780c */ /* 0x000fe200017c4270 */
[-C--:B------:R-:W-:Y:S01]  /*34f70*/  FMUL R114, R114, R2.reuse ;  /* 0x0000000272727220 */ /* 0x080fe20000400000 */
[C---:B------:R-:W-:Y:S01]  /*34f80*/  ISETP.GT.AND P2, PT, R0.reuse, 0x108, P2 ;  /* 0x000001080000780c */ /* 0x040fe20001744270 */
[-C--:B------:R-:W-:Y:S01]  /*34f90*/  FMUL R115, R115, R2.reuse ;  /* 0x0000000273737220 */ /* 0x080fe20000400000 */
[----:B------:R-:W-:Y:S01]  /*34fa0*/  ISETP.GT.AND P1, PT, R0, 0x108, P1 ;  /* 0x000001080000780c */ /* 0x000fe20000f24270 */
[-C--:B------:R-:W-:Y:S01]  /*34fb0*/  FMUL R116, R116, R2.reuse ;  /* 0x0000000274747220 */ /* 0x080fe20000400000 */
[-C--:B------:R-:W-:Y:S01]  /*34fc0*/  FMUL R117, R117, R2.reuse ;  /* 0x0000000275757220 */ /* 0x080fe20000400000 */
[-C--:B------:R-:W-:Y:S01]  /*34fd0*/  FMUL R118, R118, R2.reuse ;  /* 0x0000000276767220 */ /* 0x080fe20000400000 */
[----:B------:R-:W-:Y:S01]  /*34fe0*/  FMUL R119, R119, R2 ;  /* 0x0000000277777220 */ /* 0x000fe20000400000 */
[----:B------:R-:W-:-:S02]  /*34ff0*/  F2FP.BF16.F32.PACK_AB R113, RZ, R113 ;  /* 0x00000071ff71723e */ /* 0x000fc400000010ff */
[----:B------:R-:W-:Y:S02]  /*35000*/  F2FP.BF16.F32.PACK_AB R114, RZ, R114 ;  /* 0x00000072ff72723e */ /* 0x000fe400000010ff */
[----:B------:R-:W-:Y:S02]  /*35010*/  F2FP.BF16.F32.PACK_AB R115, RZ, R115 ;  /* 0x00000073ff73723e */ /* 0x000fe400000010ff */
[----:B------:R-:W-:Y:S02]  /*35020*/  F2FP.BF16.F32.PACK_AB R116, RZ, R116 ;  /* 0x00000074ff74723e */ /* 0x000fe400000010ff */
[----:B------:R-:W-:Y:S02]  /*35030*/  F2FP.BF16.F32.PACK_AB R117, RZ, R117 ;  /* 0x00000075ff75723e */ /* 0x000fe400000010ff */
[----:B------:R-:W-:Y:S02]  /*35040*/  F2FP.BF16.F32.PACK_AB R118, RZ, R118 ;  /* 0x00000076ff76723e */ /* 0x000fe400000010ff */
[----:B------:R-:W-:Y:S01]  /*35050*/  F2FP.BF16.F32.PACK_AB R119, RZ, R119 ;  /* 0x00000077ff77723e */ /* 0x000fe200000010ff */
[----:B------:R1:W-:Y:S04]  /*35060*/  @P5 STG.E.U16 desc[UR36][R8.64+0x2e2], R113 ;  /* 0x0002e27108005986 */ /* 0x0003e8000c101524 */
[----:B------:R1:W-:Y:S04]  /*35070*/  @P0 STG.E.U16 desc[UR36][R4.64+0x2e0], R114 ;  /* 0x0002e07204000986 */ /* 0x0003e8000c101524 */
[----:B------:R1:W-:Y:S04]  /*35080*/  @P4 STG.E.U16 desc[UR36][R4.64+0x2e2], R115 ;  /* 0x0002e27304004986 */ /* 0x0003e8000c101524 */
[----:B------:R1:W-:Y:S04]  /*35090*/  @P6 STG.E.U16 desc[UR36][R8.64+0x2f0], R116 ;  /* 0x0002f07408006986 */ /* 0x0003e8000c101524 */
[----:B------:R1:W-:Y:S04]  /*350a0*/  @P3 STG.E.U16 desc[UR36][R8.64+0x2f2], R117 ;  /* 0x0002f27508003986 */ /* 0x0003e8000c101524 */
[----:B------:R1:W-:Y:S04]  /*350b0*/  @P2 STG.E.U16 desc[UR36][R4.64+0x2f0], R118 ;  /* 0x0002f07604002986 */ /* 0x0003e8000c101524 */
[----:B------:R1:W-:Y:S02]  /*350c0*/  @P1 STG.E.U16 desc[UR36][R4.64+0x2f2], R119 ;  /* 0x0002f27704001986 */ /* 0x0003e4000c101524 */
.L_x_1178:
[----:B------:R-:W-:Y:S05]  /*350d0*/  BSYNC B0 ;  /* 0x0000000000007941 */ /* 0x000fea0003800000 */
.L_x_32:
[----:B-1----:R-:W2:Y:S04]  /*350e0*/  LDL.LU R5, [R1+0x608] ;  /* 0x0006080001057983 */ /* 0x002ea80000300800 */
[----:B0-----:R-:W2:Y:S01]  /*350f0*/  LDL.LU R4, [R1+0x60c] ;  /* 0x00060c0001047983 */ /* 0x001ea20000300800 */
[----:B------:R-:W-:Y:S01]  /*35100*/  ULDC UR4, c[0x0][0xc] ;  /* 0x0000030000047ab9 */ /* 0x000fe20000000800 */
[----:B------:R-:W-:Y:S01]  /*35110*/  ULDC UR5, c[0x0][0x10] ;  /* 0x0000040000057ab9 */ /* 0x000fe20000000800 */
[----:B------:R-:W2:Y:S01]  /*35120*/  LDC R3, c[0x0][0x14] ;  /* 0x00000500ff037b82 */ /* 0x000ea20000000800 */
[----:B------:R-:W-:Y:S01]  /*35130*/  UIMAD.WIDE.U32 UR4, UR4, UR5, URZ ;  /* 0x00000005040472a5 */ /* 0x000fe2000f8e003f */
[----:B------:R-:W-:Y:S01]  /*35140*/  PRMT R0, RZ, 0x7610, R0 ;  /* 0x00007610ff007816 */ /* 0x000fe20000000000 */
[----:B------:R-:W-:Y:S01]  /*35150*/  UMOV UR43, 0xffffffff ;  /* 0xffffffff002b7882 */ /* 0x000fe20000000000 */
[----:B------:R-:W-:-:S03]  /*35160*/  UMOV UR44, 0xffffffff ;  /* 0xffffffff002c7882 */ /* 0x000fc60000000000 */
[----:B--2---:R-:W-:-:S04]  /*35170*/  IMAD.WIDE.U32 R4, R3, UR4, R4 ;  /* 0x0000000403047c25 */ /* 0x004fc8000f8e0004 */
[----:B------:R-:W-:Y:S01]  /*35180*/  IMAD R3, R3, UR5, RZ ;  /* 0x0000000503037c24 */ /* 0x000fe2000f8e02ff */
[----:B------:R-:W-:Y:S01]  /*35190*/  ULDC.64 UR4, c[0x0][0x650] ;  /* 0x0001940000047ab9 */ /* 0x000fe20000000a00 */
[----:B------:R-:W-:Y:S01]  /*351a0*/  IMAD.MOV.U32 R7, RZ, RZ, R4 ;  /* 0x000000ffff077224 */ /* 0x000fe200078e0004 */
[----:B------:R-:W-:Y:S01]  /*351b0*/  ISETP.GE.U32.AND P0, PT, R4, UR4, PT ;  /* 0x0000000404007c0c */ /* 0x000fe2000bf06070 */
[----:B------:R-:W-:-:S05]  /*351c0*/  IMAD.IADD R6, R5, 0x1, R3 ;  /* 0x0000000105067824 */ /* 0x000fca00078e0203 */
[----:B------:R0:W-:Y:S01]  /*351d0*/  STL [R1+0x608], R6 ;  /* 0x0006080601007387 */ /* 0x0001e20000100800 */
[----:B------:R-:W-:-:S03]  /*351e0*/  ISETP.GE.U32.AND.EX P0, PT, R6, UR5, PT, P0 ;  /* 0x0000000506007c0c */ /* 0x000fc6000bf06100 */
[----:B------:R0:W-:Y:S10]  /*351f0*/  STL [R1+0x60c], R7 ;  /* 0x00060c0701007387 */ /* 0x0001f40000100800 */
[----:B0-----:R-:W-:Y:S05]  /*35200*/  @P0 BRA `(.L_x_1179) ;  /* 0x0000000400880947 */ /* 0x001fea0003800000 */
[----:B------:R-:W0:Y:S01]  /*35210*/  S2UR UR6, SR_CTAID.X ;  /* 0x00000000000679c3 */ /* 0x000e220000002500 */
[----:B------:R-:W-:Y:S01]  /*35220*/  ULDC.64 UR12, c[0x0][0x628] ;  /* 0x00018a00000c7ab9 */ /* 0x000fe20000000a00 */
[----:B------:R-:W-:Y:S01]  /*35230*/  ULDC UR4, c[0x0][0x150] ;  /* 0x0000540000047ab9 */ /* 0x000fe20000000800 */
[----:B------:R-:W-:Y:S01]  /*35240*/  ISETP.NE.U32.AND P0, PT, RZ, UR12, PT ;  /* 0x0000000cff007c0c */ /* 0x000fe2000bf05070 */
[----:B------:R-:W-:Y:S01]  /*35250*/  ULDC UR15, c[0x0][0x630] ;  /* 0x00018c00000f7ab9 */ /* 0x000fe20000000800 */
[C---:B------:R-:W-:Y:S01]  /*35260*/  R2UR UR16, R7.reuse ;  /* 0x00000000071072ca */ /* 0x040fe200000e0000 */
[----:B------:R-:W-:Y:S01]  /*35270*/  ULDC UR19, c[0x0][0x154] ;  /* 0x0000550000137ab9 */ /* 0x000fe20000000800 */
[----:B------:R-:W-:Y:S01]  /*35280*/  ISETP.NE.AND.EX P0, PT, RZ, UR13, PT, P0 ;  /* 0x0000000dff007c0c */ /* 0x000fe2000bf05300 */
[----:B------:R-:W1:Y:S01]  /*35290*/  S2UR UR18, SR_CTAID.Y ;  /* 0x00000000001279c3 */ /* 0x000e620000002600 */
[----:B------:R-:W-:Y:S02]  /*352a0*/  R2UR UR17, R6 ;  /* 0x00000000061172ca */ /* 0x000fe400000e0000 */
[----:B------:R-:W-:-:S02]  /*352b0*/  R2UR UR10, R7 ;  /* 0x00000000070a72ca */ /* 0x000fc400000e0000 */
[----:B------:R-:W-:Y:S02]  /*352c0*/  R2UR UR11, R6 ;  /* 0x00000000060b72ca */ /* 0x000fe400000e0000 */
[----:B0-----:R-:W-:-:S05]  /*352d0*/  I2FP.F32.U32 R0, UR6 ;  /* 0x0000000600007c45 */ /* 0x001fca0008201000 */
[----:B------:R-:W-:-:S04]  /*352e0*/  FMUL R0, R0, UR4 ;  /* 0x0000000400007c20 */ /* 0x000fc80008400000 */
[----:B------:R0:W2:Y:S01]  /*352f0*/  F2I.U32.TRUNC.NTZ R3, R0 ;  /* 0x0000000000037305 */ /* 0x0000a2000020f000 */
[----:B-1----:R-:W-:Y:S05]  /*35300*/  @!P0 BRA `(.L_x_1180) ;  /* 0x0000000000308947 */ /* 0x002fea0003800000 */
        /* <DEDUP_REMOVED lines=12> */
.L_x_1180:
[----:B------:R-:W-:Y:S01]  /*353d0*/  USHF.R.U64 UR44, UR10, UR15, UR11 ;  /* 0x0000000f0a2c7299 */ /* 0x000fe2000800120b */
[----:B0-----:R-:W-:Y:S01]  /*353e0*/  I2FP.F32.U32 R0, UR18 ;  /* 0x0000001200007c45 */ /* 0x001fe20008201000 */
[----:B------:R-:W-:Y:S02]  /*353f0*/  USHF.R.U32.HI UR4, URZ, UR15, UR11 ;  /* 0x0000000f3f047299 */ /* 0x000fe4000801160b */
[----:B------:R-:W-:Y:S02]  /*35400*/  UIADD3 UR10, UP0, URZ, -UR44, URZ ;  /* 0x8000002c3f0a7290 */ /* 0x000fe4000ff1e03f */
[----:B------:R-:W-:Y:S01]  /*35410*/  FMUL R0, R0, UR19 ;  /* 0x0000001300007c20 */ /* 0x000fe20008400000 */
[----:B------:R-:W-:Y:S01]  /*35420*/  ULDC.64 UR12, c[0x0][0x620] ;  /* 0x00018800000c7ab9 */ /* 0x000fe20000000a00 */
[----:B------:R-:W-:Y:S01]  /*35430*/  UIADD3.X UR4, URZ, ~UR4, URZ, UP0, !UPT ;  /* 0x800000043f047290 */ /* 0x000fe200087fe43f */
[----:B------:R-:W-:Y:S01]  /*35440*/  UMOV UR8, UR16 ;  /* 0x0000001000087c82 */ /* 0x000fe20008000000 */
[----:B------:R-:W-:-:S02]  /*35450*/  UMOV UR9, UR17 ;  /* 0x0000001100097c82 */ /* 0x000fc40008000000 */
[----:B------:R-:W-:Y:S01]  /*35460*/  UIMAD UR4, UR4, UR12, URZ ;  /* 0x0000000c040472a4 */ /* 0x000fe2000f8e023f */
[----:B------:R-:W0:Y:S01]  /*35470*/  F2I.U32.TRUNC.NTZ R0, R0 ;  /* 0x0000000000007305 */ /* 0x000e22000020f000 */
[----:B------:R-:W-:Y:S01]  /*35480*/  UIMAD.WIDE.U32 UR8, UR10, UR12, UR8 ;  /* 0x0000000c0a0872a5 */ /* 0x000fe2000f8e0008 */
[----:B--2---:R-:W-:Y:S01]  /*35490*/  R2UR UR12, R3 ;  /* 0x00000000030c72ca */ /* 0x004fe200000e0000 */
[----:B------:R-:W-:Y:S01]  /*354a0*/  UIMAD UR10, UR10, UR13, UR4 ;  /* 0x0000000d0a0a72a4 */ /* 0x000fe2000f8e0204 */
[----:B------:R-:W-:Y:S01]  /*354b0*/  ULDC UR11, c[0x0][0x618] ;  /* 0x00018600000b7ab9 */ /* 0x000fe20000000800 */
[----:B------:R-:W-:Y:S02]  /*354c0*/  ULDC UR21, c[0x0][0x658] ;  /* 0x0001960000157ab9 */ /* 0x000fe40000000800 */
[----:B------:R-:W-:Y:S01]  /*354d0*/  UIADD3 UR9, UR9, UR10, URZ ;  /* 0x0000000a09097290 */ /* 0x000fe2000fffe03f */
[----:B------:R-:W-:Y:S01]  /*354e0*/  UMOV UR15, 0xffffffff ;  /* 0xffffffff000f7882 */ /* 0x000fe20000000000 */
[----:B------:R-:W-:Y:S01]  /*354f0*/  ULDC.64 UR4, c[0x0][0x640] ;  /* 0x0001900000047ab9 */ /* 0x000fe20000000a00 */
[----:B------:R-:W-:Y:S01]  /*35500*/  USHF.L.U32 UR15, UR15, UR21, URZ ;  /* 0x000000150f0f7299 */ /* 0x000fe2000800063f */
[----:B------:R-:W-:Y:S01]  /*35510*/  ISETP.NE.U32.AND P0, PT, RZ, UR4, PT ;  /* 0x00000004ff007c0c */ /* 0x000fe2000bf05070 */
[----:B------:R-:W-:-:S02]  /*35520*/  USHF.R.U64 UR16, UR8, UR11, UR9 ;  /* 0x0000000b08107299 */ /* 0x000fc40008001209 */
[----:B------:R-:W-:Y:S01]  /*35530*/  USHF.R.U32.HI UR8, URZ, UR11, UR9 ;  /* 0x0000000b3f087299 */ /* 0x000fe20008011609 */
[----:B0-----:R-:W-:Y:S01]  /*35540*/  R2UR UR14, R0 ;  /* 0x00000000000e72ca */ /* 0x001fe200000e0000 */
[----:B------:R-:W-:Y:S01]  /*35550*/  ULDC UR17, c[0x0][0x608] ;  /* 0x0001820000117ab9 */ /* 0x000fe20000000800 */
[----:B------:R-:W-:Y:S01]  /*35560*/  ULOP3.LUT UR42, URZ, UR15, URZ, 0x33, !UPT ;  /* 0x0000000f3f2a7292 */ /* 0x000fe2000f8e333f */
[----:B------:R-:W-:Y:S01]  /*35570*/  ISETP.NE.AND.EX P0, PT, RZ, UR5, PT, P0 ;  /* 0x00000005ff007c0c */ /* 0x000fe2000bf05300 */
[----:B------:R-:W-:Y:S02]  /*35580*/  USHF.R.U64 UR15, UR16, UR17, UR8 ;  /* 0x00000011100f7299 */ /* 0x000fe40008001208 */
[----:B------:R-:W-:Y:S02]  /*35590*/  USHF.R.U32.HI UR8, URZ, UR17, UR8 ;  /* 0x000000113f087299 */ /* 0x000fe40008011608 */
[----:B------:R-:W-:Y:S02]  /*355a0*/  UIADD3 UR12, -UR12, URZ, URZ ;  /* 0x0000003f0c0c7290 */ /* 0x000fe4000fffe13f */
[----:B------:R-:W-:Y:S01]  /*355b0*/  USHF.R.U64 UR17, UR15, UR21, UR8 ;  /* 0x000000150f117299 */ /* 0x000fe20008001208 */
[----:B------:R-:W-:Y:S01]  /*355c0*/  UMOV UR19, 0x1 ;  /* 0x0000000100137882 */ /* 0x000fe20000000000 */
[----:B------:R-:W-:Y:S01]  /*355d0*/  ULDC UR13, c[0x0][0x144] ;  /* 0x00005100000d7ab9 */ /* 0x000fe20000000800 */
[----:B------:R-:W-:Y:S01]  /*355e0*/  ULDC UR7, c[0x0][0x600] ;  /* 0x0001800000077ab9 */ /* 0x000fe20000000800 */
[----:B------:R-:W-:-:S02]  /*355f0*/  USHF.L.U32 UR24, UR19, UR21, URZ ;  /* 0x0000001513187299 */ /* 0x000fc4000800063f */
[----:B------:R-:W-:Y:S02]  /*35600*/  USHF.R.U32.HI UR8, URZ, UR21, UR8 ;  /* 0x000000153f087299 */ /* 0x000fe40008011608 */
[----:B------:R-:W-:Y:S02]  /*35610*/  UIMAD UR21, UR13, UR12, UR6 ;  /* 0x0000000c0d1572a4 */ /* 0x000fe4000f8e0206 */
[----:B------:R-:W-:Y:S02]  /*35620*/  UIADD3 UR20, UR7, -0x1, URZ ;  /* 0xffffffff07147890 */ /* 0x000fe4000fffe03f */
[----:B------:R-:W-:Y:S01]  /*35630*/  UIADD3 UR19, -UR14, URZ, URZ ;  /* 0x0000003f0e137290 */ /* 0x000fe2000fffe13f */
[----:B------:R-:W-:Y:S01]  /*35640*/  ULDC UR25, c[0x0][0x148] ;  /* 0x0000520000197ab9 */ /* 0x000fe20000000800 */
[----:B------:R-:W-:Y:S01]  /*35650*/  ULDC UR22, c[0x0][0x648] ;  /* 0x0001920000167ab9 */ /* 0x000fe20000000800 */
[----:B------:R-:W-:Y:S01]  /*35660*/  ULDC UR23, c[0x0][0x638] ;  /* 0x00018e0000177ab9 */ /* 0x000fe20000000800 */
        /* <DEDUP_REMOVED lines=14> */
.L_x_1181:
[----:B------:R-:W-:Y:S01]  /*35750*/  UISETP.NE.AND UP0, UPT, UR41, URZ, UPT ;  /* 0x0000003f2900728c */ /* 0x000fe2000bf05270 */
[----:B------:R-:W-:Y:S01]  /*35760*/  IMAD.MOV.U32 R0, RZ, RZ, 0x1 ;  /* 0x00000001ff007424 */ /* 0x000fe200078e00ff */
[----:B------:R-:W-:Y:S02]  /*35770*/  USHF.R.U64 UR4, UR6, UR22, UR8 ;  /* 0x0000001606047299 */ /* 0x000fe40008001208 */
[----:B------:R-:W-:Y:S02]  /*35780*/  ULOP3.LUT UR42, UR15, UR42, URZ, 0xc0, !UPT ;  /* 0x0000002a0f2a7292 */ /* 0x000fe4000f8ec03f */
[----:B------:R-:W-:Y:S02]  /*35790*/  UIADD3 UR5, -UR4, URZ, URZ ;  /* 0x0000003f04057290 */ /* 0x000fe4000fffe13f */
[----:B------:R-:W-:Y:S02]  /*357a0*/  UIMAD UR42, UR24, UR4, UR42 ;  /* 0x00000004182a72a4 */ /* 0x000fe4000f8e022a */
[----:B------:R-:W-:-:S02]  /*357b0*/  ULOP3.LUT UR16, UR16, UR20, URZ, 0xc0, !UPT ;  /* 0x0000001410107292 */ /* 0x000fc4000f8ec03f */
[----:B------:R-:W-:Y:S02]  /*357c0*/  @UP0 UIMAD UR21, UR25, UR19, UR18 ;  /* 0x00000013191502a4 */ /* 0x000fe4000f8e0212 */
[----:B------:R-:W-:-:S03]  /*357d0*/  UIMAD UR4, UR5, UR23, UR17 ;  /* 0x00000017050472a4 */ /* 0x000fc6000f8e0211 */
[----:B------:R-:W-:Y:S01]  /*357e0*/  ULDC UR5, c[0x0][0x610] ;  /* 0x0001840000057ab9 */ /* 0x000fe20000000800 */
[----:B------:R-:W-:Y:S02]  /*357f0*/  UIMAD UR4, UR4, UR7, UR16 ;  /* 0x00000007040472a4 */ /* 0x000fe4000f8e0210 */
[----:B------:R-:W-:-:S04]  /*35800*/  UIMAD UR42, UR42, UR5, UR21 ;  /* 0x000000052a2a72a4 */ /* 0x000fc8000f8e0215 */
[----:B------:R-:W-:Y:S02]  /*35810*/  USEL UR43, UR4, UR42, !UP0 ;  /* 0x0000002a042b7287 */ /* 0x000fe4000c000000 */
[----:B------:R-:W-:-:S12]  /*35820*/  USEL UR42, UR42, UR4, !UP0 ;  /* 0x000000042a2a7287 */ /* 0x000fd8000c000000 */
.L_x_1179:
[----:B------:R-:W-:-:S13]  /*35830*/  LOP3.LUT P0, RZ, R0, 0xff, RZ, 0xc0, !PT ;  /* 0x000000ff00ff7812 */ /* 0x000fda000780c0ff */
[----:B------:R-:W-:Y:S05]  /*35840*/  @P0 BRA `(.L_x_1182) ;  /* 0xfffffcb800e00947 */ /* 0x000fea000383ffff */
[----:B------:R-:W-:Y:S05]  /*35850*/  EXIT ;  /* 0x000000000000794d */ /* 0x000fea0003800000 */
.L_x_7:
[----:B------:R-:W2:Y:S01]  /*35860*/  LDL R5, [R1+0x60c] ;  /* 0x00060c0001057983 */ /* 0x000ea20000100800 */
[----:B------:R-:W-:-:S03]  /*35870*/  ULDC.64 UR4, c[0x0][0x650] ;  /* 0x0001940000047ab9 */ /* 0x000fc60000000a00 */
[----:B------:R-:W3:Y:S01]  /*35880*/  LDL R4, [R1+0x608] ;  /* 0x0006080001047983 */ /* 0x000ee20000100800 */
[----:B0-----:R-:W-:Y:S01]  /*35890*/  PRMT R0, RZ, 0x7610, R0 ;  /* 0x00007610ff007816 */ /* 0x001fe20000000000 */
[----:B------:R-:W-:Y:S02]  /*358a0*/  IMAD.MOV.U32 R3, RZ, RZ, -0x1 ;  /* 0xffffffffff037424 */ /* 0x000fe400078e00ff */
[----:B------:R-:W-:Y:S02]  /*358b0*/  IMAD.MOV.U32 R2, RZ, RZ, -0x1 ;  /* 0xffffffffff027424 */ /* 0x000fe400078e00ff */
[----:B------:R-:W-:Y:S01]  /*358c0*/  IMAD.MOV.U32 R11, RZ, RZ, -0x1 ;  /* 0xffffffffff0b7424 */ /* 0x000fe200078e00ff */
[----:B--2---:R-:W-:-:S04]  /*358d0*/  ISETP.GE.U32.AND P0, PT, R5, UR4, PT ;  /* 0x0000000405007c0c */ /* 0x004fc8000bf06070 */
[----:B---3--:R-:W-:-:S13]  /*358e0*/  ISETP.GE.U32.AND.EX P0, PT, R4, UR5, PT, P0 ;  /* 0x0000000504007c0c */ /* 0x008fda000bf06100 */
        /* <DEDUP_REMOVED lines=21> */
.L_x_1184:
[----:B------:R-:W-:Y:S01]  /*35a40*/  USHF.R.U64 UR4, UR14, UR19, UR15 ;  /* 0x000000130e047299 */ /* 0x000fe2000800120f */
[----:B------:R-:W-:Y:S01]  /*35a50*/  R2UR UR7, R4 ;  /* 0x00000000040772ca */ /* 0x000fe200000e0000 */
[----:B------:R-:W-:Y:S02]  /*35a60*/  USHF.R.U32.HI UR5, URZ, UR19, UR15 ;  /* 0x000000133f057299 */ /* 0x000fe4000801160f */
[----:B------:R-:W-:Y:S01]  /*35a70*/  UIADD3 UR13, UP0, URZ, -UR4, URZ ;  /* 0x800000043f0d7290 */ /* 0x000fe2000ff1e03f */
[----:B------:R-:W-:Y:S01]  /*35a80*/  ULDC.64 UR14, c[0x0][0x620] ;  /* 0x00018800000e7ab9 */ /* 0x000fe20000000a00 */
[----:B------:R-:W-:Y:S02]  /*35a90*/  UMOV UR6, UR20 ;  /* 0x0000001400067c82 */ /* 0x000fe40008000000 */
[----:B------:R-:W-:Y:S02]  /*35aa0*/  UIADD3.X UR5, URZ, ~UR5, URZ, UP0, !UPT ;  /* 0x800000053f057290 */ /* 0x000fe400087fe43f */
[----:B------:R-:W-:-:S02]  /*35ab0*/  UISETP.NE.AND UP1, UPT, UR41, URZ, UPT ;  /* 0x0000003f2900728c */ /* 0x000fc4000bf25270 */
[----:B------:R-:W-:Y:S02]  /*35ac0*/  UIMAD UR5, UR5, UR14, URZ ;  /* 0x0000000e050572a4 */ /* 0x000fe4000f8e023f */
[----:B------:R-:W-:Y:S02]  /*35ad0*/  UIMAD.WIDE.U32 UR6, UR13, UR14, UR6 ;  /* 0x0000000e0d0672a5 */ /* 0x000fe4000f8e0006 */
[----:B------:R-:W-:Y:S01]  /*35ae0*/  UIMAD UR5, UR13, UR15, UR5 ;  /* 0x0000000f0d0572a4 */ /* 0x000fe2000f8e0205 */
[----:B------:R-:W-:Y:S02]  /*35af0*/  ULDC UR14, c[0x0][0x608] ;  /* 0x00018200000e7ab9 */ /* 0x000fe40000000800 */
[----:B------:R-:W-:Y:S01]  /*35b00*/  ULDC UR13, c[0x0][0x618] ;  /* 0x00018600000d7ab9 */ /* 0x000fe20000000800 */
[----:B------:R-:W-:Y:S01]  /*35b10*/  UIADD3 UR5, UR7, UR5, URZ ;  /* 0x0000000507057290 */ /* 0x000fe2000fffe03f */
[----:B------:R-:W-:Y:S01]  /*35b20*/  ULDC UR22, c[0x0][0x658] ;  /* 0x0001960000167ab9 */ /* 0x000fe20000000800 */
[----:B------:R-:W-:-:S02]  /*35b30*/  @UP1 UIMAD UR8, UR11, UR12, UR10 ;  /* 0x0000000c0b0812a4 */ /* 0x000fc4000f8e020a */
[----:B------:R-:W-:Y:S02]  /*35b40*/  USHF.R.U64 UR17, UR6, UR13, UR5 ;  /* 0x0000000d06117299 */ /* 0x000fe40008001205 */
[----:B------:R-:W-:Y:S01]  /*35b50*/  USHF.R.U32.HI UR5, URZ, UR13, UR5 ;  /* 0x0000000d3f057299 */ /* 0x000fe20008011605 */
[----:B------:R-:W-:Y:S01]  /*35b60*/  ULDC.64 UR6, c[0x0][0x640] ;  /* 0x0001900000067ab9 */ /* 0x000fe20000000a00 */
[----:B------:R-:W-:Y:S01]  /*35b70*/  UMOV UR10, 0xffffffff ;  /* 0xffffffff000a7882 */ /* 0x000fe20000000000 */
[----:B------:R-:W-:Y:S01]  /*35b80*/  ISETP.NE.U32.AND P0, PT, RZ, UR6, PT ;  /* 0x00000006ff007c0c */ /* 0x000fe2000bf05070 */
[----:B------:R-:W-:Y:S02]  /*35b90*/  USHF.R.U64 UR18, UR17, UR14, UR5 ;  /* 0x0000000e11127299 */ /* 0x000fe40008001205 */
[----:B------:R-:W-:Y:S01]  /*35ba0*/  USHF.R.U32.HI UR5, URZ, UR14, UR5 ;  /* 0x0000000e3f057299 */ /* 0x000fe20008011605 */
[----:B------:R-:W-:Y:S01]  /*35bb0*/  ISETP.NE.AND.EX P0, PT, RZ, UR7, PT, P0 ;  /* 0x00000007ff007c0c */ /* 0x000fe2000bf05300 */
[----:B------:R-:W-:-:S02]  /*35bc0*/  USHF.L.U32 UR11, UR10, UR22, URZ ;  /* 0x000000160a0b7299 */ /* 0x000fc4000800063f */
[----:B------:R-:W-:Y:S01]  /*35bd0*/  USHF.R.U64 UR19, UR18, UR22, UR5 ;  /* 0x0000001612137299 */ /* 0x000fe20008001205 */
[----:B------:R-:W-:Y:S01]  /*35be0*/  ULDC UR20, c[0x0][0x600] ;  /* 0x0001800000147ab9 */ /* 0x000fe20000000800 */
[----:B------:R-:W-:Y:S02]  /*35bf0*/  USHF.R.U32.HI UR10, URZ, UR22, UR5 ;  /* 0x000000163f0a7299 */ /* 0x000fe40008011605 */
[----:B------:R-:W-:Y:S02]  /*35c00*/  UIADD3 UR21, UR20, -0x1, URZ ;  /* 0xffffffff14157890 */ /* 0x000fe4000fffe03f */
[----:B------:R-:W-:Y:S01]  /*35c10*/  ULOP3.LUT UR26, URZ, UR11, URZ, 0x33, !UPT ;  /* 0x0000000b3f1a7292 */ /* 0x000fe2000f8e333f */
        /* <DEDUP_REMOVED lines=17> */
.L_x_1185:
[----:B------:R-:W-:Y:S01]  /*35d30*/  USHF.R.U64 UR6, UR5, UR23, UR10 ;  /* 0x0000001705067299 */ /* 0x000fe2000800120a */
[----:B------:R-:W-:Y:S01]  /*35d40*/  IMAD.MOV.U32 R0, RZ, RZ, 0x1 ;  /* 0x00000001ff007424 */ /* 0x000fe200078e00ff */
[----:B------:R-:W-:Y:S01]  /*35d50*/  USHF.L.U32 UR25, UR25, UR22, URZ ;  /* 0x0000001619197299 */ /* 0x000fe2000800063f */
[----:B------:R-:W-:Y:S01]  /*35d60*/  IMAD.U32 R11, RZ, RZ, UR4 ;  /* 0x00000004ff0b7e24 */ /* 0x000fe2000f8e00ff */
[----:B------:R-:W-:Y:S02]  /*35d70*/  ULOP3.LUT UR5, UR18, UR26, URZ, 0xc0, !UPT ;  /* 0x0000001a12057292 */ /* 0x000fe4000f8ec03f */
[----:B------:R-:W-:Y:S02]  /*35d80*/  UIADD3 UR7, -UR6, URZ, URZ ;  /* 0x0000003f06077290 */ /* 0x000fe4000fffe13f */
[----:B------:R-:W-:Y:S02]  /*35d90*/  UIMAD UR6, UR25, UR6, UR5 ;  /* 0x00000006190672a4 */ /* 0x000fe4000f8e0205 */
[----:B------:R-:W-:-:S02]  /*35da0*/  ULOP3.LUT UR17, UR17, UR21, URZ, 0xc0, !UPT ;  /* 0x0000001511117292 */ /* 0x000fc4000f8ec03f */
[----:B------:R-:W-:Y:S02]  /*35db0*/  UIMAD UR5, UR7, UR24, UR19 ;  /* 0x00000018070572a4 */ /* 0x000fe4000f8e0213 */
[----:B------:R-:W-:Y:S01]  /*35dc0*/  UISETP.NE.AND UP0, UPT, UR41, URZ, UPT ;  /* 0x0000003f2900728c */ /* 0x000fe2000bf05270 */
[----:B------:R-:W-:Y:S01]  /*35dd0*/  ULDC UR7, c[0x0][0x610] ;  /* 0x0001840000077ab9 */ /* 0x000fe20000000800 */
[----:B------:R-:W-:Y:S02]  /*35de0*/  UIMAD UR5, UR5, UR20, UR17 ;  /* 0x00000014050572a4 */ /* 0x000fe4000f8e0211 */
[----:B------:R-:W-:-:S04]  /*35df0*/  UIMAD UR8, UR6, UR7, UR8 ;  /* 0x00000007060872a4 */ /* 0x000fc8000f8e0208 */
[----:B------:R-:W-:Y:S02]  /*35e00*/  USEL UR6, UR5, UR8, !UP0 ;  /* 0x0000000805067287 */ /* 0x000fe4000c000000 */
[----:B------:R-:W-:-:S04]  /*35e10*/  USEL UR8, UR8, UR5, !UP0 ;  /* 0x0000000508087287 */ /* 0x000fc8000c000000 */
[----:B------:R-:W-:Y:S02]  /*35e20*/  IMAD.U32 R2, RZ, RZ, UR6 ;  /* 0x00000006ff027e24 */ /* 0x000fe4000f8e00ff */
[----:B------:R-:W-:-:S07]  /*35e30*/  IMAD.U32 R3, RZ, RZ, UR8 ;  /* 0x00000008ff037e24 */ /* 0x000fce000f8e00ff */
.L_x_1183:
[----:B------:R-:W-:-:S08]  /*35e40*/  NOP ;  /* 0x0000000000007918 */ /* 0x000fd00000000000 */
[----:B-1----:R-:W0:-:S00]  /*35e50*/  USETMAXREG.DEALLOC.CTAPOOL 0x18 ;  /* 0x00000018000079c8 */ /* 0x002e0000080e0500 */
[----:B------:R-:W-:-:S13]  /*35e60*/  ISETP.NE.AND P0, PT, RZ, UR9, PT ;  /* 0x00000009ff007c0c */ /* 0x000fda000bf05270 */
[----:B------:R-:W-:Y:S05]  /*35e70*/  @P0 EXIT ;  /* 0x000000000000094d */ /* 0x000fea0003800000 */
[----:B0-----:R-:W-:Y:S01]  /*35e80*/  LOP3.LUT P0, RZ, R0, 0xff, RZ, 0xc0, !PT ;  /* 0x000000ff00ff7812 */ /* 0x001fe2000780c0ff */
[----:B------:R-:W-:Y:S02]  /*35e90*/  IMAD.MOV.U32 R0, RZ, RZ, 0x1 ;  /* 0x00000001ff007424 */ /* 0x000fe400078e00ff */
[----:B------:R-:W-:-:S10]  /*35ea0*/  IMAD.MOV.U32 R6, RZ, RZ, RZ ;  /* 0x000000ffff067224 */ /* 0x000fd400078e00ff */
[----:B------:R-:W-:Y:S05]  /*35eb0*/  @!P0 BRA `(.L_x_1186) ;  /* 0x0000000c00708947 */ /* 0x000fea0003800000 */
[----:B------:R-:W0:Y:S01]  /*35ec0*/  LDC R0, c[0x0][0x28c] ;  /* 0x0000a300ff007b82 */ /* 0x000e220000000800 */
[----:B------:R-:W1:Y:S01]  /*35ed0*/  S2R R9, SR_CgaCtaId ;  /* 0x0000000000097919 */ /* 0x000e620000008800 */
[----:B------:R-:W-:Y:S01]  /*35ee0*/  ULDC UR5, c[0x0][0x658] ;  /* 0x0001960000057ab9 */ /* 0x000fe20000000800 */
[----:B------:R-:W-:Y:S01]  /*35ef0*/  UMOV UR7, 0xffffffff ;  /* 0xffffffff00077882 */ /* 0x000fe20000000000 */
[----:B------:R-:W-:Y:S01]  /*35f00*/  ULDC UR6, c[0x0][0xc] ;  /* 0x0000030000067ab9 */ /* 0x000fe20000000800 */
[----:B------:R-:W-:Y:S01]  /*35f10*/  USHF.L.U32 UR9, UR7, UR5, URZ ;  /* 0x0000000507097299 */ /* 0x000fe2000800063f */
[----:B------:R-:W-:Y:S01]  /*35f20*/  BSSY B0, `(.L_x_1186) ;  /* 0x00000d5000007945 */ /* 0x000fe20003800000 */
[----:B------:R-:W-:Y:S01]  /*35f30*/  UMOV UR8, 0x1 ;  /* 0x0000000100087882 */ /* 0x000fe20000000000 */
[----:B------:R-:W-:Y:S01]  /*35f40*/  ULDC UR7, c[0x0][0x10] ;  /* 0x0000040000077ab9 */ /* 0x000fe20000000800 */
[----:B------:R-:W-:Y:S01]  /*35f50*/  USHF.L.U32 UR5, UR8, UR5, URZ ;  /* 0x0000000508057299 */ /* 0x000fe2000800063f */
[----:B------:R-:W-:Y:S01]  /*35f60*/  IMAD.MOV.U32 R8, RZ, RZ, 0x1 ;  /* 0x00000001ff087424 */ /* 0x000fe200078e00ff */
[----:B------:R-:W-:Y:S01]  /*35f70*/  UIMAD.WIDE.U32 UR6, UR6, UR7, URZ ;  /* 0x00000007060672a5 */ /* 0x000fe2000f8e003f */
[----:B------:R-:W-:Y:S01]  /*35f80*/  IMAD.MOV.U32 R6, RZ, RZ, RZ ;  /* 0x000000ffff067224 */ /* 0x000fe200078e00ff */
[----:B------:R-:W-:Y:S01]  /*35f90*/  ULDC UR8, c[0x0][0x14] ;  /* 0x0000050000087ab9 */ /* 0x000fe20000000800 */
[----:B------:R-:W-:Y:S01]  /*35fa0*/  ULDC UR4, c[0x0][0x600] ;  /* 0x0001800000047ab9 */ /* 0x000fe20000000800 */
[----:B------:R-:W-:-:S02]  /*35fb0*/  UIMAD.WIDE.U32 UR20, UR6, UR8, URZ ;  /* 0x00000008061472a5 */ /* 0x000fc4000f8e003f */
[----:B------:R-:W-:Y:S02]  /*35fc0*/  UIMAD UR7, UR7, UR8, URZ ;  /* 0x00000008070772a4 */ /* 0x000fe4000f8e023f */
[----:B------:R-:W-:Y:S02]  /*35fd0*/  ULOP3.LUT UR24, UR40, 0x2, URZ, 0xfc, !UPT ;  /* 0x0000000228187892 */ /* 0x000fe4000f8efc3f */
[----:B------:R-:W-:Y:S02]  /*35fe0*/  UIADD3 UR4, UR4, -0x1, URZ ;  /* 0xffffffff04047890 */ /* 0x000fe4000fffe03f */
[----:B------:R-:W-:Y:S01]  /*35ff0*/  ULOP3.LUT UR6, URZ, UR9, URZ, 0x33, !UPT ;  /* 0x000000093f067292 */ /* 0x000fe2000f8e333f */
[----:B0-----:R-:W-:Y:S01]  /*36000*/  VIADD R0, R0, 0x1f ;  /* 0x0000001f00007836 */ /* 0x001fe20000000000 */
[----:B------:R-:W-:Y:S01]  /*36010*/  UIADD3 UR7, UR21, UR7, URZ ;  /* 0x0000000715077290 */ /* 0x000fe2000fffe03f */
[----:B------:R-:W-:-:S03]  /*36020*/  ULDC.64 UR22, c[0x0][0x198] ;  /* 0x0000660000167ab9 */ /* 0x000fc60000000a00 */
[----:B------:R-:W-:-:S04]  /*36030*/  SHF.R.S32.HI R5, RZ, 0x1f, R0 ;  /* 0x0000001fff057819 */ /* 0x000fc80000011400 */
[----:B------:R-:W-:Y:S01]  /*36040*/  LEA.HI R5, R5, R0, RZ, 0x5 ;  /* 0x0000000005057211 */ /* 0x000fe200078f28ff */
[----:B------:R-:W-:Y:S01]  /*36050*/  IMAD.MOV.U32 R0, RZ, RZ, 0x1 ;  /* 0x00000001ff007424 */ /* 0x000fe200078e00ff */
[----:B-1----:R-:W-:Y:S02]  /*36060*/  LOP3.LUT R9, R9, 0x1, RZ, 0xc0, !PT ;  /* 0x0000000109097812 */ /* 0x002fe400078ec0ff */
[----:B------:R-:W-:-:S05]  /*36070*/  SHF.R.S32.HI R7, RZ, 0x5, R5 ;  /* 0x00000005ff077819 */ /* 0x000fca0000011405 */
[----:B------:R-:W-:-:S07]  /*36080*/  VIADD R16, R7, 0x1 ;  /* 0x0000000107107836 */ /* 0x000fce0000000000 */
.L_x_1197:
[----:B------:R-:W-:-:S03]  /*36090*/  UMOV UR8, 0xffffffff ;  /* 0xffffffff00087882 */ /* 0x000fc60000000000 */
[----:B------:R-:W-:Y:S05]  /*360a0*/  BRA.DIV UR8, `(.L_x_1187) ;  /* 0x0000000e08e47947 */ /* 0x000fea000b800000 */
[----:B------:R-:W-:-:S13]  /*360b0*/  ELECT P6, URZ, PT ;  /* 0x00000000003f782f */ /* 0x000fda00038c0000 */
.L_x_1208:
[----:B------:R-:W0:Y:S01]  /*360c0*/  LDC R4, c[0x0][0x28c] ;  /* 0x0000a300ff047b82 */ /* 0x000e220000000800 */
[----:B------:R-:W-:Y:S01]  /*360d0*/  BSSY B1, `(.L_x_1188) ;  /* 0x000003c000017945 */ /* 0x000fe20003800000 */
[----:B0-----:R-:W-:-:S13]  /*360e0*/  ISETP.LT.OR P6, PT, R4, 0x1, !P6 ;  /* 0x000000010400780c */ /* 0x001fda00077c1670 */
[----:B------:R-:W-:Y:S05]  /*360f0*/  @P6 BRA `(.L_x_1189) ;  /* 0x0000000000e46947 */ /* 0x000fea0003800000 */
[----:B------:R-:W-:Y:S02]  /*36100*/  IMAD R5, R2, 0x2, R9 ;  /* 0x0000000202057824 */ /* 0x000fe400078e0209 */
[----:B------:R-:W-:Y:S02]  /*36110*/  IMAD R2, R3, 0x180, RZ ;  /* 0x0000018003027824 */ /* 0x000fe400078e02ff */
[----:B------:R-:W-:Y:S02]  /*36120*/  IMAD R5, R5, 0xc0, RZ ;  /* 0x000000c005057824 */ /* 0x000fe400078e02ff */
[----:B------:R-:W-:Y:S02]  /*36130*/  IMAD.MOV.U32 R12, RZ, RZ, RZ ;  /* 0x000000ffff0c7224 */ /* 0x000fe400078e00ff */
[----:B------:R-:W-:Y:S02]  /*36140*/  IMAD.MOV.U32 R4, RZ, RZ, R16 ;  /* 0x000000ffff047224 */ /* 0x000fe400078e0010 */
[----:B------:R-:W-:-:S02]  /*36150*/  IMAD.MOV.U32 R3, RZ, RZ, R0 ;  /* 0x000000ffff037224 */ /* 0x000fc400078e0000 */
[----:B------:R-:W-:-:S07]  /*36160*/  IMAD.MOV.U32 R13, RZ, RZ, R6 ;  /* 0x000000ffff0d7224 */ /* 0x000fce00078e0006 */
.L_x_1192:
[----:B------:R-:W0:Y:S01]  /*36170*/  S2R R15, SR_CgaCtaId ;  /* 0x00000000000f7919 */ /* 0x000e220000008800 */
[----:B------:R-:W-:Y:S02]  /*36180*/  MOV R10, 0x400 ;  /* 0x00000400000a7802 */ /* 0x000fe40000000f00 */
[----:B------:R-:W-:Y:S02]  /*36190*/  SHF.L.U32 R14, R3, 0x1f, RZ ;  /* 0x0000001f030e7819 */ /* 0x000fe400000006ff */
[----:B0-----:R-:W-:-:S05]  /*361a0*/  LEA R10, R15, R10, 0x18 ;  /* 0x0000000a0f0a7211 */ /* 0x001fca00078ec0ff */
[----:B------:R-:W-:-:S04]  /*361b0*/  IMAD R15, R13, 0x8, R10 ;  /* 0x000000080d0f7824 */ /* 0x000fc800078e020a */
[----:B------:R-:W0:Y:S02]  /*361c0*/  SYNCS.PHASECHK.TRANS64.TRYWAIT P0, [R15+URZ+0x20], R14 ;  /* 0x0000200e0f0075a7 */ /* 0x000e24000800017f */
[----:B0-----:R-:W-:Y:S05]  /*361d0*/  @!P0 BRA `(.L_x_1190) ;  /* 0x0000000c00b88947 */ /* 0x001fea0003800000 */
.L_x_1209:
[----:B------:R-:W1:Y:S01]  /*361e0*/  S2R R17, SR_TID.X ;  /* 0x0000000000117919 */ /* 0x000e620000002100 */
[----:B------:R-:W-:-:S04]  /*361f0*/  UPRMT UR8, UR24, 0x9910, URZ ;  /* 0x0000991018087896 */ /* 0x000fc8000800003f */
[----:B------:R-:W-:Y:S01]  /*36200*/  UISETP.NE.AND UP0, UPT, UR8, 0x2, UPT ;  /* 0x000000020800788c */ /* 0x000fe2000bf05270 */
[----:B-1----:R-:W-:-:S13]  /*36210*/  LOP3.LUT P0, RZ, R17, 0x7f, RZ, 0xc0, !PT ;  /* 0x0000007f11ff7812 */ /* 0x002fda000780c0ff */
[----:B0-----:R-:W0:Y:S02]  /*36220*/  @!P0 LDC R14, c[0x0][0x500] ;  /* 0x00014000ff0e8b82 */ /* 0x001e240000000800 */
[----:B0-----:R0:W-:Y:S01]  /*36230*/  @!P0 SYNCS.ARRIVE.TRANS64 RZ, [R15+URZ], R14 ;  /* 0x0000000e0fff89a7 */ /* 0x0011e2000800003f */
[----:B------:R-:W-:-:S13]  /*36240*/  PLOP3.LUT P0, PT, PT, PT, UP0, 0x80, 0x0 ;  /* 0x000000000000781c */ /* 0x000fda0003f0f008 */
[----:B0-----:R-:W-:Y:S05]  /*36250*/  @P0 BRA `(.L_x_1191) ;  /* 0x0000000000040947 */ /* 0x001fea0003800000 */
[----:B------:R-:W-:Y:S01]  /*36260*/  BPT.TRAP 0x1 ;  /* 0x000000040000795c */ /* 0x000fe20000300000 */
.L_x_1191:
[----:B------:R-:W-:Y:S01]  /*36270*/  R2UR UR9, R15 ;  /* 0x000000000f0972ca */ /* 0x000fe200000e0000 */
[C---:B------:R-:W-:Y:S01]  /*36280*/  IMAD R15, R13.reuse, 0x2, R9 ;  /* 0x000000020d0f7824 */ /* 0x040fe200078e0209 */
[----:B------:R-:W-:Y:S01]  /*36290*/  R2UR UR18, R2 ;  /* 0x00000000021272ca */ /* 0x000fe200000e0000 */
[--C-:B------:R-:W-:Y:S01]  /*362a0*/  IMAD R14, R13, 0x6000, R10.reuse ;  /* 0x000060000d0e7824 */ /* 0x100fe200078e020a */
[----:B------:R-:W-:Y:S01]  /*362b0*/  UIADD3 UR14, UP0, UR22, 0xf0, URZ ;  /* 0x000000f0160e7890 */ /* 0x000fe2000ff1e03f */
[----:B------:R-:W-:Y:S01]  /*362c0*/  IMAD R15, R15, 0x1800, RZ ;  /* 0x000018000f0f7824 */ /* 0x000fe200078e02ff */
[----:B------:R-:W-:Y:S01]  /*362d0*/  R2UR UR10, R12 ;  /* 0x000000000c0a72ca */ /* 0x000fe200000e0000 */
[----:B------:R-:W-:Y:S01]  /*362e0*/  VIADD R4, R4, 0xffffffff ;  /* 0xffffffff04047836 */ /* 0x000fe20000000000 */
[----:B------:R-:W-:Y:S01]  /*362f0*/  R2UR UR8, R14 ;  /* 0x000000000e0872ca */ /* 0x000fe200000e0000 */
[----:B------:R-:W-:Y:S01]  /*36300*/  IMAD R15, R15, 0x2, R10 ;  /* 0x000000020f0f7824 */ /* 0x000fe200078e020a */
[----:B------:R-:W-:Y:S01]  /*36310*/  R2UR UR12, R11 ;  /* 0x000000000b0c72ca */ /* 0x000fe200000e0000 */
[----:B------:R-:W-:Y:S01]  /*36320*/  UIADD3 UR26, UP1, UR22, 0x1f0, URZ ;  /* 0x000001f0161a7890 */ /* 0x000fe2000ff3e03f */
[----:B------:R-:W-:Y:S01]  /*36330*/  R2UR UR19, R5 ;  /* 0x00000000051372ca */ /* 0x000fe200000e0000 */
[----:B------:R-:W-:Y:S01]  /*36340*/  UIADD3.X UR15, URZ, UR23, URZ, UP0, !UPT ;  /* 0x000000173f0f7290 */ /* 0x000fe200087fe43f */
[----:B------:R-:W-:Y:S01]  /*36350*/  R2UR UR11, R15 ;  /* 0x000000000f0b72ca */ /* 0x000fe200000e0000 */
[----:B------:R-:W-:Y:S01]  /*36360*/  VIADD R13, R13, 0x1 ;  /* 0x000000010d0d7836 */ /* 0x000fe20000000000 */
[----:B------:R-:W-:Y:S01]  /*36370*/  ISETP.GT.AND P1, PT, R4, 0x1, PT ;  /* 0x000000010400780c */ /* 0x000fe20003f24270 */
[----:B------:R-:W-:Y:S01]  /*36380*/  UIADD3.X UR27, URZ, UR23, URZ, UP1, !UPT ;  /* 0x000000173f1b7290 */ /* 0x000fe20008ffe43f */
[----:B------:R-:W-:Y:S01]  /*36390*/  VIADD R12, R12, 0x20 ;  /* 0x000000200c0c7836 */ /* 0x000fe20000000000 */
[----:B------:R-:W-:Y:S01]  /*363a0*/  UMOV UR16, 0x0 ;  /* 0x0000000000107882 */ /* 0x000fe20000000000 */
[----:B------:R-:W-:Y:S01]  /*363b0*/  UMOV UR17, 0x10000000 ;  /* 0x1000000000117882 */ /* 0x000fe20000000000 */
[----:B------:R-:W-:Y:S01]  /*363c0*/  UIADD3 UR8, UR8, 0x100, URZ ;  /* 0x0000010008087890 */ /* 0x000fe2000fffe03f */
[----:B------:R-:W-:Y:S01]  /*363d0*/  ISETP.NE.AND P0, PT, R13, 0x4, PT ;  /* 0x000000040d00780c */ /* 0x000fe20003f05270 */
[----:B------:R-:W-:-:S03]  /*363e0*/  UMOV UR25, 0x30000 ;  /* 0x0003000000197882 */ /* 0x000fc60000000000 */
[----:B------:R-:W-:Y:S01]  /*363f0*/  SEL R10, RZ, 0x1, P0 ;  /* 0x00000001ff0a7807 */ /* 0x000fe20000000000 */
[----:B------:R-:W-:Y:S01]  /*36400*/  UIADD3 UR13, UR11, 0x18100, URZ ;  /* 0x000181000b0d7890 */ /* 0x000fe2000fffe03f */
[----:B------:R-:W-:Y:S02]  /*36410*/  SEL R13, R13, RZ, P0 ;  /* 0x000000ff0d0d7207 */ /* 0x000fe40000000000 */
[----:B------:R-:W-:Y:S01]  /*36420*/  UMOV UR11, UR18 ;  /* 0x00000012000b7c82 */ /* 0x000fe20008000000 */
[----:B------:R-:W-:Y:S01]  /*36430*/  LOP3.LUT R3, R3, R10, RZ, 0x3c, !PT ;  /* 0x0000000a03037212 */ /* 0x000fe200078e3cff */
[----:B------:R0:W-:Y:S02]  /*36440*/  UTMALDG.3D [UR8], [UR14], desc[UR16] ;  /* 0x000010080e0075b4 */ /* 0x0001e40008011000 */
[----:B0-----:R-:W-:Y:S01]  /*36450*/  UMOV UR8, UR13 ;  /* 0x0000000d00087c82 */ /* 0x001fe20008000000 */
[----:B------:R-:W-:Y:S02]  /*36460*/  UMOV UR11, UR19 ;  /* 0x00000013000b7c82 */ /* 0x000fe40008000000 */
[----:B------:R0:W-:Y:S02]  /*36470*/  UTMALDG.3D.MULTICAST [UR8], [UR26], UR25, desc[UR16] ;  /* 0x000010081a0073b4 */ /* 0x0001e40008011819 */
[----:B0-----:R-:W-:Y:S05]  /*36480*/  @P1 BRA `(.L_x_1192) ;  /* 0xfffffffc00381947 */ /* 0x001fea000383ffff */
.L_x_1189:
[----:B------:R-:W-:Y:S05]  /*36490*/  BSYNC B1 ;  /* 0x0000000000017941 */ /* 0x000fea0003800000 */
.L_x_1188:
[----:B------:R-:W2:Y:S01]  /*364a0*/  LDL.LU R15, [R1+0x608] ;  /* 0x00060800010f7983 */ /* 0x000ea20000300800 */
[----:B------:R-:W-:Y:S01]  /*364b0*/  LOP3.LUT P2, RZ, R8, 0xff, RZ, 0xc0, !PT ;  /* 0x000000ff08ff7812 */ /* 0x000fe2000784c0ff */
[----:B------:R-:W-:Y:S01]  /*364c0*/  IMAD.IADD R6, R7, 0x1, R6 ;  /* 0x0000000107067824 */ /* 0x000fe200078e0206 */
[----:B------:R-:W-:Y:S01]  /*364d0*/  ULDC.64 UR8, c[0x0][0x650] ;  /* 0x0001940000087ab9 */ /* 0x000fe20000000a00 */
[----:B------:R-:W3:Y:S01]  /*364e0*/  LDL.LU R14, [R1+0x60c] ;  /* 0x00060c00010e7983 */ /* 0x000ee20000300800 */
[----:B------:R-:W-:Y:S01]  /*364f0*/  BSSY B1, `(.L_x_1193) ;  /* 0x0000075000017945 */ /* 0x000fe20003800000 */
[----:B------:R-:W-:Y:S01]  /*36500*/  IMAD.MOV.U32 R11, RZ, RZ, -0x1 ;  /* 0xffffffffff0b7424 */ /* 0x000fe200078e00ff */
[----:B------:R-:W-:Y:S02]  /*36510*/  SHF.R.U32.HI R2, RZ, 0x2, R6 ;  /* 0x00000002ff027819 */ /* 0x000fe40000011606 */
[----:B------:R-:W-:Y:S02]  /*36520*/  ISETP.GT.U32.AND P0, PT, R6, 0x3, PT ;  /* 0x000000030600780c */ /* 0x000fe40003f04070 */
[----:B------:R-:W-:-:S02]  /*36530*/  LOP3.LUT R2, R2, 0x1, RZ, 0xc0, !PT ;  /* 0x0000000102027812 */ /* 0x000fc400078ec0ff */
[C---:B------:R-:W-:Y:S01]  /*36540*/  ISETP.LT.U32.AND P0, PT, R7.reuse, 0x4, P0 ;  /* 0x000000040700780c */ /* 0x040fe20000701070 */
[----:B------:R-:W0:Y:S01]  /*36550*/  @P2 S2R R3, SR_CgaCtaId ;  /* 0x0000000000032919 */ /* 0x000e220000008800 */
[----:B------:R-:W-:Y:S02]  /*36560*/  ISETP.NE.U32.AND P1, PT, R2, 0x1, PT ;  /* 0x000000010200780c */ /* 0x000fe40003f25070 */
[----:B------:R-:W-:Y:S02]  /*36570*/  @P2 MOV R2, 0x400 ;  /* 0x0000040000022802 */ /* 0x000fe40000000f00 */
[----:B------:R-:W-:Y:S02]  /*36580*/  ISETP.GT.U32.AND P1, PT, R7, 0x3, !P1 ;  /* 0x000000030700780c */ /* 0x000fe40004f24070 */
[----:B------:R-:W-:Y:S02]  /*36590*/  LOP3.LUT R6, R6, 0x3, RZ, 0xc0, !PT ;  /* 0x0000000306067812 */ /* 0x000fe400078ec0ff */
[----:B------:R-:W-:-:S02]  /*365a0*/  PRMT R4, RZ, 0x7610, R4 ;  /* 0x00007610ff047816 */ /* 0x000fc40000000004 */
[----:B------:R-:W-:Y:S02]  /*365b0*/  PRMT R8, RZ, 0x7610, R8 ;  /* 0x00007610ff087816 */ /* 0x000fe40000000008 */
[----:B0-----:R-:W-:Y:S02]  /*365c0*/  @P2 LEA R2, R3, R2, 0x18 ;  /* 0x0000000203022211 */ /* 0x001fe400078ec0ff */
[----:B------:R-:W-:Y:S02]  /*365d0*/  SEL R3, RZ, 0x1, !P0 ;  /* 0x00000001ff037807 */ /* 0x000fe40004000000 */
[----:B------:R0:W-:Y:S02]  /*365e0*/  @P2 SYNCS.ARRIVE.TRANS64.A1T0 RZ, [R2+URZ+0x58], RZ ;  /* 0x000058ff02ff29a7 */ /* 0x0001e4000810003f */
[----:B0-----:R-:W-:-:S04]  /*365f0*/  SEL R2, RZ, 0x1, !P1 ;  /* 0x00000001ff027807 */ /* 0x001fc80004800000 */
[----:B------:R-:W-:Y:S01]  /*36600*/  LOP3.LUT R0, R2, R0, R3, 0x96, !PT ;  /* 0x0000000002007212 */ /* 0x000fe200078e9603 */
[----:B------:R-:W-:Y:S02]  /*36610*/  IMAD.MOV.U32 R3, RZ, RZ, -0x1 ;  /* 0xffffffffff037424 */ /* 0x000fe400078e00ff */
[----:B------:R-:W-:Y:S01]  /*36620*/  IMAD.MOV.U32 R2, RZ, RZ, -0x1 ;  /* 0xffffffffff027424 */ /* 0x000fe200078e00ff */
[----:B---3--:R-:W-:-:S04]  /*36630*/  IADD3 R14, P0, R14, UR20, RZ ;  /* 0x000000140e0e7c10 */ /* 0x008fc8000ff1e0ff */
[----:B--2---:R-:W-:Y:S01]  /*36640*/  IADD3.X R15, R15, UR7, RZ, P0, !PT ;  /* 0x000000070f0f7c10 */ /* 0x004fe200087fe4ff */
[----:B------:R0:W-:Y:S01]  /*36650*/  STL [R1+0x60c], R14 ;  /* 0x00060c0e01007387 */ /* 0x0001e20000100800 */
[----:B------:R-:W-:-:S03]  /*36660*/  ISETP.GE.U32.AND P0, PT, R14, UR8, PT ;  /* 0x000000080e007c0c */ /* 0x000fc6000bf06070 */
[----:B------:R0:W-:Y:S01]  /*36670*/  STL [R1+0x608], R15 ;  /* 0x0006080f01007387 */ /* 0x0001e20000100800 */
[----:B------:R-:W-:-:S13]  /*36680*/  ISETP.GE.U32.AND.EX P0, PT, R15, UR9, PT, P0 ;  /* 0x000000090f007c0c */ /* 0x000fda000bf06100 */
[----:B0-----:R-:W-:Y:S05]  /*36690*/  @P0 BRA `(.L_x_1194) ;  /* 0x0000000400680947 */ /* 0x001fea0003800000 */
[----:B------:R-:W0:Y:S01]  /*366a0*/  S2UR UR8, SR_CTAID.X ;  /* 0x00000000000879c3 */ /* 0x000e220000002500 */
[----:B------:R-:W-:Y:S01]  /*366b0*/  ULDC.64 UR10, c[0x0][0x628] ;  /* 0x00018a00000a7ab9 */ /* 0x000fe20000000a00 */
[----:B------:R-:W-:Y:S01]  /*366c0*/  ULDC UR9, c[0x0][0x150] ;  /* 0x0000540000097ab9 */ /* 0x000fe20000000800 */
[----:B------:R-:W-:Y:S01]  /*366d0*/  ISETP.NE.U32.AND P0, PT, RZ, UR10, PT ;  /* 0x0000000aff007c0c */ /* 0x000fe2000bf05070 */
[----:B------:R-:W-:Y:S01]  /*366e0*/  ULDC UR12, c[0x0][0x630] ;  /* 0x00018c00000c7ab9 */ /* 0x000fe20000000800 */
[----:B------:R-:W-:Y:S01]  /*366f0*/  ULDC UR14, c[0x0][0x154] ;  /* 0x00005500000e7ab9 */ /* 0x000fe20000000800 */
[----:B------:R-:W-:Y:S01]  /*36700*/  IMAD.MOV.U32 R3, RZ, RZ, R15 ;  /* 0x000000ffff037224 */ /* 0x000fe200078e000f */
[----:B------:R-:W-:Y:S01]  /*36710*/  ISETP.NE.AND.EX P0, PT, RZ, UR11, PT, P0 ;  /* 0x0000000bff007c0c */ /* 0x000fe2000bf05300 */
[----:B------:R-:W1:Y:S01]  /*36720*/  S2UR UR13, SR_CTAID.Y ;  /* 0x00000000000d79c3 */ /* 0x000e620000002600 */
[----:B0-----:R-:W-:-:S05]  /*36730*/  I2FP.F32.U32 R2, UR8 ;  /* 0x0000000800027c45 */ /* 0x001fca0008201000 */
[----:B------:R-:W-:Y:S01]  /*36740*/  FMUL R10, R2, UR9 ;  /* 0x00000009020a7c20 */ /* 0x000fe20008400000 */
[----:B------:R-:W-:Y:S01]  /*36750*/  IMAD.MOV.U32 R2, RZ, RZ, R14 ;  /* 0x000000ffff027224 */ /* 0x000fe200078e000e */
[----:B-1----:R-:W-:-:S04]  /*36760*/  I2FP.F32.U32 R12, UR13 ;  /* 0x0000000d000c7c45 */ /* 0x002fc80008201000 */
[----:B------:R-:W0:Y:S01]  /*36770*/  F2I.U32.TRUNC.NTZ R10, R10 ;  /* 0x0000000a000a7305 */ /* 0x000e22000020f000 */
[----:B------:R-:W-:Y:S05]  /*36780*/  @!P0 BRA `(.L_x_1195) ;  /* 0x0000000000288947 */ /* 0x000fea0003800000 */
[----:B------:R-:W-:Y:S02]  /*36790*/  ULDC UR9, c[0x0][0x634] ;  /* 0x00018d0000097ab9 */ /* 0x000fe40000000800 */
[----:B------:R-:W-:-:S05]  /*367a0*/  IADD3 R3, P0, R14, UR9, RZ ;  /* 0x000000090e037c10 */ /* 0x000fca000ff1e0ff */
[----:B------:R-:W-:-:S04]  /*367b0*/  IMAD.X R11, RZ, RZ, R15, P0 ;  /* 0x000000ffff0b7224 */ /* 0x000fc800000e060f */
[----:B------:R-:W-:-:S04]  /*367c0*/  IMAD.WIDE.U32 R4, R11, UR10, RZ ;  /* 0x0000000a0b047c25 */ /* 0x000fc8000f8e00ff */
[----:B------:R-:W-:-:S04]  /*367d0*/  IMAD.WIDE.U32 R4, P0, R3, UR11, R4 ;  /* 0x0000000b03047c25 */ /* 0x000fc8000f800004 */
[----:B------:R-:W-:-:S04]  /*367e0*/  IMAD.WIDE.U32 R2, R3, UR10, RZ ;  /* 0x0000000a03027c25 */ /* 0x000fc8000f8e00ff */
[----:B------:R-:W-:Y:S01]  /*367f0*/  IMAD.MOV.U32 R2, RZ, RZ, R5 ;  /* 0x000000ffff027224 */ /* 0x000fe200078e0005 */
[----:B------:R-:W-:Y:S01]  /*36800*/  IADD3 RZ, P1, R3, R4, RZ ;  /* 0x0000000403ff7210 */ /* 0x000fe20007f3e0ff */
[----:B------:R-:W-:-:S04]  /*36810*/  IMAD.X R3, RZ, RZ, RZ, P0 ;  /* 0x000000ffff037224 */ /* 0x000fc800000e06ff */
[----:B------:R-:W-:-:S08]  /*36820*/  IMAD.WIDE.U32.X R2, R11, UR11, R2, P1 ;  /* 0x0000000b0b027c25 */ /* 0x000fd000088e0402 */
.L_x_1195:
[--C-:B------:R-:W-:Y:S01]  /*36830*/  SHF.R.U64 R11, R2, UR12, R3.reuse ;  /* 0x0000000c020b7c19 */ /* 0x100fe20008001203 */
[----:B------:R-:W-:Y:S01]  /*36840*/  ULDC.64 UR10, c[0x0][0x620] ;  /* 0x00018800000a7ab9 */ /* 0x000fe20000000a00 */
[----:B------:R-:W-:Y:S01]  /*36850*/  SHF.R.U32.HI R2, RZ, UR12, R3 ;  /* 0x0000000cff027c19 */ /* 0x000fe20008011603 */
[----:B------:R-:W-:Y:S01]  /*36860*/  FMUL R12, R12, UR14 ;  /* 0x0000000e0c0c7c20 */ /* 0x000fe20008400000 */
[----:B------:R-:W-:Y:S01]  /*36870*/  IADD3 R13, P0, RZ, -R11, RZ ;  /* 0x8000000bff0d7210 */ /* 0x000fe20007f1e0ff */
[----:B------:R-:W-:Y:S01]  /*36880*/  IMAD.MOV.U32 R3, RZ, RZ, R15 ;  /* 0x000000ffff037224 */ /* 0x000fe200078e000f */
[----:B------:R-:W-:Y:S01]  /*36890*/  ULDC.64 UR14, c[0x0][0x640] ;  /* 0x00019000000e7ab9 */ /* 0x000fe20000000a00 */
[----:B0-----:R-:W-:Y:S02]  /*368a0*/  R2UR UR9, R10 ;  /* 0x000000000a0972ca */ /* 0x001fe400000e0000 */
[----:B------:R-:W-:Y:S01]  /*368b0*/  IMAD.X R2, RZ, RZ, ~R2, P0 ;  /* 0x000000ffff027224 */ /* 0x000fe200000e0e02 */
[----:B------:R-:W0:Y:S01]  /*368c0*/  F2I.U32.TRUNC.NTZ R12, R12 ;  /* 0x0000000c000c7305 */ /* 0x000e22000020f000 */
[----:B------:R-:W-:-:S02]  /*368d0*/  ISETP.NE.U32.AND P0, PT, RZ, UR14, PT ;  /* 0x0000000eff007c0c */ /* 0x000fc4000bf05070 */
[----:B------:R-:W-:Y:S02]  /*368e0*/  IMAD R2, R2, UR10, RZ ;  /* 0x0000000a02027c24 */ /* 0x000fe4000f8e02ff */
[----:B------:R-:W-:Y:S02]  /*368f0*/  ISETP.NE.AND.EX P0, PT, RZ, UR15, PT, P0 ;  /* 0x0000000fff007c0c */ /* 0x000fe4000bf05300 */
[----:B------:R-:W-:Y:S02]  /*36900*/  IMAD R5, R13, UR11, R2 ;  /* 0x0000000b0d057c24 */ /* 0x000fe4000f8e0202 */
[----:B------:R-:W-:-:S04]  /*36910*/  IMAD.MOV.U32 R2, RZ, RZ, R14 ;  /* 0x000000ffff027224 */ /* 0x000fc800078e000e */
[----:B------:R-:W-:Y:S01]  /*36920*/  IMAD.WIDE.U32 R2, R13, UR10, R2 ;  /* 0x0000000a0d027c25 */ /* 0x000fe2000f8e0002 */
[----:B------:R-:W-:Y:S01]  /*36930*/  ULDC UR10, c[0x0][0x618] ;  /* 0x00018600000a7ab9 */ /* 0x000fe20000000800 */
[----:B0-----:R-:W-:Y:S02]  /*36940*/  R2UR UR11, R12 ;  /* 0x000000000c0b72ca */ /* 0x001fe400000e0000 */
[----:B------:R-:W-:-:S05]  /*36950*/  IMAD.IADD R3, R3, 0x1, R5 ;  /* 0x0000000103037824 */ /* 0x000fca00078e0205 */
[--C-:B------:R-:W-:Y:S02]  /*36960*/  SHF.R.U64 R10, R2, UR10, R3.reuse ;  /* 0x0000000a020a7c19 */ /* 0x100fe40008001203 */
[----:B------:R-:W-:Y:S01]  /*36970*/  SHF.R.U32.HI R3, RZ, UR10, R3 ;  /* 0x0000000aff037c19 */ /* 0x000fe20008011603 */
[----:B------:R-:W-:-:S03]  /*36980*/  ULDC UR10, c[0x0][0x608] ;  /* 0x00018200000a7ab9 */ /* 0x000fc60000000800 */
[--C-:B------:R-:W-:Y:S02]  /*36990*/  SHF.R.U64 R12, R10, UR10, R3.reuse ;  /* 0x0000000a0a0c7c19 */ /* 0x100fe40008001203 */
[----:B------:R-:W-:Y:S01]  /*369a0*/  SHF.R.U32.HI R3, RZ, UR10, R3 ;  /* 0x0000000aff037c19 */ /* 0x000fe20008011603 */
[----:B------:R-:W-:-:S03]  /*369b0*/  ULDC UR10, c[0x0][0x658] ;  /* 0x00019600000a7ab9 */ /* 0x000fc60000000800 */
[--C-:B------:R-:W-:Y:S02]  /*369c0*/  SHF.R.U64 R13, R12, UR10, R3.reuse ;  /* 0x0000000a0c0d7c19 */ /* 0x100fe40008001203 */
[----:B------:R-:W-:-:S03]  /*369d0*/  SHF.R.U32.HI R14, RZ, UR10, R3 ;  /* 0x0000000aff0e7c19 */ /* 0x000fc60008011603 */
[----:B------:R-:W-:Y:S02]  /*369e0*/  IMAD.MOV.U32 R2, RZ, RZ, R13 ;  /* 0x000000ffff027224 */ /* 0x000fe400078e000d */
[----:B------:R-:W-:Y:S01]  /*369f0*/  IMAD.MOV.U32 R3, RZ, RZ, R14 ;  /* 0x000000ffff037224 */ /* 0x000fe200078e000e */
[----:B------:R-:W-:Y:S06]  /*36a00*/  @!P0 BRA `(.L_x_1196) ;  /* 0x0000000000288947 */ /* 0x000fec0003800000 */
        /* <DEDUP_REMOVED lines=10> */
.L_x_1196:
[----:B------:R-:W-:Y:S01]  /*36ab0*/  ULDC UR10, c[0x0][0x648] ;  /* 0x00019200000a7ab9 */ /* 0x000fe20000000800 */
[----:B------:R-:W-:Y:S01]  /*36ac0*/  UISETP.NE.AND UP0, UPT, UR41, URZ, UPT ;  /* 0x0000003f2900728c */ /* 0x000fe2000bf05270 */
[----:B------:R-:W-:Y:S01]  /*36ad0*/  SHF.R.U64 R3, R2, UR10, R3 ;  /* 0x0000000a02037c19 */ /* 0x000fe20008001203 */
[----:B------:R-:W-:Y:S01]  /*36ae0*/  ULDC UR10, c[0x0][0x638] ;  /* 0x00018e00000a7ab9 */ /* 0x000fe20000000800 */
[----:B------:R-:W-:Y:S01]  /*36af0*/  UIADD3 UR11, -UR11, URZ, URZ ;  /* 0x0000003f0b0b7290 */ /* 0x000fe2000fffe13f */
[----:B------:R-:W-:Y:S02]  /*36b00*/  LOP3.LUT R12, R12, UR6, RZ, 0xc0, !PT ;  /* 0x000000060c0c7c12 */ /* 0x000fe4000f8ec0ff */
[----:B------:R-:W-:Y:S01]  /*36b10*/  IMAD.MOV R2, RZ, RZ, -R3 ;  /* 0x000000ffff027224 */ /* 0x000fe200078e0a03 */
[----:B------:R-:W-:Y:S02]  /*36b20*/  LOP3.LUT R4, R10, UR4, RZ, 0xc0, !PT ;  /* 0x000000040a047c12 */ /* 0x000fe4000f8ec0ff */
[----:B------:R-:W-:Y:S01]  /*36b30*/  IMAD R12, R3, UR5, R12 ;  /* 0x00000005030c7c24 */ /* 0x000fe2000f8e020c */
[----:B------:R-:W-:Y:S01]  /*36b40*/  PLOP3.LUT P0, PT, PT, PT, UP0, 0x40, 0x0 ;  /* 0x000000000000781c */ /* 0x000fe20003f0e808 */
[----:B------:R-:W-:Y:S01]  /*36b50*/  IMAD R13, R2, UR10, R13 ;  /* 0x0000000a020d7c24 */ /* 0x000fe2000f8e020d */
[----:B------:R-:W-:Y:S01]  /*36b60*/  UIADD3 UR10, -UR9, URZ, URZ ;  /* 0x0000003f090a7290 */ /* 0x000fe2000fffe13f */
[----:B------:R-:W-:-:S02]  /*36b70*/  PLOP3.LUT P1, PT, PT, PT, UP0, 0x40, 0x0 ;  /* 0x000000000000781c */ /* 0x000fc40003f2e808 */
[----:B------:R-:W-:Y:S02]  /*36b80*/  ULDC UR9, c[0x0][0x144] ;  /* 0x0000510000097ab9 */ /* 0x000fe40000000800 */
[----:B------:R-:W-:-:S03]  /*36b90*/  UIMAD UR8, UR9, UR10, UR8 ;  /* 0x0000000a090872a4 */ /* 0x000fc6000f8e0208 */
[----:B------:R-:W-:Y:S02]  /*36ba0*/  ULDC UR9, c[0x0][0x148] ;  /* 0x0000520000097ab9 */ /* 0x000fe40000000800 */
[----:B------:R-:W-:-:S03]  /*36bb0*/  @UP0 UIMAD UR8, UR9, UR11, UR13 ;  /* 0x0000000b090802a4 */ /* 0x000fc6000f8e020d */
[----:B------:R-:W-:Y:S02]  /*36bc0*/  ULDC UR9, c[0x0][0x600] ;  /* 0x0001800000097ab9 */ /* 0x000fe40000000800 */
[----:B------:R-:W-:Y:S02]  /*36bd0*/  IMAD R4, R13, UR9, R4 ;  /* 0x000000090d047c24 */ /* 0x000fe4000f8e0204 */
[----:B------:R-:W-:Y:S01]  /*36be0*/  IMAD.U32 R3, RZ, RZ, UR8 ;  /* 0x00000008ff037e24 */ /* 0x000fe2000f8e00ff */
[----:B------:R-:W-:-:S03]  /*36bf0*/  ULDC UR8, c[0x0][0x610] ;  /* 0x0001840000087ab9 */ /* 0x000fc60000000800 */
[----:B------:R-:W-:-:S05]  /*36c00*/  IMAD R3, R12, UR8, R3 ;  /* 0x000000080c037c24 */ /* 0x000fca000f8e0203 */
[----:B------:R-:W-:Y:S02]  /*36c10*/  SEL R2, R4, R3, P0 ;  /* 0x0000000304027207 */ /* 0x000fe40000000000 */
[----:B------:R-:W-:Y:S01]  /*36c20*/  SEL R3, R3, R4, P1 ;  /* 0x0000000403037207 */ /* 0x000fe20000800000 */
[----:B------:R-:W-:-:S07]  /*36c30*/  IMAD.MOV.U32 R4, RZ, RZ, 0x1 ;  /* 0x00000001ff047424 */ /* 0x000fce00078e00ff */
.L_x_1194:
[----:B------:R-:W-:Y:S05]  /*36c40*/  BSYNC B1 ;  /* 0x0000000000017941 */ /* 0x000fea0003800000 */
.L_x_1193:
[----:B------:R-:W-:-:S13]  /*36c50*/  LOP3.LUT P0, RZ, R4, 0xff, RZ, 0xc0, !PT ;  /* 0x000000ff04ff7812 */ /* 0x000fda000780c0ff */
[----:B------:R-:W-:Y:S05]  /*36c60*/  @P0 BRA `(.L_x_1197) ;  /* 0xfffffff400080947 */ /* 0x000fea000383ffff */
[----:B------:R-:W-:Y:S05]  /*36c70*/  BSYNC B0 ;  /* 0x0000000000007941 */ /* 0x000fea0003800000 */
.L_x_1186:
[----:B------:R-:W-:-:S03]  /*36c80*/  UMOV UR8, 0xffffffff ;  /* 0xffffffff00087882 */ /* 0x000fc60000000000 */
[----:B------:R-:W-:Y:S05]  /*36c90*/  BRA.DIV UR8, `(.L_x_1198) ;  /* 0x00000006081c7947 */ /* 0x000fea000b800000 */
[----:B------:R-:W-:-:S13]  /*36ca0*/  ELECT P6, URZ, PT ;  /* 0x00000000003f782f */ /* 0x000fda00038c0000 */
.L_x_1212:
[----:B------:R-:W-:Y:S04]  /*36cb0*/  BSSY B0, `(.L_x_1199) ;  /* 0x000002c000007945 */ /* 0x000fe80003800000 */
[----:B------:R-:W-:Y:S05]  /*36cc0*/  @!P6 BRA `(.L_x_1200) ;  /* 0x0000000000a8e947 */ /* 0x000fea0003800000 */
[----:B------:R-:W-:-:S04]  /*36cd0*/  ULOP3.LUT UR8, UR40, 0x2, URZ, 0xfc, !UPT ;  /* 0x0000000228087892 */ /* 0x000fc8000f8efc3f */
[----:B------:R-:W-:-:S06]  /*36ce0*/  UISETP.NE.AND UP0, UPT, UR8, 0x3, UPT ;  /* 0x000000030800788c */ /* 0x000fcc000bf05270 */
[----:B------:R-:W-:-:S13]  /*36cf0*/  PLOP3.LUT P0, PT, PT, PT, UP0, 0x80, 0x0 ;  /* 0x000000000000781c */ /* 0x000fda0003f0f008 */
[----:B------:R-:W-:Y:S05]  /*36d00*/  @!P0 BRA `(.L_x_1201) ;  /* 0x0000000000048947 */ /* 0x000fea0003800000 */
[----:B------:R-:W-:Y:S01]  /*36d10*/  BPT.TRAP 0x1 ;  /* 0x000000040000795c */ /* 0x000fe20000300000 */
.L_x_1201:
[----:B------:R-:W0:Y:S01]  /*36d20*/  S2R R3, SR_CgaCtaId ;  /* 0x0000000000037919 */ /* 0x000e220000008800 */
[----:B------:R-:W-:-:S04]  /*36d30*/  MOV R2, 0x400 ;  /* 0x0000040000027802 */ /* 0x000fc80000000f00 */
[----:B0-----:R-:W-:Y:S02]  /*36d40*/  LEA R3, R3, R2, 0x18 ;  /* 0x0000000203037211 */ /* 0x001fe400078ec0ff */
[----:B------:R-:W-:-:S03]  /*36d50*/  SHF.L.U32 R2, R0, 0x1f, RZ ;  /* 0x0000001f00027819 */ /* 0x000fc600000006ff */
[----:B------:R-:W-:-:S04]  /*36d60*/  VIADD R3, R3, 0x20 ;  /* 0x0000002003037836 */ /* 0x000fc80000000000 */
[----:B------:R-:W-:-:S04]  /*36d70*/  IMAD R5, R6, 0x8, R3 ;  /* 0x0000000806057824 */ /* 0x000fc800078e0203 */
[----:B------:R-:W0:Y:S02]  /*36d80*/  SYNCS.PHASECHK.TRANS64.TRYWAIT P0, [R5+URZ], R2 ;  /* 0x00000002050075a7 */ /* 0x000e24000800017f */
[----:B0-----:R-:W-:Y:S05]  /*36d90*/  @!P0 BRA `(.L_x_1202) ;  /* 0x0000000000fc8947 */ /* 0x001fea0003800000 */
.L_x_1213:
[----:B------:R-:W-:-:S05]  /*36da0*/  VIADD R6, R6, 0x1 ;  /* 0x0000000106067836 */ /* 0x000fca0000000000 */
[----:B------:R-:W-:-:S04]  /*36db0*/  ISETP.NE.AND P0, PT, R6, 0x4, PT ;  /* 0x000000040600780c */ /* 0x000fc80003f05270 */
[----:B0-----:R-:W-:Y:S02]  /*36dc0*/  SEL R5, RZ, 0x1, P0 ;  /* 0x00000001ff057807 */ /* 0x001fe40000000000 */
[----:B------:R-:W-:Y:S02]  /*36dd0*/  SEL R6, R6, RZ, P0 ;  /* 0x000000ff06067207 */ /* 0x000fe40000000000 */
[----:B------:R-:W-:-:S03]  /*36de0*/  LOP3.LUT R5, R0, R5, RZ, 0x3c, !PT ;  /* 0x0000000500057212 */ /* 0x000fc600078e3cff */
[----:B------:R-:W-:Y:S01]  /*36df0*/  IMAD R7, R6, 0x8, R3 ;  /* 0x0000000806077824 */ /* 0x000fe200078e0203 */
[----:B------:R-:W-:-:S04]  /*36e00*/  SHF.L.U32 R0, R5, 0x1f, RZ ;  /* 0x0000001f05007819 */ /* 0x000fc800000006ff */
[----:B------:R-:W0:Y:S02]  /*36e10*/  SYNCS.PHASECHK.TRANS64.TRYWAIT P0, [R7+URZ], R0 ;  /* 0x00000000070075a7 */ /* 0x000e24000800017f */
[----:B0-----:R-:W-:Y:S05]  /*36e20*/  @!P0 BRA `(.L_x_1203) ;  /* 0x0000000000ec8947 */ /* 0x001fea0003800000 */
.L_x_1214:
[----:B0-----:R-:W-:-:S05]  /*36e30*/  VIADD R0, R6, 0x1 ;  /* 0x0000000106007836 */ /* 0x001fca0000000000 */
[----:B------:R-:W-:-:S04]  /*36e40*/  ISETP.NE.AND P0, PT, R0, 0x4, PT ;  /* 0x000000040000780c */ /* 0x000fc80003f05270 */
[----:B------:R-:W-:Y:S02]  /*36e50*/  SEL R2, RZ, 0x1, P0 ;  /* 0x00000001ff027807 */ /* 0x000fe40000000000 */
[----:B------:R-:W-:Y:S02]  /*36e60*/  SEL R4, R0, RZ, P0 ;  /* 0x000000ff00047207 */ /* 0x000fe40000000000 */
[----:B------:R-:W-:-:S03]  /*36e70*/  LOP3.LUT R5, R5, R2, RZ, 0x3c, !PT ;  /* 0x0000000205057212 */ /* 0x000fc600078e3cff */
[----:B------:R-:W-:Y:S01]  /*36e80*/  IMAD R7, R4, 0x8, R3 ;  /* 0x0000000804077824 */ /* 0x000fe200078e0203 */
[----:B------:R-:W-:-:S04]  /*36e90*/  SHF.L.U32 R0, R5, 0x1f, RZ ;  /* 0x0000001f05007819 */ /* 0x000fc800000006ff */
[----:B------:R-:W0:Y:S02]  /*36ea0*/  SYNCS.PHASECHK.TRANS64.TRYWAIT P0, [R7+URZ], R0 ;  /* 0x00000000070075a7 */ /* 0x000e24000800017f */
[----:B0-----:R-:W-:Y:S05]  /*36eb0*/  @!P0 BRA `(.L_x_1204) ;  /* 0x0000000000dc8947 */ /* 0x001fea0003800000 */
.L_x_1215:
[----:B0-----:R-:W-:-:S05]  /*36ec0*/  VIADD R0, R4, 0x1 ;  /* 0x0000000104007836 */ /* 0x001fca0000000000 */
[----:B------:R-:W-:-:S04]  /*36ed0*/  ISETP.NE.AND P0, PT, R0, 0x4, PT ;  /* 0x000000040000780c */ /* 0x000fc80003f05270 */
[----:B------:R-:W-:Y:S02]  /*36ee0*/  SEL R2, RZ, 0x1, P0 ;  /* 0x00000001ff027807 */ /* 0x000fe40000000000 */
[----:B------:R-:W-:Y:S02]  /*36ef0*/  SEL R0, R0, RZ, P0 ;  /* 0x000000ff00007207 */ /* 0x000fe40000000000 */
[----:B------:R-:W-:-:S03]  /*36f00*/  LOP3.LUT R2, R5, R2, RZ, 0x3c, !PT ;  /* 0x0000000205027212 */ /* 0x000fc600078e3cff */
[----:B------:R-:W-:Y:S01]  /*36f10*/  IMAD R3, R0, 0x8, R3 ;  /* 0x0000000800037824 */ /* 0x000fe200078e0203 */
[----:B------:R-:W-:-:S07]  /*36f20*/  SHF.L.U32 R0, R2, 0x1f, RZ ;  /* 0x0000001f02007819 */ /* 0x000fce00000006ff */
.L_x_1205:
[----:B0-----:R0:W1:Y:S02]  /*36f30*/  SYNCS.PHASECHK.TRANS64.TRYWAIT P0, [R3+URZ], R0 ;  /* 0x00000000030075a7 */ /* 0x001064000800017f */
[----:B-1----:R-:W-:Y:S05]  /*36f40*/  @!P0 NANOSLEEP.SYNCS 0x989680 ;  /* 0x009896800000895d */ /* 0x002fea0003900000 */
[----:B------:R-:W1:Y:S02]  /*36f50*/  @!P0 SYNCS.PHASECHK.TRANS64 P0, [R3+URZ], R0 ;  /* 0x00000000030085a7 */ /* 0x000e64000800007f */
[----:B-1----:R-:W-:Y:S05]  /*36f60*/  @!P0 BRA `(.L_x_1205) ;  /* 0xfffffffc00f08947 */ /* 0x002fea000383ffff */
.L_x_1200:
[----:B------:R-:W-:Y:S05]  /*36f70*/  BSYNC B0 ;  /* 0x0000000000007941 */ /* 0x000fea0003800000 */
.L_x_1199:
[----:B------:R-:W-:Y:S05]  /*36f80*/  EXIT ;  /* 0x000000000000794d */ /* 0x000fea0003800000 */
.L_x_21:
[----:B-1----:R1:W2:Y:S02]  /*36f90*/  SYNCS.PHASECHK.TRANS64.TRYWAIT P1, [R3+URZ], R0 ;  /* 0x00000000030075a7 */ /* 0x0022a4000802017f */
[----:B--2---:R-:W-:Y:S05]  /*36fa0*/  @!P1 NANOSLEEP.SYNCS 0x989680 ;  /* 0x009896800000995d */ /* 0x004fea0003900000 */
[----:B------:R-:W2:Y:S02]  /*36fb0*/  @!P1 SYNCS.PHASECHK.TRANS64 P1, [R3+URZ], R0 ;  /* 0x00000000030095a7 */ /* 0x000ea4000802007f */
[----:B--2---:R-:W-:Y:S05]  /*36fc0*/  @!P1 BRA `(.L_x_21) ;  /* 0xfffffffc00f09947 */ /* 0x004fea000383ffff */
[----:B------:R-:W-:Y:S05]  /*36fd0*/  BRA `(.L_x_20) ;  /* 0xfffffca400c07947 */ /* 0x000fea000383ffff */
.L_x_26:
[----:B-1----:R-:W-:-:S04]  /*36fe0*/  IMAD.U32 R6, RZ, RZ, UR4 ;  /* 0x00000004ff067e24 */ /* 0x002fc8000f8e00ff */
[----:B------:R1:W2:Y:S03]  /*36ff0*/  SYNCS.PHASECHK.TRANS64.TRYWAIT P1, [R6+URZ], R4 ;  /* 0x00000004060075a7 */ /* 0x0002a6000802017f */
[----:B--2---:R-:W-:Y:S05]  /*37000*/  @!P1 NANOSLEEP.SYNCS 0x989680 ;  /* 0x009896800000995d */ /* 0x004fea0003900000 */
[----:B------:R-:W2:Y:S02]  /*37010*/  @!P1 SYNCS.PHASECHK.TRANS64 P1, [R6+URZ], R4 ;  /* 0x00000004060095a7 */ /* 0x000ea4000802007f */
[----:B--2---:R-:W-:Y:S05]  /*37020*/  @!P1 BRA `(.L_x_26) ;  /* 0xfffffffc00ec9947 */ /* 0x004fea000383ffff */
[----:B------:R-:W-:Y:S05]  /*37030*/  BRA `(.L_x_25) ;  /* 0xfffffcfc00b47947 */ /* 0x000fea000383ffff */
.L_x_1187:
[----:B------:R-:W-:Y:S01]  /*37040*/  BSSY B1, `(.L_x_1206) ;  /* 0x0000006000017945 */ /* 0x000fe20003800000 */
[----:B------:R-:W-:-:S07]  /*37050*/  IMAD.MOV.U32 R15, RZ, RZ, -0x1 ;  /* 0xffffffffff0f7424 */ /* 0x000fce00078e00ff */
[----:B------:R-:W-:Y:S05]  /*37060*/  WARPSYNC.COLLECTIVE R15, `(.L_x_1207) ;  /* 0x000000000f0c7348 */ /* 0x000fea0003c00000 */
[----:B------:R-:W-:Y:S02]  /*37070*/  ELECT P6, UR62, PT ;  /* 0x00000000003e782f */ /* 0x000fe400038c0000 */
[----:B------:R-:W-:Y:S01]  /*37080*/  MOV R14, UR62 ;  /* 0x0000003e000e7c02 */ /* 0x000fe20008000f00 */
[----:B------:R-:W-:Y:S10]  /*37090*/  ENDCOLLECTIVE ;  /* 0x000000000000791b */ /* 0x000ff40003800000 */
.L_x_1207:
[----:B------:R-:W-:Y:S05]  /*370a0*/  BSYNC B1 ;  /* 0x0000000000017941 */ /* 0x000fea0003800000 */
.L_x_1206:
[----:B------:R-:W-:Y:S05]  /*370b0*/  BRA `(.L_x_1208) ;  /* 0xfffffff000007947 */ /* 0x000fea000383ffff */
.L_x_1190:
[----:B0-----:R0:W1:Y:S02]  /*370c0*/  SYNCS.PHASECHK.TRANS64.TRYWAIT P0, [R15+URZ+0x20], R14 ;  /* 0x0000200e0f0075a7 */ /* 0x001064000800017f */
[----:B-1----:R-:W-:Y:S05]  /*370d0*/  @!P0 NANOSLEEP.SYNCS 0x989680 ;  /* 0x009896800000895d */ /* 0x002fea0003900000 */
[----:B------:R-:W1:Y:S02]  /*370e0*/  @!P0 SYNCS.PHASECHK.TRANS64 P0, [R15+URZ+0x20], R14 ;  /* 0x0000200e0f0085a7 */ /* 0x000e64000800007f */
[----:B-1----:R-:W-:Y:S05]  /*370f0*/  @!P0 BRA `(.L_x_1190) ;  /* 0xfffffffc00f08947 */ /* 0x002fea000383ffff */
[----:B------:R-:W-:Y:S05]  /*37100*/  BRA `(.L_x_1209) ;  /* 0xfffffff000347947 */ /* 0x000fea000383ffff */
.L_x_1198:
[----:B------:R-:W-:Y:S01]  /*37110*/  BSSY B0, `(.L_x_1210) ;  /* 0x0000006000007945 */ /* 0x000fe20003800000 */
[----:B------:R-:W-:-:S07]  /*37120*/  IMAD.MOV.U32 R15, RZ, RZ, -0x1 ;  /* 0xffffffffff0f7424 */ /* 0x000fce00078e00ff */
[----:B------:R-:W-:Y:S05]  /*37130*/  WARPSYNC.COLLECTIVE R15, `(.L_x_1211) ;  /* 0x000000000f0c7348 */ /* 0x000fea0003c00000 */
[----:B------:R-:W-:Y:S02]  /*37140*/  ELECT P6, UR62, PT ;  /* 0x00000000003e782f */ /* 0x000fe400038c0000 */
[----:B------:R-:W-:Y:S01]  /*37150*/  MOV R14, UR62 ;  /* 0x0000003e000e7c02 */ /* 0x000fe20008000f00 */
[----:B------:R-:W-:Y:S10]  /*37160*/  ENDCOLLECTIVE ;  /* 0x000000000000791b */ /* 0x000ff40003800000 */
.L_x_1211:
[----:B------:R-:W-:Y:S05]  /*37170*/  BSYNC B0 ;  /* 0x0000000000007941 */ /* 0x000fea0003800000 */
.L_x_1210:
[----:B------:R-:W-:Y:S05]  /*37180*/  BRA `(.L_x_1212) ;  /* 0xfffffff800c87947 */ /* 0x000fea000383ffff */
.L_x_1202:
[----:B0-----:R0:W1:Y:S02]  /*37190*/  SYNCS.PHASECHK.TRANS64.TRYWAIT P0, [R5+URZ], R2 ;  /* 0x00000002050075a7 */ /* 0x001064000800017f */
[----:B-1----:R-:W-:Y:S05]  /*371a0*/  @!P0 NANOSLEEP.SYNCS 0x989680 ;  /* 0x009896800000895d */ /* 0x002fea0003900000 */
[----:B------:R-:W1:Y:S02]  /*371b0*/  @!P0 SYNCS.PHASECHK.TRANS64 P0, [R5+URZ], R2 ;  /* 0x00000002050085a7 */ /* 0x000e64000800007f */
[----:B-1----:R-:W-:Y:S05]  /*371c0*/  @!P0 BRA `(.L_x_1202) ;  /* 0xfffffffc00f08947 */ /* 0x002fea000383ffff */
[----:B------:R-:W-:Y:S05]  /*371d0*/  BRA `(.L_x_1213) ;  /* 0xfffffff800f07947 */ /* 0x000fea000383ffff */
.L_x_1203:
[----:B0-----:R0:W1:Y:S02]  /*371e0*/  SYNCS.PHASECHK.TRANS64.TRYWAIT P0, [R7+URZ], R0 ;  /* 0x00000000070075a7 */ /* 0x001064000800017f */
[----:B-1----:R-:W-:Y:S05]  /*371f0*/  @!P0 NANOSLEEP.SYNCS 0x989680 ;  /* 0x009896800000895d */ /* 0x002fea0003900000 */
[----:B------:R-:W1:Y:S02]  /*37200*/  @!P0 SYNCS.PHASECHK.TRANS64 P0, [R7+URZ], R0 ;  /* 0x00000000070085a7 */ /* 0x000e64000800007f */
[----:B-1----:R-:W-:Y:S05]  /*37210*/  @!P0 BRA `(.L_x_1203) ;  /* 0xfffffffc00f08947 */ /* 0x002fea000383ffff */
[----:B------:R-:W-:Y:S05]  /*37220*/  BRA `(.L_x_1214) ;  /* 0xfffffffc00007947 */ /* 0x000fea000383ffff */
.L_x_1204:
[----:B0-----:R0:W1:Y:S02]  /*37230*/  SYNCS.PHASECHK.TRANS64.TRYWAIT P0, [R7+URZ], R0 ;  /* 0x00000000070075a7 */ /* 0x001064000800017f */
[----:B-1----:R-:W-:Y:S05]  /*37240*/  @!P0 NANOSLEEP.SYNCS 0x989680 ;  /* 0x009896800000895d */ /* 0x002fea0003900000 */
[----:B------:R-:W1:Y:S02]  /*37250*/  @!P0 SYNCS.PHASECHK.TRANS64 P0, [R7+URZ], R0 ;  /* 0x00000000070085a7 */ /* 0x000e64000800007f */
[----:B-1----:R-:W-:Y:S05]  /*37260*/  @!P0 BRA `(.L_x_1204) ;  /* 0xfffffffc00f08947 */ /* 0x002fea000383ffff */
[----:B------:R-:W-:Y:S05]  /*37270*/  BRA `(.L_x_1215) ;  /* 0xfffffffc00107947 */ /* 0x000fea000383ffff */
.L_x_1216:
[----:B------:R-:W-:-:S00]  /*37280*/  BRA `(.L_x_1216) ;  /* 0xfffffffc00fc7947 */ /* 0x000fc0000383ffff */
[----:B------:R-:W-:-:S00]  /*37290*/  NOP ;  /* 0x0000000000007918 */ /* 0x000fc00000000000 */
        /* <DEDUP_REMOVED lines=14> */
.L_x_1217:


//--------------------- .nv.global.init           --------------------------
	.section	.nv.global.init,"aw",@progbits
.nv.global.init:
	.type		$str$22,@object
	.size		$str$22,($str$23 - $str$22)
$str$22:
        /*0000*/ 	.byte	0x6b, 0x5f, 0x74, 0x69, 0x6c, 0x65, 0x5f, 0x63, 0x6f, 0x75, 0x6e, 0x74, 0x20, 0x3e, 0x3d, 0x20
        /*0010*/ 	.byte	0x31, 0x00
	.type		$str$23,@object
	.size		$str$23,(__unnamed_1 - $str$23)
$str$23:
        /*0012*/ 	.byte	0x2f, 0x74, 0x6d, 0x70, 0x2f, 0x63, 0x75, 0x74, 0x6c, 0x61, 0x73, 0x73, 0x5f, 0x73, 0x77, 0x65
        /*0022*/ 	.byte	0x65, 0x70, 0x5f, 0x73, 0x72, 0x63, 0x2f, 0x69, 0x6e, 0x63, 0x6c, 0x75, 0x64, 0x65, 0x2f, 0x63
        /*0032*/ 	.byte	0x75, 0x74, 0x6c, 0x61, 0x73, 0x73, 0x2f, 0x67, 0x65, 0x6d, 0x6d, 0x2f, 0x63, 0x6f, 0x6c, 0x6c
        /*0042*/ 	.byte	0x65, 0x63, 0x74, 0x69, 0x76, 0x65, 0x2f, 0x73, 0x6d, 0x39, 0x30, 0x5f, 0x6d, 0x6d, 0x61, 0x5f
        /*0052*/ 	.byte	0x74, 0x6d, 0x61, 0x5f, 0x67, 0x6d, 0x6d, 0x61, 0x5f, 0x73, 0x73, 0x5f, 0x77, 0x61, 0x72, 0x70
        /*0062*/ 	.byte	0x73, 0x70, 0x65, 0x63, 0x69, 0x61, 0x6c, 0x69, 0x7a, 0x65, 0x64, 0x2e, 0x68, 0x70, 0x70, 0x00
	.type		__unnamed_1,@object
	.size		__unnamed_1,(.L_0 - __unnamed_1)
__unnamed_1:
        /* <DEDUP_REMOVED lines=182> */
        /*0bd2*/ 	.byte	0x79, 0x5d, 0x00
.L_0:


//--------------------- .nv.shared._ZN7cutlass13device_kernelINS_4gemm6kernel13GemmUniversalIN4cute5tupleIJiiiiEEENS1_10collective13CollectiveMmaINS1_34MainloopSm90TmaGmmaWarpSpecializedILi4ENS5_IJNS4_1CILi2EEENSA_ILi1EEESC_EEENS1_35KernelTmaWarpSpecializedCooperativeEEENS5_IJNSA_ILi384EEESG_NSA_ILi32EEEEEENS_10bfloat16_tENS5_IJlSC_lEEESJ_SK_NS4_8TiledMMAINS4_8MMA_AtomIJNS4_4SM904GMMA28MMA_64x192x16_F32BF16BF16_SSILNSO_5MajorE0ELSQ_0ELNSO_7ScaleInE1ELSR_1EEEEEENS4_6LayoutISD_NS5_IJSC_NSA_ILi0EEESV_EEEEENS5_IJNS4_10UnderscoreESY_SY_EEEEENS4_13SM90_TMA_LOADENS4_14ComposedLayoutINS4_7SwizzleILi2ELi4ELi3EEENS4_18smem_ptr_flag_bitsILi16EEENSU_INS5_IJNSA_ILi8EEESH_EEENS5_IJSH_SC_EEEEEEEvNS4_8identityENS4_23SM90_TMA_LOAD_MULTICASTES1B_vS1C_EENS_8epilogue10collective6detail29Sm90TmaWarpSpecializedAdapterINS1G_15DefaultEpilogueISJ_SK_SK_NS1F_6thread17LinearCombinationISJ_Li1EffLNS1K_9ScaleType4KindE0ELNS_15FloatRoundStyleE2ESJ_EENS1_15EpilogueDefaultEEEEEvvEEEEvNT_6ParamsE --------------------------
	.section	.nv.shared._ZN7cutlass13device_kernelINS_4gemm6kernel13GemmUniversalIN4cute5tupleIJiiiiEEENS1_10collective13CollectiveMmaINS1_34MainloopSm90TmaGmmaWarpSpecializedILi4ENS5_IJNS4_1CILi2EEENSA_ILi1EEESC_EEENS1_35KernelTmaWarpSpecializedCooperativeEEENS5_IJNSA_ILi384EEESG_NSA_ILi32EEEEEENS_10bfloat16_tENS5_IJlSC_lEEESJ_SK_NS4_8TiledMMAINS4_8MMA_AtomIJNS4_4SM904GMMA28MMA_64x192x16_F32BF16BF16_SSILNSO_5MajorE0ELSQ_0ELNSO_7ScaleInE1ELSR_1EEEEEENS4_6LayoutISD_NS5_IJSC_NSA_ILi0EEESV_EEEEENS5_IJNS4_10UnderscoreESY_SY_EEEEENS4_13SM90_TMA_LOADENS4_14ComposedLayoutINS4_7SwizzleILi2ELi4ELi3EEENS4_18smem_ptr_flag_bitsILi16EEENSU_INS5_IJNSA_ILi8EEESH_EEENS5_IJSH_SC_EEEEEEEvNS4_8identityENS4_23SM90_TMA_LOAD_MULTICASTES1B_vS1C_EENS_8epilogue10collective6detail29Sm90TmaWarpSpecializedAdapterINS1G_15DefaultEpilogueISJ_SK_SK_NS1F_6thread17LinearCombinationISJ_Li1EffLNS1K_9ScaleType4KindE0ELNS_15FloatRoundStyleE2ESJ_EENS1_15EpilogueDefaultEEEEEvvEEEEvNT_6ParamsE,"aw",@nobits
	.sectionflags	@""
	.align	16
	.zero		1024


//--------------------- .nv.shared.reserved.0     --------------------------
	.section	.nv.shared.reserved.0,"aw",@nobits
	.weak		__nv_reservedSMEM_offset_0_alias
	.size		__nv_reservedSMEM_offset_0_alias, 0, 0
	.other		__nv_reservedSMEM_offset_0_alias,@"STO_CUDA_RESERVED_SHARED STV_DEFAULT"
__nv_reservedSMEM_offset_0_alias:
	.zero		0


//--------------------- .nv.global                --------------------------
	.section	.nv.global,"aw",@nobits
.nv.global:
	.type		_ZN40_INTERNAL_0f1f022f_4_k_cu_70ed5cdd_129774cute1_E,@object
	.size		_ZN40_INTERNAL_0f1f022f_4_k_cu_70ed5cdd_129774cute1_E,(_ZN40_INTERNAL_0f1f022f_4_k_cu_70ed5cdd_129774cuda3std3__45__cpo6cbeginE - _ZN40_INTERNAL_0f1f022f_4_k_cu_70ed5cdd_129774cute1_E)
_ZN40_INTERNAL_0f1f022f_4_k_cu_70ed5cdd_129774cute1_E:
	.zero		1
	.type		_ZN40_INTERNAL_0f1f022f_4_k_cu_70ed5cdd_129774cuda3std3__45__cpo6cbeginE,@object
	.size		_ZN40_INTERNAL_0f1f022f_4_k_cu_70ed5cdd_129774cuda3std3__45__cpo6cbeginE,(_ZN40_INTERNAL_0f1f022f_4_k_cu_70ed5cdd_129774cuda3std3__48in_placeE - _ZN40_INTERNAL_0f1f022f_4_k_cu_70ed5cdd_129774cuda3std3__45__cpo6cbeginE)
_ZN40_INTERNAL_0f1f022f_4_k_cu_70ed5cdd_129774cuda3std3__45__cpo6cbeginE:
	.zero		1
	.type		_ZN40_INTERNAL_0f1f022f_4_k_cu_70ed5cdd_129774cuda3std3__48in_placeE,@object
	.size		_ZN40_INTERNAL_0f1f022f_4_k_cu_70ed5cdd_129774cuda3std3__48in_placeE,(_ZN40_INTERNAL_0f1f022f_4_k_cu_70ed5cdd_129774cuda3std6ranges3__45__cpo9iter_moveE - _ZN40_INTERNAL_0f1f022f_4_k_cu_70ed5cdd_129774cuda3std3__48in_placeE)
_ZN40_INTERNAL_0f1f022f_4_k_cu_70ed5cdd_129774cuda3std3__48in_placeE:
	.zero		1
	.type		_ZN40_INTERNAL_0f1f022f_4_k_cu_70ed5cdd_129774cuda3std6ranges3__45__cpo9iter_moveE,@object
	.size		_ZN40_INTERNAL_0f1f022f_4_k_cu_70ed5cdd_129774cuda3std6ranges3__45__cpo9iter_moveE,(_ZN40_INTERNAL_0f1f022f_4_k_cu_70ed5cdd_129774cuda3std3__45__cpo5beginE - _ZN40_INTERNAL_0f1f022f_4_k_cu_70ed5cdd_129774cuda3std6ranges3__45__cpo9iter_moveE)
_ZN40_INTERNAL_0f1f022f_4_k_cu_70ed5cdd_129774cuda3std6ranges3__45__cpo9iter_moveE:
	.zero		1
	.type		_ZN40_INTERNAL_0f1f022f_4_k_cu_70ed5cdd_129774cuda3std3__45__cpo5beginE,@object
	.size		_ZN40_INTERNAL_0f1f022f_4_k_cu_70ed5cdd_129774cuda3std3__45__cpo5beginE,(_ZN40_INTERNAL_0f1f022f_4_k_cu_70ed5cdd_129774cuda3std3__442_GLOBAL__N__0f1f022f_4_k_cu_70ed5cdd_129776ignoreE - _ZN40_INTERNAL_0f1f022f_4_k_cu_70ed5cdd_129774cuda3std3__45__cpo5beginE)
_ZN40_INTERNAL_0f1f022f_4_k_cu_70ed5cdd_129774cuda3std3__45__cpo5beginE:
	.zero		1
	.type		_ZN40_INTERNAL_0f1f022f_4_k_cu_70ed5cdd_129774cuda3std3__442_GLOBAL__N__0f1f022f_4_k_cu_70ed5cdd_129776ignoreE,@object
	.size		_ZN40_INTERNAL_0f1f022f_4_k_cu_70ed5cdd_129774cuda3std3__442_GLOBAL__N__0f1f022f_4_k_cu_70ed5cdd_129776ignoreE,(_ZN40_INTERNAL_0f1f022f_4_k_cu_70ed5cdd_129774cute7productE - _ZN40_INTERNAL_0f1f022f_4_k_cu_70ed5cdd_129774cuda3std3__442_GLOBAL__N__0f1f022f_4_k_cu_70ed5cdd_129776ignoreE)
_ZN40_INTERNAL_0f1f022f_4_k_cu_70ed5cdd_129774cuda3std3__442_GLOBAL__N__0f1f022f_4_k_cu_70ed5cdd_129776ignoreE:
	.zero		1
	.type		_ZN40_INTERNAL_0f1f022f_4_k_cu_70ed5cdd_129774cute7productE,@object
	.size		_ZN40_INTERNAL_0f1f022f_4_k_cu_70ed5cdd_129774cute7productE,(_ZN40_INTERNAL_0f1f022f_4_k_cu_70ed5cdd_129774cuda3std3__45__cpo3endE - _ZN40_INTERNAL_0f1f022f_4_k_cu_70ed5cdd_129774cute7productE)
_ZN40_INTERNAL_0f1f022f_4_k_cu_70ed5cdd_129774cute7productE:
	.zero		1
	.type		_ZN40_INTERNAL_0f1f022f_4_k_cu_70ed5cdd_129774cuda3std3__45__cpo3endE,@object
	.size		_ZN40_INTERNAL_0f1f022f_4_k_cu_70ed5cdd_129774cuda3std3__45__cpo3endE,(_ZN40_INTERNAL_0f1f022f_4_k_cu_70ed5cdd_129774cuda3std3__419piecewise_constructE - _ZN40_INTERNAL_0f1f022f_4_k_cu_70ed5cdd_129774cuda3std3__45__cpo3endE)
_ZN40_INTERNAL_0f1f022f_4_k_cu_70ed5cdd_129774cuda3std3__45__cpo3endE:
	.zero		1
	.type		_ZN40_INTERNAL_0f1f022f_4_k_cu_70ed5cdd_129774cuda3std3__419piecewise_constructE,@object
	.size		_ZN40_INTERNAL_0f1f022f_4_k_cu_70ed5cdd_129774cuda3std3__419piecewise_constructE,(_ZN40_INTERNAL_0f1f022f_4_k_cu_70ed5cdd_129774cuda3std3__45__cpo4cendE - _ZN40_INTERNAL_0f1f022f_4_k_cu_70ed5cdd_129774cuda3std3__419piecewise_constructE)
_ZN40_INTERNAL_0f1f022f_4_k_cu_70ed5cdd_129774cuda3std3__419piecewise_constructE:
	.zero		1
	.type		_ZN40_INTERNAL_0f1f022f_4_k_cu_70ed5cdd_129774cuda3std3__45__cpo4cendE,@object
	.size		_ZN40_INTERNAL_0f1f022f_4_k_cu_70ed5cdd_129774cuda3std3__45__cpo4cendE,(_ZN40_INTERNAL_0f1f022f_4_k_cu_70ed5cdd_129774cuda3std6ranges3__45__cpo4swapE - _ZN40_INTERNAL_0f1f022f_4_k_cu_70ed5cdd_129774cuda3std3__45__cpo4cendE)
_ZN40_INTERNAL_0f1f022f_4_k_cu_70ed5cdd_129774cuda3std3__45__cpo4cendE:
	.zero		1
	.type		_ZN40_INTERNAL_0f1f022f_4_k_cu_70ed5cdd_129774cuda3std6ranges3__45__cpo4swapE,@object
	.size		_ZN40_INTERNAL_0f1f022f_4_k_cu_70ed5cdd_129774cuda3std6ranges3__45__cpo4swapE,(.L_8 - _ZN40_INTERNAL_0f1f022f_4_k_cu_70ed5cdd_129774cuda3std6ranges3__45__cpo4swapE)
_ZN40_INTERNAL_0f1f022f_4_k_cu_70ed5cdd_129774cuda3std6ranges3__45__cpo4swapE:
	.zero		1
.L_8:


//--------------------- .nv.constant0._ZN7cutlass13device_kernelINS_4gemm6kernel13GemmUniversalIN4cute5tupleIJiiiiEEENS1_10collective13CollectiveMmaINS1_34MainloopSm90TmaGmmaWarpSpecializedILi4ENS5_IJNS4_1CILi2EEENSA_ILi1EEESC_EEENS1_35KernelTmaWarpSpecializedCooperativeEEENS5_IJNSA_ILi384EEESG_NSA_ILi32EEEEEENS_10bfloat16_tENS5_IJlSC_lEEESJ_SK_NS4_8TiledMMAINS4_8MMA_AtomIJNS4_4SM904GMMA28MMA_64x192x16_F32BF16BF16_SSILNSO_5MajorE0ELSQ_0ELNSO_7ScaleInE1ELSR_1EEEEEENS4_6LayoutISD_NS5_IJSC_NSA_ILi0EEESV_EEEEENS5_IJNS4_10UnderscoreESY_SY_EEEEENS4_13SM90_TMA_LOADENS4_14ComposedLayoutINS4_7SwizzleILi2ELi4ELi3EEENS4_18smem_ptr_flag_bitsILi16EEENSU_INS5_IJNSA_ILi8EEESH_EEENS5_IJSH_SC_EEEEEEEvNS4_8identityENS4_23SM90_TMA_LOAD_MULTICASTES1B_vS1C_EENS_8epilogue10collective6detail29Sm90TmaWarpSpecializedAdapterINS1G_15DefaultEpilogueISJ_SK_SK_NS1F_6thread17LinearCombinationISJ_Li1EffLNS1K_9ScaleType4KindE0ELNS_15FloatRoundStyleE2ESJ_EENS1_15EpilogueDefaultEEEEEvvEEEEvNT_6ParamsE --------------------------
	.section	.nv.constant0._ZN7cutlass13device_kernelINS_4gemm6kernel13GemmUniversalIN4cute5tupleIJiiiiEEENS1_10collective13CollectiveMmaINS1_34MainloopSm90TmaGmmaWarpSpecializedILi4ENS5_IJNS4_1CILi2EEENSA_ILi1EEESC_EEENS1_35KernelTmaWarpSpecializedCooperativeEEENS5_IJNSA_ILi384EEESG_NSA_ILi32EEEEEENS_10bfloat16_tENS5_IJlSC_lEEESJ_SK_NS4_8TiledMMAINS4_8MMA_AtomIJNS4_4SM904GMMA28MMA_64x192x16_F32BF16BF16_SSILNSO_5MajorE0ELSQ_0ELNSO_7ScaleInE1ELSR_1EEEEEENS4_6LayoutISD_NS5_IJSC_NSA_ILi0EEESV_EEEEENS5_IJNS4_10UnderscoreESY_SY_EEEEENS4_13SM90_TMA_LOADENS4_14ComposedLayoutINS4_7SwizzleILi2ELi4ELi3EEENS4_18smem_ptr_flag_bitsILi16EEENSU_INS5_IJNSA_ILi8EEESH_EEENS5_IJSH_SC_EEEEEEEvNS4_8identityENS4_23SM90_TMA_LOAD_MULTICASTES1B_vS1C_EENS_8epilogue10collective6detail29Sm90TmaWarpSpecializedAdapterINS1G_15DefaultEpilogueISJ_SK_SK_NS1F_6thread17LinearCombinationISJ_Li1EffLNS1K_9ScaleType4KindE0ELNS_15FloatRoundStyleE2ESJ_EENS1_15EpilogueDefaultEEEEEvvEEEEvNT_6ParamsE,"a",@progbits
	.sectionflags	@""
	.align	4
.nv.constant0._ZN7cutlass13device_kernelINS_4gemm6kernel13GemmUniversalIN4cute5tupleIJiiiiEEENS1_10collective13CollectiveMmaINS1_34MainloopSm90TmaGmmaWarpSpecializedILi4ENS5_IJNS4_1CILi2EEENSA_ILi1EEESC_EEENS1_35KernelTmaWarpSpecializedCooperativeEEENS5_IJNSA_ILi384EEESG_NSA_ILi32EEEEEENS_10bfloat16_tENS5_IJlSC_lEEESJ_SK_NS4_8TiledMMAINS4_8MMA_AtomIJNS4_4SM904GMMA28MMA_64x192x16_F32BF16BF16_SSILNSO_5MajorE0ELSQ_0ELNSO_7ScaleInE1ELSR_1EEEEEENS4_6LayoutISD_NS5_IJSC_NSA_ILi0EEESV_EEEEENS5_IJNS4_10UnderscoreESY_SY_EEEEENS4_13SM90_TMA_LOADENS4_14ComposedLayoutINS4_7SwizzleILi2ELi4ELi3EEENS4_18smem_ptr_flag_bitsILi16EEENSU_INS5_IJNSA_ILi8EEESH_EEENS5_IJSH_SC_EEEEEEEvNS4_8identityENS4_23SM90_TMA_LOAD_MULTICASTES1B_vS1C_EENS_8epilogue10collective6detail29Sm90TmaWarpSpecializedAdapterINS1G_15DefaultEpilogueISJ_SK_SK_NS1F_6thread17LinearCombinationISJ_Li1EffLNS1K_9ScaleType4KindE0ELNS_15FloatRoundStyleE2ESJ_EENS1_15EpilogueDefaultEEEEEvvEEEEvNT_6ParamsE:
	.zero		1664


//--------------------- SYMBOLS --------------------------

	.type		.nv.reservedSmem.offset0,@object
	.size		.nv.reservedSmem.offset0,0x4
	.type		__assertfail,@function
